	.target	sm_90a

	.elftype	@"ET_EXEC"


//--------------------- .note.nv.tkinfo           --------------------------
	.section	.note.nv.tkinfo,"",@"SHT_NOTE"
	.sectionflags	@"SHF_NOTE_NV_TKINFO"
	.tkinfo
        /*0018*/ 	.word	0x00000002
        /*0030*/ 	.string	""
        /*0030*/ 	.string	"ptxas"
        /*0030*/ 	.string	"Cuda compilation tools, release 13.0, V13.0.88"
        /*0030*/ 	.string	"Build cuda_13.0.r13.0/compiler.36424714_0"
        /*0030*/ 	.string	"-v  -suppress-debug-info  -lineinfo  -arch sm_90a "



//--------------------- .note.nv.cuinfo           --------------------------
	.section	.note.nv.cuinfo,"",@"SHT_NOTE"
	.sectionflags	@"SHF_NOTE_NV_CUINFO"
        /*0018*/ 	.short	0x0002
        /*001a*/ 	.short	0x005a
        /*001c*/ 	.short	0x0082
	.zero		2


//--------------------- .nv.info                  --------------------------
	.section	.nv.info,"",@"SHT_CUDA_INFO"
	.align	4


	//----- nvinfo : EIATTR_REGCOUNT
	.align		4
        /*0000*/ 	.byte	0x04, 0x2f
        /*0002*/ 	.short	(.L_1 - .L_0)
	.align		4
.L_0:
        /*0004*/ 	.word	index@(matmul_kernel)
        /*0008*/ 	.word	0x000000ff


	//----- nvinfo : EIATTR_FRAME_SIZE
	.align		4
.L_1:
        /*000c*/ 	.byte	0x04, 0x11
        /*000e*/ 	.short	(.L_3 - .L_2)
	.align		4
.L_2:
        /*0010*/ 	.word	index@(matmul_kernel)
        /*0014*/ 	.word	0x00000bf8


	//----- nvinfo : EIATTR_MIN_STACK_SIZE
	.align		4
.L_3:
        /*0018*/ 	.byte	0x04, 0x12
        /*001a*/ 	.short	(.L_5 - .L_4)
	.align		4
.L_4:
        /*001c*/ 	.word	index@(matmul_kernel)
        /*0020*/ 	.word	0x00000bf8
.L_5:


//--------------------- .nv.compat                --------------------------
	.section	.nv.compat,"",@"SHT_CUDA_COMPAT_INFO"
	.align	4
        /*0000*/ 	.byte	0x02, 0x09, 0x01, 0x00, 0x02, 0x02, 0x04, 0x00, 0x02, 0x05, 0x05, 0x00, 0x03, 0x07, 0x01, 0x01
        /*0010*/ 	.byte	0x02, 0x03, 0x00, 0x00, 0x02, 0x06, 0x01, 0x00, 0x04, 0x0b, 0x08, 0x00, 0x00, 0x00, 0x00, 0x00
        /*0020*/ 	.byte	0x00, 0x00, 0x00, 0x00


//--------------------- .nv.info.matmul_kernel    --------------------------
	.section	.nv.info.matmul_kernel,"",@"SHT_CUDA_INFO"
	.sectionflags	@""
	.align	4


	//----- nvinfo : EIATTR_CUDA_API_VERSION
	.align		4
        /*0000*/ 	.byte	0x04, 0x37
        /*0002*/ 	.short	(.L_7 - .L_6)
.L_6:
        /*0004*/ 	.word	0x00000082


	//----- nvinfo : EIATTR_KPARAM_INFO
	.align		4
.L_7:
        /*0008*/ 	.byte	0x04, 0x17
        /*000a*/ 	.short	(.L_9 - .L_8)
.L_8:
        /*000c*/ 	.word	0x00000000
        /*0010*/ 	.short	0x000d
        /*0012*/ 	.short	0x0048
        /*0014*/ 	.byte	0x00, 0xf4, 0x21, 0x00


	//----- nvinfo : EIATTR_KPARAM_INFO
	.align		4
.L_9:
        /*0018*/ 	.byte	0x04, 0x17
        /*001a*/ 	.short	(.L_11 - .L_10)
.L_10:
        /*001c*/ 	.word	0x00000000
        /*0020*/ 	.short	0x000c
        /*0022*/ 	.short	0x0040
        /*0024*/ 	.byte	0x00, 0xf4, 0x21, 0x00


	//----- nvinfo : EIATTR_KPARAM_INFO
	.align		4
.L_11:
        /*0028*/ 	.byte	0x04, 0x17
        /*002a*/ 	.short	(.L_13 - .L_12)
.L_12:
        /*002c*/ 	.word	0x00000000
        /*0030*/ 	.short	0x000b
        /*0032*/ 	.short	0x0038
        /*0034*/ 	.byte	0x00, 0xf0, 0x11, 0x00


	//----- nvinfo : EIATTR_KPARAM_INFO
	.align		4
.L_13:
        /*0038*/ 	.byte	0x04, 0x17
        /*003a*/ 	.short	(.L_15 - .L_14)
.L_14:
        /*003c*/ 	.word	0x00000000
        /*0040*/ 	.short	0x000a
        /*0042*/ 	.short	0x0034
        /*0044*/ 	.byte	0x00, 0xf0, 0x11, 0x00


	//----- nvinfo : EIATTR_KPARAM_INFO
	.align		4
.L_15:
        /*0048*/ 	.byte	0x04, 0x17
        /*004a*/ 	.short	(.L_17 - .L_16)
.L_16:
        /*004c*/ 	.word	0x00000000
        /*0050*/ 	.short	0x0009
        /*0052*/ 	.short	0x0030
        /*0054*/ 	.byte	0x00, 0xf0, 0x11, 0x00


	//----- nvinfo : EIATTR_KPARAM_INFO
	.align		4
.L_17:
        /*0058*/ 	.byte	0x04, 0x17
        /*005a*/ 	.short	(.L_19 - .L_18)
.L_18:
        /*005c*/ 	.word	0x00000000
        /*0060*/ 	.short	0x0008
        /*0062*/ 	.short	0x002c
        /*0064*/ 	.byte	0x00, 0xf0, 0x11, 0x00


	//----- nvinfo : EIATTR_KPARAM_INFO
	.align		4
.L_19:
        /*0068*/ 	.byte	0x04, 0x17
        /*006a*/ 	.short	(.L_21 - .L_20)
.L_20:
        /*006c*/ 	.word	0x00000000
        /*0070*/ 	.short	0x0007
        /*0072*/ 	.short	0x0028
        /*0074*/ 	.byte	0x00, 0xf0, 0x11, 0x00


	//----- nvinfo : EIATTR_KPARAM_INFO
	.align		4
.L_21:
        /*0078*/ 	.byte	0x04, 0x17
        /*007a*/ 	.short	(.L_23 - .L_22)
.L_22:
        /*007c*/ 	.word	0x00000000
        /*0080*/ 	.short	0x0006
        /*0082*/ 	.short	0x0024
        /*0084*/ 	.byte	0x00, 0xf0, 0x11, 0x00


	//----- nvinfo : EIATTR_KPARAM_INFO
	.align		4
.L_23:
        /*0088*/ 	.byte	0x04, 0x17
        /*008a*/ 	.short	(.L_25 - .L_24)
.L_24:
        /*008c*/ 	.word	0x00000000
        /*0090*/ 	.short	0x0005
        /*0092*/ 	.short	0x0020
        /*0094*/ 	.byte	0x00, 0xf0, 0x11, 0x00


	//----- nvinfo : EIATTR_KPARAM_INFO
	.align		4
.L_25:
        /*0098*/ 	.byte	0x04, 0x17
        /*009a*/ 	.short	(.L_27 - .L_26)
.L_26:
        /*009c*/ 	.word	0x00000000
        /*00a0*/ 	.short	0x0004
        /*00a2*/ 	.short	0x001c
        /*00a4*/ 	.byte	0x00, 0xf0, 0x11, 0x00


	//----- nvinfo : EIATTR_KPARAM_INFO
	.align		4
.L_27:
        /*00a8*/ 	.byte	0x04, 0x17
        /*00aa*/ 	.short	(.L_29 - .L_28)
.L_28:
        /*00ac*/ 	.word	0x00000000
        /*00b0*/ 	.short	0x0003
        /*00b2*/ 	.short	0x0018
        /*00b4*/ 	.byte	0x00, 0xf0, 0x11, 0x00


	//----- nvinfo : EIATTR_KPARAM_INFO
	.align		4
.L_29:
        /*00b8*/ 	.byte	0x04, 0x17
        /*00ba*/ 	.short	(.L_31 - .L_30)
.L_30:
        /*00bc*/ 	.word	0x00000000
        /*00c0*/ 	.short	0x0002
        /*00c2*/ 	.short	0x0010
        /*00c4*/ 	.byte	0x00, 0xf4, 0x21, 0x00


	//----- nvinfo : EIATTR_KPARAM_INFO
	.align		4
.L_31:
        /*00c8*/ 	.byte	0x04, 0x17
        /*00ca*/ 	.short	(.L_33 - .L_32)
.L_32:
        /*00cc*/ 	.word	0x00000000
        /*00d0*/ 	.short	0x0001
        /*00d2*/ 	.short	0x0008
        /*00d4*/ 	.byte	0x00, 0xf4, 0x21, 0x00


	//----- nvinfo : EIATTR_KPARAM_INFO
	.align		4
.L_33:
        /*00d8*/ 	.byte	0x04, 0x17
        /*00da*/ 	.short	(.L_35 - .L_34)
.L_34:
        /*00dc*/ 	.word	0x00000000
        /*00e0*/ 	.short	0x0000
        /*00e2*/ 	.short	0x0000
        /*00e4*/ 	.byte	0x00, 0xf4, 0x21, 0x00


	//----- nvinfo : EIATTR_SPARSE_MMA_MASK
	.align		4
.L_35:
        /*00e8*/ 	.byte	0x03, 0x50
        /*00ea*/ 	.short	0x0000


	//----- nvinfo : EIATTR_MAXREG_COUNT
	.align		4
        /*00ec*/ 	.byte	0x03, 0x1b
        /*00ee*/ 	.short	0x00ff


	//----- nvinfo : EIATTR_NUM_BARRIERS
	.align		4
        /*00f0*/ 	.byte	0x02, 0x4c
        /*00f2*/ 	.byte	0x01
	.zero		1


	//----- nvinfo : EIATTR_ANNOTATIONS
	.align		4
        /*00f4*/ 	.byte	0x04, 0x55
        /*00f6*/ 	.short	(.L_37 - .L_36)


	//   ....[0]....
.L_36:
        /*00f8*/ 	.word	0x00000001
        /*00fc*/ 	.byte	0xd0, 0x05, 0x00, 0x00, 0x01, 0x00, 0x00, 0x00, 0x20, 0x0a, 0x00, 0x00, 0x01, 0x00, 0x00, 0x00
        /* <DEDUP_REMOVED lines=1468> */
        /*5ccc*/ 	.byte	0x50, 0x6b, 0x02, 0x00


	//----- nvinfo : EIATTR_MERCURY_ISA_VERSION
	.align		4
.L_37:
        /*5cd0*/ 	.byte	0x03, 0x5f
        /*5cd2*/ 	.short	0x0101


	//----- nvinfo : EIATTR_EXIT_INSTR_OFFSETS
	.align		4
        /*5cd4*/ 	.byte	0x04, 0x1c
        /*5cd6*/ 	.short	(.L_39 - .L_38)


	//   ....[0]....
.L_38:
        /*5cd8*/ 	.word	0x0002cc10


	//   ....[1]....
        /*5cdc*/ 	.word	0x0002cc30


	//----- nvinfo : EIATTR_REQNTID
	.align		4
.L_39:
        /*5ce0*/ 	.byte	0x04, 0x10
        /*5ce2*/ 	.short	(.L_41 - .L_40)
.L_40:
        /*5ce4*/ 	.word	0x00000080
        /*5ce8*/ 	.word	0x00000001
        /*5cec*/ 	.word	0x00000001


	//----- nvinfo : EIATTR_CBANK_PARAM_SIZE
	.align		4
.L_41:
        /*5cf0*/ 	.byte	0x03, 0x19
        /*5cf2*/ 	.short	0x0050


	//----- nvinfo : EIATTR_PARAM_CBANK
	.align		4
        /*5cf4*/ 	.byte	0x04, 0x0a
        /*5cf6*/ 	.short	(.L_43 - .L_42)
	.align		4
.L_42:
        /*5cf8*/ 	.word	index@(.nv.constant0.matmul_kernel)
        /*5cfc*/ 	.short	0x0210
        /*5cfe*/ 	.short	0x0050


	//----- nvinfo : EIATTR_SW_WAR
	.align		4
.L_43:
        /*5d00*/ 	.byte	0x04, 0x36
        /*5d02*/ 	.short	(.L_45 - .L_44)
.L_44:
        /*5d04*/ 	.word	0x00000008
.L_45:


//--------------------- .nv.callgraph             --------------------------
	.section	.nv.callgraph,"",@"SHT_CUDA_CALLGRAPH"
	.align	4
	.sectionentsize	8
	.align		4
        /*0000*/ 	.word	0x00000000
	.align		4
        /*0004*/ 	.word	0xffffffff
	.align		4
        /*0008*/ 	.word	0x00000000
	.align		4
        /*000c*/ 	.word	0xfffffffe
	.align		4
        /*0010*/ 	.word	0x00000000
	.align		4
        /*0014*/ 	.word	0xfffffffd
	.align		4
        /*0018*/ 	.word	0x00000000
	.align		4
        /*001c*/ 	.word	0xfffffffc


//--------------------- .text.matmul_kernel       --------------------------
	.section	.text.matmul_kernel,"ax",@progbits
	.align	128
        .global         matmul_kernel
        .type           matmul_kernel,@function
        .size           matmul_kernel,(.L_x_4 - matmul_kernel)
        .other          matmul_kernel,@"STO_CUDA_ENTRY STV_DEFAULT"
matmul_kernel:
.text.matmul_kernel:
[----:B------:R-:W0:Y:S08]  /*0000*/  LDC R1, c[0x0][0x28] ;  /* 0x00000a00ff017b82 */ /* 0x000e300000000800 */
[----:B------:R-:W1:Y:S01]  /*0010*/  LDC.64 R4, c[0x0][0x228] ;  /* 0x00008a00ff047b82 */ /* 0x000e620000000a00 */
[----:B------:R-:W2:Y:S01]  /*0020*/  S2R R7, SR_CTAID.X ;  /* 0x0000000000077919 */ /* 0x000ea20000002500 */
[----:B------:R-:W-:Y:S01]  /*0030*/  ULDC UR8, c[0x0][0x230] ;  /* 0x00008c0000087ab9 */ /* 0x000fe20000000800 */
[----:B0-----:R-:W-:Y:S01]  /*0040*/  VIADD R1, R1, 0xfffff408 ;  /* 0xfffff40801017836 */ /* 0x001fe20000000000 */
[----:B------:R-:W-:Y:S01]  /*0050*/  UIADD3 UR8, UR8, 0x7f, URZ ;  /* 0x0000007f08087890 */ /* 0x000fe2000fffe03f */
[----:B------:R-:W0:Y:S01]  /*0060*/  S2R R14, SR_TID.X ;  /* 0x00000000000e7919 */ /* 0x000e220000002100 */
[----:B------:R-:W-:Y:S01]  /*0070*/  UMOV UR7, 0x400 ;  /* 0x0000040000077882 */ /* 0x000fe20000000000 */
[----:B------:R-:W-:Y:S01]  /*0080*/  ULDC.64 UR28, c[0x0][0x208] ;  /* 0x00008200001c7ab9 */ /* 0x000fe20000000a00 */
[----:B------:R-:W3:Y:S01]  /*0090*/  S2UR UR4, SR_CgaCtaId ;  /* 0x00000000000479c3 */ /* 0x000ee20000008800 */
[----:B------:R-:W-:Y:S01]  /*00a0*/  UISETP.GT.AND UP0, UPT, UR8, 0x7f, UPT ;  /* 0x0000007f0800788c */ /* 0x000fe2000bf04270 */
[----:B-1----:R-:W-:-:S05]  /*00b0*/  VIADD R0, R5, 0xff ;  /* 0x000000ff05007836 */ /* 0x002fca0000000000 */
[----:B------:R-:W-:Y:S01]  /*00c0*/  SHF.R.S32.HI R3, RZ, 0x1f, R0 ;  /* 0x0000001fff037819 */ /* 0x000fe20000011400 */
[----:B---3--:R-:W-:-:S03]  /*00d0*/  ULEA UR7, UR4, UR7, 0x18 ;  /* 0x0000000704077291 */ /* 0x008fc6000f8ec03f */
[----:B------:R-:W-:Y:S02]  /*00e0*/  LEA.HI R3, R3, R0, RZ, 0x8 ;  /* 0x0000000003037211 */ /* 0x000fe400078f40ff */
[----:B--2---:R-:W-:Y:S02]  /*00f0*/  IABS R10, R7 ;  /* 0x00000007000a7213 */ /* 0x004fe40000000000 */
[----:B------:R-:W-:Y:S02]  /*0100*/  SHF.R.S32.HI R3, RZ, 0x8, R3 ;  /* 0x00000008ff037819 */ /* 0x000fe40000011403 */
[----:B0-----:R-:W-:-:S03]  /*0110*/  LOP3.LUT R15, R14, 0x3f, RZ, 0xc0, !PT ;  /* 0x0000003f0e0f7812 */ /* 0x001fc600078ec0ff */
[----:B------:R-:W-:-:S05]  /*0120*/  IMAD.SHL.U32 R6, R3, 0x8, RZ ;  /* 0x0000000803067824 */ /* 0x000fca00078e00ff */
[-C--:B------:R-:W-:Y:S02]  /*0130*/  IABS R9, R6.reuse ;  /* 0x0000000600097213 */ /* 0x080fe40000000000 */
[----:B------:R-:W-:Y:S02]  /*0140*/  IABS R12, R6 ;  /* 0x00000006000c7213 */ /* 0x000fe40000000000 */
[----:B------:R-:W0:Y:S08]  /*0150*/  I2F.RP R0, R9 ;  /* 0x0000000900007306 */ /* 0x000e300000209400 */
[----:B0-----:R-:W0:Y:S02]  /*0160*/  MUFU.RCP R0, R0 ;  /* 0x0000000000007308 */ /* 0x001e240000001000 */
[----:B0-----:R-:W-:-:S02]  /*0170*/  VIADD R2, R0, 0xffffffe ;  /* 0x0ffffffe00027836 */ /* 0x001fc40000000000 */
[----:B------:R-:W-:-:S04]  /*0180*/  IMAD.MOV R0, RZ, RZ, -R12 ;  /* 0x000000ffff007224 */ /* 0x000fc800078e0a0c */
[----:B------:R0:W1:Y:S02]  /*0190*/  F2I.FTZ.U32.TRUNC.NTZ R3, R2 ;  /* 0x0000000200037305 */ /* 0x000064000021f000 */
[----:B0-----:R-:W-:Y:S02]  /*01a0*/  IMAD.MOV.U32 R2, RZ, RZ, RZ ;  /* 0x000000ffff027224 */ /* 0x001fe400078e00ff */
[----:B-1----:R-:W-:-:S04]  /*01b0*/  IMAD.MOV R8, RZ, RZ, -R3 ;  /* 0x000000ffff087224 */ /* 0x002fc800078e0a03 */
[----:B------:R-:W-:Y:S02]  /*01c0*/  IMAD R11, R8, R9, RZ ;  /* 0x00000009080b7224 */ /* 0x000fe400078e02ff */
[----:B------:R-:W-:Y:S02]  /*01d0*/  IMAD.MOV.U32 R8, RZ, RZ, R10 ;  /* 0x000000ffff087224 */ /* 0x000fe400078e000a */
[----:B------:R-:W-:-:S06]  /*01e0*/  IMAD.HI.U32 R3, R3, R11, R2 ;  /* 0x0000000b03037227 */ /* 0x000fcc00078e0002 */
[----:B------:R-:W-:-:S04]  /*01f0*/  IMAD.HI.U32 R3, R3, R8, RZ ;  /* 0x0000000803037227 */ /* 0x000fc800078e00ff */
[----:B------:R-:W-:-:S05]  /*0200*/  IMAD R0, R3, R0, R8 ;  /* 0x0000000003007224 */ /* 0x000fca00078e0208 */
[----:B------:R-:W-:-:S13]  /*0210*/  ISETP.GT.U32.AND P1, PT, R9, R0, PT ;  /* 0x000000000900720c */ /* 0x000fda0003f24070 */
[----:B------:R-:W-:Y:S02]  /*0220*/  @!P1 IMAD.IADD R0, R0, 0x1, -R9 ;  /* 0x0000000100009824 */ /* 0x000fe400078e0a09 */
[----:B------:R-:W-:Y:S01]  /*0230*/  @!P1 VIADD R3, R3, 0x1 ;  /* 0x0000000103039836 */ /* 0x000fe20000000000 */
[----:B------:R-:W-:Y:S02]  /*0240*/  ISETP.NE.AND P1, PT, R6, RZ, PT ;  /* 0x000000ff0600720c */ /* 0x000fe40003f25270 */
[----:B------:R-:W-:Y:S02]  /*0250*/  ISETP.GE.U32.AND P0, PT, R0, R9, PT ;  /* 0x000000090000720c */ /* 0x000fe40003f06070 */
[----:B------:R-:W-:-:S04]  /*0260*/  LOP3.LUT R0, R7, R6, RZ, 0x3c, !PT ;  /* 0x0000000607007212 */ /* 0x000fc800078e3cff */
[----:B------:R-:W-:Y:S01]  /*0270*/  ISETP.GE.AND P2, PT, R0, RZ, PT ;  /* 0x000000ff0000720c */ /* 0x000fe20003f46270 */
[----:B------:R-:W-:-:S06]  /*0280*/  VIADD R0, R4, 0x3f ;  /* 0x0000003f04007836 */ /* 0x000fcc0000000000 */
[----:B------:R-:W-:-:S04]  /*0290*/  @P0 VIADD R3, R3, 0x1 ;  /* 0x0000000103030836 */ /* 0x000fc80000000000 */
[----:B------:R-:W-:Y:S01]  /*02a0*/  IMAD.MOV.U32 R2, RZ, RZ, R3 ;  /* 0x000000ffff027224 */ /* 0x000fe200078e0003 */
[----:B------:R-:W-:-:S03]  /*02b0*/  SHF.R.S32.HI R3, RZ, 0x1f, R0 ;  /* 0x0000001fff037819 */ /* 0x000fc60000011400 */
[----:B------:R-:W-:Y:S01]  /*02c0*/  @!P2 IMAD.MOV R2, RZ, RZ, -R2 ;  /* 0x000000ffff02a224 */ /* 0x000fe200078e0a02 */
[----:B------:R-:W-:Y:S02]  /*02d0*/  @!P1 LOP3.LUT R2, RZ, R6, RZ, 0x33, !PT ;  /* 0x00000006ff029212 */ /* 0x000fe400078e33ff */
[----:B------:R-:W-:-:S03]  /*02e0*/  LEA.HI R3, R3, R0, RZ, 0x6 ;  /* 0x0000000003037211 */ /* 0x000fc600078f30ff */
[----:B------:R-:W-:Y:S02]  /*02f0*/  IMAD.SHL.U32 R8, R2, 0x8, RZ ;  /* 0x0000000802087824 */ /* 0x000fe400078e00ff */
[----:B------:R-:W-:-:S03]  /*0300*/  IMAD.MOV R2, RZ, RZ, -R2 ;  /* 0x000000ffff027224 */ /* 0x000fc600078e0a02 */
[----:B------:R-:W-:Y:S01]  /*0310*/  LEA.HI.SX32 R3, R3, -R8, 0x1a ;  /* 0x8000000803037211 */ /* 0x000fe200078fd2ff */
[----:B------:R-:W-:-:S03]  /*0320*/  IMAD R6, R6, R2, R7 ;  /* 0x0000000206067224 */ /* 0x000fc600078e0207 */
[----:B------:R-:W-:Y:S02]  /*0330*/  VIMNMX R13, R3, 0x8, PT ;  /* 0x00000008030d7848 */ /* 0x000fe40003fe0100 */
[----:B------:R-:W-:Y:S02]  /*0340*/  IABS R11, R6 ;  /* 0x00000006000b7213 */ /* 0x000fe40000000000 */
[----:B------:R-:W-:-:S04]  /*0350*/  IABS R9, R13 ;  /* 0x0000000d00097213 */ /* 0x000fc80000000000 */
[----:B------:R-:W0:Y:S08]  /*0360*/  I2F.RP R0, R9 ;  /* 0x0000000900007306 */ /* 0x000e300000209400 */
[----:B0-----:R-:W0:Y:S02]  /*0370*/  MUFU.RCP R0, R0 ;  /* 0x0000000000007308 */ /* 0x001e240000001000 */
[----:B0-----:R-:W-:-:S06]  /*0380*/  VIADD R3, R0, 0xffffffe ;  /* 0x0ffffffe00037836 */ /* 0x001fcc0000000000 */
[----:B------:R-:W0:Y:S02]  /*0390*/  F2I.FTZ.U32.TRUNC.NTZ R3, R3 ;  /* 0x0000000300037305 */ /* 0x000e24000021f000 */
[----:B0-----:R-:W-:-:S04]  /*03a0*/  IMAD.MOV R10, RZ, RZ, -R3 ;  /* 0x000000ffff0a7224 */ /* 0x001fc800078e0a03 */
[----:B------:R-:W-:Y:S01]  /*03b0*/  IMAD.MOV.U32 R2, RZ, RZ, R10 ;  /* 0x000000ffff027224 */ /* 0x000fe200078e000a */
[----:B------:R-:W-:-:S03]  /*03c0*/  IABS R10, R13 ;  /* 0x0000000d000a7213 */ /* 0x000fc60000000000 */
[----:B------:R-:W-:Y:S02]  /*03d0*/  IMAD R7, R2, R9, RZ ;  /* 0x0000000902077224 */ /* 0x000fe400078e02ff */
[----:B------:R-:W-:Y:S02]  /*03e0*/  IMAD.MOV.U32 R2, RZ, RZ, RZ ;  /* 0x000000ffff027224 */ /* 0x000fe400078e00ff */
[----:B------:R-:W-:Y:S02]  /*03f0*/  IMAD.MOV R0, RZ, RZ, -R10 ;  /* 0x000000ffff007224 */ /* 0x000fe400078e0a0a */
        /* <DEDUP_REMOVED lines=9> */
[----:B------:R-:W-:Y:S02]  /*0490*/  ISETP.GE.AND P2, PT, R0, RZ, PT ;  /* 0x000000ff0000720c */ /* 0x000fe40003f46270 */
[----:B------:R-:W-:-:S04]  /*04a0*/  SHF.R.U32.HI R0, RZ, 0x6, R14 ;  /* 0x00000006ff007819 */ /* 0x000fc8000001160e */
[----:B------:R-:W-:Y:S01]  /*04b0*/  R2UR UR16, R0 ;  /* 0x00000000001072ca */ /* 0x000fe200000e0000 */
[----:B------:R-:W-:Y:S01]  /*04c0*/  @P0 VIADD R2, R2, 0x1 ;  /* 0x0000000102020836 */ /* 0x000fe20000000000 */
[----:B------:R-:W-:-:S05]  /*04d0*/  PLOP3.LUT P0, PT, PT, PT, UP0, 0x80, 0x0 ;  /* 0x000000000000781c */ /* 0x000fca0003f0f008 */
[----:B------:R-:W-:Y:S01]  /*04e0*/  @!P2 IMAD.MOV R2, RZ, RZ, -R2 ;  /* 0x000000ffff02a224 */ /* 0x000fe200078e0a02 */
[----:B------:R-:W-:-:S05]  /*04f0*/  @!P1 LOP3.LUT R2, RZ, R13, RZ, 0x33, !PT ;  /* 0x0000000dff029212 */ /* 0x000fca00078e33ff */
[----:B------:R-:W-:Y:S01]  /*0500*/  IMAD.MOV R0, RZ, RZ, -R2 ;  /* 0x000000ffff007224 */ /* 0x000fe200078e0a02 */
[----:B------:R-:W-:Y:S02]  /*0510*/  UIADD3 UR35, UR16, 0xe, URZ ;  /* 0x0000000e10237890 */ /* 0x000fe4000fffe03f */
[----:B------:R-:W-:Y:S01]  /*0520*/  UIADD3 UR34, UR16, 0x1e, URZ ;  /* 0x0000001e10227890 */ /* 0x000fe2000fffe03f */
[----:B------:R-:W-:Y:S01]  /*0530*/  IMAD R0, R13, R0, R6 ;  /* 0x000000000d007224 */ /* 0x000fe200078e0206 */
[----:B------:R-:W-:Y:S02]  /*0540*/  UIADD3 UR33, UR16, 0x2e, URZ ;  /* 0x0000002e10217890 */ /* 0x000fe4000fffe03f */
[----:B------:R-:W-:Y:S01]  /*0550*/  UIADD3 UR32, UR16, 0x3e, URZ ;  /* 0x0000003e10207890 */ /* 0x000fe2000fffe03f */
[----:B------:R-:W-:Y:S01]  /*0560*/  IMAD.IADD R3, R8, 0x1, R0 ;  /* 0x0000000108037824 */ /* 0x000fe200078e0200 */
[----:B------:R-:W-:Y:S01]  /*0570*/  SHF.R.U32.HI R0, RZ, 0x6, R14 ;  /* 0x00000006ff007819 */ /* 0x000fe2000001160e */
[----:B------:R-:W-:-:S02]  /*0580*/  UIADD3 UR31, UR16, 0x4e, URZ ;  /* 0x0000004e101f7890 */ /* 0x000fc4000fffe03f */
[----:B------:R-:W-:Y:S01]  /*0590*/  IMAD R18, R3, 0x40, R15 ;  /* 0x0000004003127824 */ /* 0x000fe200078e020f */
[----:B------:R-:W-:Y:S01]  /*05a0*/  SGXT.U32 R16, R0, 0x1 ;  /* 0x000000010010781a */ /* 0x000fe20000000000 */
[----:B------:R-:W-:Y:S02]  /*05b0*/  UIADD3 UR30, UR16, 0x5e, URZ ;  /* 0x0000005e101e7890 */ /* 0x000fe4000fffe03f */
[----:B------:R-:W-:Y:S01]  /*05c0*/  UIADD3 UR19, UR16, 0x6e, URZ ;  /* 0x0000006e10137890 */ /* 0x000fe2000fffe03f */
[----:B------:R0:W-:Y:S01]  /*05d0*/  STL [R1+0xb40], R18 ;  /* 0x000b401201007387 */ /* 0x0001e20000100800 */
[C---:B------:R-:W-:Y:S01]  /*05e0*/  LOP3.LUT R6, R16.reuse, 0x2, RZ, 0xfc, !PT ;  /* 0x0000000210067812 */ /* 0x040fe200078efcff */
[----:B------:R-:W-:Y:S01]  /*05f0*/  UIADD3 UR16, UR16, 0x7e, URZ ;  /* 0x0000007e10107890 */ /* 0x000fe2000fffe03f */
[C---:B------:R-:W-:Y:S02]  /*0600*/  LOP3.LUT R0, R16.reuse, 0x4, RZ, 0xfc, !PT ;  /* 0x0000000410007812 */ /* 0x040fe400078efcff */
[----:B------:R-:W-:-:S02]  /*0610*/  LOP3.LUT R7, R16, 0x6, RZ, 0xfc, !PT ;  /* 0x0000000610077812 */ /* 0x000fc400078efcff */
[C---:B------:R-:W-:Y:S02]  /*0620*/  LOP3.LUT R6, R16.reuse, 0x8, RZ, 0xfc, !PT ;  /* 0x0000000810067812 */ /* 0x040fe400078efcff */
[C---:B------:R-:W-:Y:S02]  /*0630*/  LOP3.LUT R0, R16.reuse, 0xa, RZ, 0xfc, !PT ;  /* 0x0000000a10007812 */ /* 0x040fe400078efcff */
[C---:B------:R-:W-:Y:S02]  /*0640*/  LOP3.LUT R7, R16.reuse, 0xc, RZ, 0xfc, !PT ;  /* 0x0000000c10077812 */ /* 0x040fe400078efcff */
[C---:B------:R-:W-:Y:S02]  /*0650*/  LOP3.LUT R6, R16.reuse, 0x10, RZ, 0xfc, !PT ;  /* 0x0000001010067812 */ /* 0x040fe400078efcff */
        /* <DEDUP_REMOVED lines=45> */
[----:B------:R-:W-:Y:S01]  /*0930*/  LOP3.LUT R0, R16, 0x78, RZ, 0xfc, !PT ;  /* 0x0000007810007812 */ /* 0x000fe200078efcff */
[----:B------:R-:W-:Y:S01]  /*0940*/  IMAD.SHL.U32 R0, R2, 0x100, RZ ;  /* 0x0000010002007824 */ /* 0x000fe200078e00ff */
[C---:B------:R-:W-:Y:S02]  /*0950*/  LOP3.LUT R7, R16.reuse, 0x7a, RZ, 0xfc, !PT ;  /* 0x0000007a10077812 */ /* 0x040fe400078efcff */
[----:B------:R-:W-:Y:S01]  /*0960*/  LOP3.LUT R6, R16, 0x7c, RZ, 0xfc, !PT ;  /* 0x0000007c10067812 */ /* 0x000fe200078efcff */
[----:B0-----:R-:W-:Y:S06]  /*0970*/  @P0 BRA `(.L_x_0) ;  /* 0x0000000400100947 */ /* 0x001fec0003800000 */
[----:B------:R-:W-:Y:S01]  /*0980*/  IMAD.SHL.U32 R2, R14, 0x10, RZ ;  /* 0x000000100e027824 */ /* 0x000fe200078e00ff */
[----:B------:R-:W-:Y:S02]  /*0990*/  CS2R R24, SRZ ;  /* 0x0000000000187805 */ /* 0x000fe4000001ff00 */
[----:B------:R-:W-:Y:S02]  /*09a0*/  CS2R R26, SRZ ;  /* 0x00000000001a7805 */ /* 0x000fe4000001ff00 */
[----:B------:R-:W-:Y:S02]  /*09b0*/  CS2R R28, SRZ ;  /* 0x00000000001c7805 */ /* 0x000fe4000001ff00 */
[----:B------:R-:W-:Y:S02]  /*09c0*/  CS2R R30, SRZ ;  /* 0x00000000001e7805 */ /* 0x000fe4000001ff00 */
[----:B------:R-:W-:Y:S02]  /*09d0*/  LOP3.LUT R2, R2, 0x70, RZ, 0xc0, !PT ;  /* 0x0000007002027812 */ /* 0x000fe400078ec0ff */
[----:B------:R-:W-:-:S02]  /*09e0*/  CS2R R32, SRZ ;  /* 0x0000000000207805 */ /* 0x000fc4000001ff00 */
[----:B------:R-:W-:Y:S02]  /*09f0*/  CS2R R34, SRZ ;  /* 0x0000000000227805 */ /* 0x000fe4000001ff00 */
[----:B------:R-:W-:Y:S02]  /*0a00*/  CS2R R36, SRZ ;  /* 0x0000000000247805 */ /* 0x000fe4000001ff00 */
[----:B------:R-:W-:Y:S01]  /*0a10*/  CS2R R38, SRZ ;  /* 0x0000000000267805 */ /* 0x000fe2000001ff00 */
[----:B------:R0:W-:Y:S01]  /*0a20*/  STL [R1+0xb3c], R2 ;  /* 0x000b3c0201007387 */ /* 0x0001e20000100800 */
[----:B------:R-:W-:Y:S02]  /*0a30*/  CS2R R40, SRZ ;  /* 0x0000000000287805 */ /* 0x000fe4000001ff00 */
[----:B------:R-:W-:Y:S02]  /*0a40*/  CS2R R42, SRZ ;  /* 0x00000000002a7805 */ /* 0x000fe4000001ff00 */
[----:B------:R-:W-:-:S02]  /*0a50*/  CS2R R44, SRZ ;  /* 0x00000000002c7805 */ /* 0x000fc4000001ff00 */
[----:B------:R-:W-:Y:S02]  /*0a60*/  CS2R R46, SRZ ;  /* 0x00000000002e7805 */ /* 0x000fe4000001ff00 */
[----:B------:R-:W-:Y:S02]  /*0a70*/  CS2R R48, SRZ ;  /* 0x0000000000307805 */ /* 0x000fe4000001ff00 */
[----:B------:R-:W-:Y:S02]  /*0a80*/  CS2R R50, SRZ ;  /* 0x0000000000327805 */ /* 0x000fe4000001ff00 */
        /* <DEDUP_REMOVED lines=49> */
[----:B------:R-:W-:Y:S01]  /*0da0*/  CS2R R150, SRZ ;  /* 0x0000000000967805 */ /* 0x000fe2000001ff00 */
[----:B0-----:R-:W-:Y:S06]  /*0db0*/  BRA `(.L_x_1) ;  /* 0x0000025c00447947 */ /* 0x001fec0003800000 */
.L_x_0:
[----:B------:R-:W-:Y:S01]  /*0dc0*/  IABS R11, R4 ;  /* 0x00000004000b7213 */ /* 0x000fe20000000000 */
[C---:B------:R-:W-:Y:S01]  /*0dd0*/  VIADD R15, R0.reuse, 0xfc ;  /* 0x000000fc000f7836 */ /* 0x040fe20000000000 */
[----:B------:R-:W-:Y:S01]  /*0de0*/  IABS R3, R5 ;  /* 0x0000000500037213 */ /* 0x000fe20000000000 */
[C---:B------:R-:W-:Y:S01]  /*0df0*/  VIADD R17, R0.reuse, 0xfb ;  /* 0x000000fb00117836 */ /* 0x040fe20000000000 */
[----:B------:R-:W0:Y:S01]  /*0e00*/  I2F.RP R2, R11 ;  /* 0x0000000b00027306 */ /* 0x000e220000209400 */
[----:B------:R-:W-:Y:S01]  /*0e10*/  IABS R14, R18 ;  /* 0x00000012000e7213 */ /* 0x000fe20000000000 */
[----:B------:R1:W-:Y:S01]  /*0e20*/  STL [R1+0xbb0], R5 ;  /* 0x000bb00501007387 */ /* 0x0003e20000100800 */
[C---:B------:R-:W-:Y:S01]  /*0e30*/  VIADD R22, R0.reuse, 0xf2 ;  /* 0x000000f200167836 */ /* 0x040fe20000000000 */
[----:B------:R-:W-:Y:S01]  /*0e40*/  IABS R16, R17 ;  /* 0x0000001100107213 */ /* 0x000fe20000000000 */
[C---:B------:R-:W-:Y:S01]  /*0e50*/  VIADD R190, R0.reuse, 0x3c ;  /* 0x0000003c00be7836 */ /* 0x040fe20000000000 */
[----:B------:R-:W-:Y:S01]  /*0e60*/  IABS R233, R0 ;  /* 0x0000000000e97213 */ /* 0x000fe20000000000 */
[C---:B------:R-:W-:Y:S01]  /*0e70*/  VIADD R237, R0.reuse, 0x8 ;  /* 0x0000000800ed7836 */ /* 0x040fe20000000000 */
[----:B------:R-:W2:Y:S01]  /*0e80*/  I2F.RP R10, R3 ;  /* 0x00000003000a7306 */ /* 0x000ea20000209400 */
[C---:B------:R-:W-:Y:S01]  /*0e90*/  VIADD R239, R0.reuse, 0x6 ;  /* 0x0000000600ef7836 */ /* 0x040fe20000000000 */
[----:B------:R-:W-:Y:S01]  /*0ea0*/  ULDC UR17, c[0x0][0x238] ;  /* 0x00008e0000117ab9 */ /* 0x000fe20000000800 */
[C---:B------:R-:W-:Y:S01]  /*0eb0*/  VIADD R238, R0.reuse, 0x7 ;  /* 0x0000000700ee7836 */ /* 0x040fe20000000000 */
[----:B------:R-:W-:Y:S01]  /*0ec0*/  ULDC UR18, c[0x0][0x23c] ;  /* 0x00008f0000127ab9 */ /* 0x000fe20000000800 */
[C---:B------:R-:W-:Y:S01]  /*0ed0*/  VIADD R244, R0.reuse, 0x2 ;  /* 0x0000000200f47836 */ /* 0x040fe20000000000 */
[----:B------:R-:W-:Y:S01]  /*0ee0*/  ULDC.64 UR4, c[0x0][0x218] ;  /* 0x0000860000047ab9 */ /* 0x000fe20000000a00 */
[----:B------:R-:W-:Y:S01]  /*0ef0*/  VIADD R245, R0, 0x1 ;  /* 0x0000000100f57836 */ /* 0x000fe20000000000 */
[----:B0-----:R-:W0:Y:S01]  /*0f00*/  MUFU.RCP R2, R2 ;  /* 0x0000000200027308 */ /* 0x001e220000001000 */
[----:B------:R-:W-:Y:S01]  /*0f10*/  ULDC UR10, c[0x0][0x234] ;  /* 0x00008d00000a7ab9 */ /* 0x000fe20000000800 */
[----:B------:R-:W-:-:S06]  /*0f20*/  ULDC.64 UR12, c[0x0][0x210] ;  /* 0x00008400000c7ab9 */ /* 0x000fcc0000000a00 */
[----:B--2---:R-:W2:Y:S01]  /*0f30*/  MUFU.RCP R10, R10 ;  /* 0x0000000a000a7308 */ /* 0x004ea20000001000 */
[----:B0-----:R-:W-:-:S07]  /*0f40*/  VIADD R6, R2, 0xffffffe ;  /* 0x0ffffffe02067836 */ /* 0x001fce0000000000 */
[----:B------:R0:W3:Y:S01]  /*0f50*/  F2I.FTZ.U32.TRUNC.NTZ R7, R6 ;  /* 0x0000000600077305 */ /* 0x0000e2000021f000 */
[----:B--2---:R-:W-:-:S07]  /*0f60*/  VIADD R8, R10, 0xffffffe ;  /* 0x0ffffffe0a087836 */ /* 0x004fce0000000000 */
[----:B------:R2:W4:Y:S01]  /*0f70*/  F2I.FTZ.U32.TRUNC.NTZ R9, R8 ;  /* 0x0000000800097305 */ /* 0x000522000021f000 */
[----:B0-----:R-:W-:Y:S02]  /*0f80*/  IMAD.MOV.U32 R6, RZ, RZ, RZ ;  /* 0x000000ffff067224 */ /* 0x001fe400078e00ff */
[--C-:B---3--:R-:W-:Y:S02]  /*0f90*/  IMAD.MOV R12, RZ, RZ, -R7.reuse ;  /* 0x000000ffff0c7224 */ /* 0x108fe400078e0a07 */
[----:B--2---:R-:W-:Y:S02]  /*0fa0*/  IMAD.MOV.U32 R8, RZ, RZ, RZ ;  /* 0x000000ffff087224 */ /* 0x004fe400078e00ff */
[----:B------:R-:W-:Y:S02]  /*0fb0*/  IMAD R13, R12, R11, RZ ;  /* 0x0000000b0c0d7224 */ /* 0x000fe400078e02ff */
[----:B------:R-:W-:Y:S02]  /*0fc0*/  IMAD.MOV.U32 R12, RZ, RZ, R14 ;  /* 0x000000ffff0c7224 */ /* 0x000fe400078e000e */
[----:B------:R-:W-:-:S04]  /*0fd0*/  IMAD.HI.U32 R7, R7, R13, R6 ;  /* 0x0000000d07077227 */ /* 0x000fc800078e0006 */
[----:B----4-:R-:W-:Y:S02]  /*0fe0*/  IMAD.MOV R2, RZ, RZ, -R9 ;  /* 0x000000ffff027224 */ /* 0x010fe400078e0a09 */
[----:B------:R-:W-:-:S04]  /*0ff0*/  IMAD.HI.U32 R7, R7, R12, RZ ;  /* 0x0000000c07077227 */ /* 0x000fc800078e00ff */
[----:B------:R-:W-:Y:S02]  /*1000*/  IMAD.MOV R7, RZ, RZ, -R7 ;  /* 0x000000ffff077224 */ /* 0x000fe400078e0a07 */
[----:B------:R-:W-:Y:S02]  /*1010*/  VIADD R14, R0, 0xff ;  /* 0x000000ff000e7836 */ /* 0x000fe40000000000 */
[C---:B------:R-:W-:Y:S02]  /*1020*/  IMAD R6, R11.reuse, R7, R12 ;  /* 0x000000070b067224 */ /* 0x040fe400078e020c */
[----:B------:R-:W-:Y:S01]  /*1030*/  IMAD R13, R2, R3, RZ ;  /* 0x00000003020d7224 */ /* 0x000fe200078e02ff */
[----:B------:R-:W-:Y:S01]  /*1040*/  IABS R10, R14 ;  /* 0x0000000e000a7213 */ /* 0x000fe20000000000 */
[----:B------:R-:W-:Y:S01]  /*1050*/  VIADD R12, R0, 0xfe ;  /* 0x000000fe000c7836 */ /* 0x000fe20000000000 */
[----:B------:R-:W-:Y:S01]  /*1060*/  ISETP.GT.U32.AND P0, PT, R11, R6, PT ;  /* 0x000000060b00720c */ /* 0x000fe20003f04070 */
[----:B------:R-:W-:Y:S01]  /*1070*/  IMAD.HI.U32 R2, R9, R13, R8 ;  /* 0x0000000d09027227 */ /* 0x000fe200078e0008 */
[----:B------:R-:W-:-:S02]  /*1080*/  ISETP.GE.AND P1, PT, R14, RZ, PT ;  /* 0x000000ff0e00720c */ /* 0x000fc40003f26270 */
[----:B------:R-:W-:Y:S01]  /*1090*/  ISETP.GE.AND P5, PT, R12, RZ, PT ;  /* 0x000000ff0c00720c */ /* 0x000fe20003fa6270 */
[----:B------:R-:W-:Y:S01]  /*10a0*/  IMAD.MOV.U32 R8, RZ, RZ, R10 ;  /* 0x000000ffff087224 */ /* 0x000fe200078e000a */
[----:B------:R-:W-:Y:S01]  /*10b0*/  IABS R10, R12 ;  /* 0x0000000c000a7213 */ /* 0x000fe20000000000 */
[----:B------:R-:W-:Y:S01]  /*10c0*/  VIADD R13, R0, 0xfd ;  /* 0x000000fd000d7836 */ /* 0x000fe20000000000 */
[----:B------:R-:W-:Y:S01]  /*10d0*/  IABS R14, R15 ;  /* 0x0000000f000e7213 */ /* 0x000fe20000000000 */
[----:B------:R-:W-:-:S03]  /*10e0*/  IMAD.HI.U32 R7, R2, R8, RZ ;  /* 0x0000000802077227 */ /* 0x000fc600078e00ff */
[----:B------:R-:W-:Y:S01]  /*10f0*/  IABS R12, R13 ;  /* 0x0000000d000c7213 */ /* 0x000fe20000000000 */
[----:B------:R-:W-:Y:S01]  /*1100*/  IMAD.MOV R9, RZ, RZ, -R7 ;  /* 0x000000ffff097224 */ /* 0x000fe200078e0a07 */
[----:B------:R-:W-:Y:S01]  /*1110*/  ISETP.GE.AND P6, PT, R13, RZ, PT ;  /* 0x000000ff0d00720c */ /* 0x000fe20003fc6270 */
[----:B------:R-:W-:-:S04]  /*1120*/  IMAD.HI.U32 R7, R2, R10, RZ ;  /* 0x0000000a02077227 */ /* 0x000fc800078e00ff */
[----:B------:R-:W-:Y:S02]  /*1130*/  @!P0 IMAD.IADD R6, R6, 0x1, -R11 ;  /* 0x0000000106068824 */ /* 0x000fe400078e0a0b */
[----:B------:R-:W-:Y:S02]  /*1140*/  IMAD R8, R3, R9, R8 ;  /* 0x0000000903087224 */ /* 0x000fe400078e0208 */
[----:B------:R-:W-:Y:S01]  /*1150*/  IMAD.MOV R9, RZ, RZ, -R7 ;  /* 0x000000ffff097224 */ /* 0x000fe200078e0a07 */
[----:B------:R-:W-:Y:S01]  /*1160*/  ISETP.GT.U32.AND P3, PT, R11, R6, PT ;  /* 0x000000060b00720c */ /* 0x000fe20003f64070 */
[----:B------:R-:W-:Y:S01]  /*1170*/  IMAD.HI.U32 R7, R2, R12, RZ ;  /* 0x0000000c02077227 */ /* 0x000fe200078e00ff */
[----:B------:R-:W-:-:S03]  /*1180*/  ISETP.GT.U32.AND P0, PT, R3, R8, PT ;  /* 0x000000080300720c */ /* 0x000fc60003f04070 */
[C---:B------:R-:W-:Y:S02]  /*1190*/  IMAD R10, R3.reuse, R9, R10 ;  /* 0x00000009030a7224 */ /* 0x040fe400078e020a */
[----:B------:R-:W-:Y:S02]  /*11a0*/  IMAD.MOV R9, RZ, RZ, -R7 ;  /* 0x000000ffff097224 */ /* 0x000fe400078e0a07 */
[----:B------:R-:W-:Y:S01]  /*11b0*/  IMAD.HI.U32 R7, R2, R14, RZ ;  /* 0x0000000e02077227 */ /* 0x000fe200078e00ff */
[----:B------:R-:W-:-:S03]  /*11c0*/  ISETP.GT.U32.AND P2, PT, R3, R10, PT ;  /* 0x0000000a0300720c */ /* 0x000fc60003f44070 */
[C---:B------:R-:W-:Y:S02]  /*11d0*/  IMAD R12, R3.reuse, R9, R12 ;  /* 0x00000009030c7224 */ /* 0x040fe400078e020c */
[----:B------:R-:W-:Y:S01]  /*11e0*/  @!P3 IMAD.IADD R6, R6, 0x1, -R11 ;  /* 0x000000010606b824 */ /* 0x000fe200078e0a0b */
[----:B------:R-:W-:Y:S01]  /*11f0*/  ISETP.GE.AND P3, PT, R18, RZ, PT ;  /* 0x000000ff1200720c */ /* 0x000fe20003f66270 */
[----:B------:R-:W-:Y:S01]  /*1200*/  @!P0 IMAD.IADD R8, R8, 0x1, -R3 ;  /* 0x0000000108088824 */ /* 0x000fe200078e0a03 */
[----:B------:R-:W-:Y:S01]  /*1210*/  ISETP.GT.U32.AND P4, PT, R3, R12, PT ;  /* 0x0000000c0300720c */ /* 0x000fe20003f84070 */
[----:B------:R-:W-:Y:S01]  /*1220*/  IMAD.MOV R9, RZ, RZ, -R7 ;  /* 0x000000ffff097224 */ /* 0x000fe200078e0a07 */
[----:B------:R-:W-:Y:S01]  /*1230*/  ISETP.NE.AND P0, PT, R4, RZ, PT ;  /* 0x000000ff0400720c */ /* 0x000fe20003f05270 */
[----:B------:R-:W-:-:S04]  /*1240*/  IMAD.HI.U32 R7, R2, R16, RZ ;  /* 0x0000001002077227 */ /* 0x000fc800078e00ff */
[----:B------:R-:W-:Y:S01]  /*1250*/  @!P2 IMAD.IADD R10, R10, 0x1, -R3 ;  /* 0x000000010a0aa824 */ /* 0x000fe200078e0a03 */
[C---:B------:R-:W-:Y:S01]  /*1260*/  ISETP.GT.U32.AND P2, PT, R3.reuse, R8, PT ;  /* 0x000000080300720c */ /* 0x040fe20003f44070 */
[----:B-1----:R-:W-:Y:S02]  /*1270*/  IMAD.MOV.U32 R5, RZ, RZ, R6 ;  /* 0x000000ffff057224 */ /* 0x002fe400078e0006 */
[----:B------:R-:W-:Y:S02]  /*1280*/  IMAD.MOV R7, RZ, RZ, -R7 ;  /* 0x000000ffff077224 */ /* 0x000fe400078e0a07 */
[----:B------:R-:W-:Y:S02]  /*1290*/  VIADD R11, R0, 0xfa ;  /* 0x000000fa000b7836 */ /* 0x000fe40000000000 */
[----:B------:R-:W-:Y:S02]  /*12a0*/  @!P4 IMAD.IADD R12, R12, 0x1, -R3 ;  /* 0x000000010c0cc824 */ /* 0x000fe400078e0a03 */
[----:B------:R-:W-:Y:S01]  /*12b0*/  @!P3 IMAD.MOV R5, RZ, RZ, -R5 ;  /* 0x000000ffff05b224 */ /* 0x000fe200078e0a05 */
[C---:B------:R-:W-:Y:S01]  /*12c0*/  ISETP.GT.U32.AND P3, PT, R3.reuse, R10, PT ;  /* 0x0000000a0300720c */ /* 0x040fe20003f64070 */
[----:B------:R-:W-:Y:S01]  /*12d0*/  VIADD R13, R0, 0xf9 ;  /* 0x000000f9000d7836 */ /* 0x000fe20000000000 */
[C---:B------:R-:W-:Y:S01]  /*12e0*/  ISETP.GT.U32.AND P4, PT, R3.reuse, R12, PT ;  /* 0x0000000c0300720c */ /* 0x040fe20003f84070 */
[C---:B------:R-:W-:Y:S01]  /*12f0*/  IMAD R16, R3.reuse, R7, R16 ;  /* 0x0000000703107224 */ /* 0x040fe200078e0210 */
[----:B------:R-:W-:Y:S01]  /*1300*/  IABS R7, R11 ;  /* 0x0000000b00077213 */ /* 0x000fe20000000000 */
[C---:B------:R-:W-:Y:S01]  /*1310*/  IMAD R14, R3.reuse, R9, R14 ;  /* 0x00000009030e7224 */ /* 0x040fe200078e020e */
[----:B------:R-:W-:Y:S01]  /*1320*/  @!P0 LOP3.LUT R5, RZ, R4, RZ, 0x33, !PT ;  /* 0x00000004ff058212 */ /* 0x000fe200078e33ff */
[----:B------:R-:W-:Y:S01]  /*1330*/  @!P2 IMAD.IADD R8, R8, 0x1, -R3 ;  /* 0x000000010808a824 */ /* 0x000fe200078e0a03 */
[----:B------:R-:W-:Y:S01]  /*1340*/  IABS R9, R13 ;  /* 0x0000000d00097213 */ /* 0x000fe20000000000 */
[C---:B------:R-:W-:Y:S01]  /*1350*/  IMAD.HI.U32 R4, R2.reuse, R7, RZ ;  /* 0x0000000702047227 */ /* 0x040fe200078e00ff */
[C---:B------:R-:W-:Y:S01]  /*1360*/  ISETP.GT.U32.AND P2, PT, R3.reuse, R16, PT ;  /* 0x000000100300720c */ /* 0x040fe20003f44070 */
[----:B------:R0:W-:Y:S01]  /*1370*/  STL [R1+0x45c], R5 ;  /* 0x00045c0501007387 */ /* 0x0001e20000100800 */
[----:B------:R-:W-:Y:S01]  /*1380*/  ISETP.GT.U32.AND P0, PT, R3, R14, PT ;  /* 0x0000000e0300720c */ /* 0x000fe20003f04070 */
[----:B------:R-:W-:-:S04]  /*1390*/  IMAD.HI.U32 R6, R2, R9, RZ ;  /* 0x0000000902067227 */ /* 0x000fc800078e00ff */
[----:B------:R-:W-:Y:S01]  /*13a0*/  @!P3 IMAD.IADD R10, R10, 0x1, -R3 ;  /* 0x000000010a0ab824 */ /* 0x000fe200078e0a03 */
[----:B------:R-:W-:Y:S01]  /*13b0*/  ISETP.GE.AND P3, PT, R17, RZ, PT ;  /* 0x000000ff1100720c */ /* 0x000fe20003f66270 */
[----:B------:R-:W-:Y:S01]  /*13c0*/  IMAD.MOV R4, RZ, RZ, -R4 ;  /* 0x000000ffff047224 */ /* 0x000fe200078e0a04 */
[----:B------:R-:W-:Y:S01]  /*13d0*/  IABS R17, R22 ;  /* 0x0000001600117213 */ /* 0x000fe20000000000 */
[----:B0-----:R-:W-:Y:S02]  /*13e0*/  IMAD.MOV.U32 R5, RZ, RZ, R8 ;  /* 0x000000ffff057224 */ /* 0x001fe400078e0008 */
[----:B------:R-:W-:Y:S02]  /*13f0*/  IMAD.MOV R6, RZ, RZ, -R6 ;  /* 0x000000ffff067224 */ /* 0x000fe400078e0a06 */
[----:B------:R-:W-:Y:S01]  /*1400*/  @!P1 IMAD.MOV R5, RZ, RZ, -R5 ;  /* 0x000000ffff059224 */ /* 0x000fe200078e0a05 */
[----:B------:R-:W-:Y:S01]  /*1410*/  ISETP.GE.AND P1, PT, R15, RZ, PT ;  /* 0x000000ff0f00720c */ /* 0x000fe20003f26270 */
[----:B------:R-:W-:Y:S01]  /*1420*/  @!P4 IMAD.IADD R12, R12, 0x1, -R3 ;  /* 0x000000010c0cc824 */ /* 0x000fe200078e0a03 */
[----:B------:R-:W-:Y:S01]  /*1430*/  ISETP.GE.AND P4, PT, R11, RZ, PT ;  /* 0x000000ff0b00720c */ /* 0x000fe20003f86270 */
[----:B------:R-:W-:Y:S01]  /*1440*/  IMAD R4, R3, R4, R7 ;  /* 0x0000000403047224 */ /* 0x000fe200078e0207 */
[----:B------:R0:W-:Y:S01]  /*1450*/  STL [R1+0x28], R5 ;  /* 0x0000280501007387 */ /* 0x0001e20000100800 */
[----:B------:R-:W-:-:S02]  /*1460*/  IMAD.MOV.U32 R18, RZ, RZ, R10 ;  /* 0x000000ffff127224 */ /* 0x000fc400078e000a */
[C---:B------:R-:W-:Y:S02]  /*1470*/  IMAD R6, R3.reuse, R6, R9 ;  /* 0x0000000603067224 */ /* 0x040fe400078e0209 */
[----:B------:R-:W-:Y:S01]  /*1480*/  @!P5 IMAD.MOV R18, RZ, RZ, -R18 ;  /* 0x000000ffff12d224 */ /* 0x000fe200078e0a12 */
[C---:B------:R-:W-:Y:S01]  /*1490*/  ISETP.GT.U32.AND P5, PT, R3.reuse, R4, PT ;  /* 0x000000040300720c */ /* 0x040fe20003fa4070 */
[----:B------:R-:W-:Y:S02]  /*14a0*/  @!P2 IMAD.IADD R16, R16, 0x1, -R3 ;  /* 0x000000011010a824 */ /* 0x000fe400078e0a03 */
[C---:B------:R-:W-:Y:S01]  /*14b0*/  VIADD R8, R0.reuse, 0xf8 ;  /* 0x000000f800087836 */ /* 0x040fe20000000000 */
[----:B------:R-:W-:Y:S01]  /*14c0*/  STL [R1+0x24], R18 ;  /* 0x0000241201007387 */ /* 0x000fe20000100800 */
[----:B0-----:R-:W-:Y:S01]  /*14d0*/  IMAD.MOV.U32 R5, RZ, RZ, R12 ;  /* 0x000000ffff057224 */ /* 0x001fe200078e000c */
[C---:B------:R-:W-:Y:S01]  /*14e0*/  ISETP.GT.U32.AND P2, PT, R3.reuse, R16, PT ;  /* 0x000000100300720c */ /* 0x040fe20003f44070 */
[----:B------:R-:W-:Y:S01]  /*14f0*/  VIADD R9, R0, 0xf7 ;  /* 0x000000f700097836 */ /* 0x000fe20000000000 */
[----:B------:R-:W-:Y:S01]  /*1500*/  IABS R252, R8 ;  /* 0x0000000800fc7213 */ /* 0x000fe20000000000 */
[----:B------:R-:W-:Y:S01]  /*1510*/  @!P6 IMAD.MOV R5, RZ, RZ, -R5 ;  /* 0x000000ffff05e224 */ /* 0x000fe200078e0a05 */
[C---:B------:R-:W-:Y:S01]  /*1520*/  ISETP.GT.U32.AND P6, PT, R3.reuse, R6, PT ;  /* 0x000000060300720c */ /* 0x040fe20003fc4070 */
[--C-:B------:R-:W-:Y:S01]  /*1530*/  @!P0 IMAD.IADD R14, R14, 0x1, -R3.reuse ;  /* 0x000000010e0e8824 */ /* 0x100fe200078e0a03 */
[----:B------:R-:W-:Y:S01]  /*1540*/  IABS R251, R9 ;  /* 0x0000000900fb7213 */ /* 0x000fe20000000000 */
[----:B------:R-:W-:Y:S01]  /*1550*/  @!P5 IMAD.IADD R4, R4, 0x1, -R3 ;  /* 0x000000010404d824 */ /* 0x000fe200078e0a03 */
[----:B------:R0:W-:Y:S01]  /*1560*/  STL [R1+0x20], R5 ;  /* 0x0000200501007387 */ /* 0x0001e20000100800 */
[----:B------:R-:W-:Y:S01]  /*1570*/  IMAD.HI.U32 R7, R2, R252, RZ ;  /* 0x000000fc02077227 */ /* 0x000fe200078e00ff */
[----:B------:R-:W-:-:S02]  /*1580*/  ISETP.GT.U32.AND P0, PT, R3, R14, PT ;  /* 0x0000000e0300720c */ /* 0x000fc40003f04070 */
[----:B------:R-:W-:Y:S01]  /*1590*/  ISETP.GT.U32.AND P5, PT, R3, R4, PT ;  /* 0x000000040300720c */ /* 0x000fe20003fa4070 */
[----:B------:R-:W-:Y:S01]  /*15a0*/  @!P2 IMAD.IADD R16, R16, 0x1, -R3 ;  /* 0x000000011010a824 */ /* 0x000fe200078e0a03 */
[----:B------:R-:W-:Y:S01]  /*15b0*/  ISETP.GE.AND P2, PT, R8, RZ, PT ;  /* 0x000000ff0800720c */ /* 0x000fe20003f46270 */
[----:B------:R-:W-:-:S04]  /*15c0*/  IMAD.HI.U32 R8, R2, R251, RZ ;  /* 0x000000fb02087227 */ /* 0x000fc800078e00ff */
[----:B------:R-:W-:Y:S02]  /*15d0*/  @!P6 IMAD.IADD R6, R6, 0x1, -R3 ;  /* 0x000000010606e824 */ /* 0x000fe400078e0a03 */
[----:B------:R-:W-:Y:S02]  /*15e0*/  IMAD.MOV R7, RZ, RZ, -R7 ;  /* 0x000000ffff077224 */ /* 0x000fe400078e0a07 */
[----:B------:R-:W-:Y:S01]  /*15f0*/  IMAD.MOV R8, RZ, RZ, -R8 ;  /* 0x000000ffff087224 */ /* 0x000fe200078e0a08 */
[C---:B------:R-:W-:Y:S01]  /*1600*/  ISETP.GT.U32.AND P6, PT, R3.reuse, R6, PT ;  /* 0x000000060300720c */ /* 0x040fe20003fc4070 */
[C---:B------:R-:W-:Y:S02]  /*1610*/  IMAD R252, R3.reuse, R7, R252 ;  /* 0x0000000703fc7224 */ /* 0x040fe400078e02fc */
[C---:B------:R-:W-:Y:S02]  /*1620*/  IMAD R251, R3.reuse, R8, R251 ;  /* 0x0000000803fb7224 */ /* 0x040fe400078e02fb */
[----:B------:R-:W-:Y:S01]  /*1630*/  @!P5 IMAD.IADD R4, R4, 0x1, -R3 ;  /* 0x000000010404d824 */ /* 0x000fe200078e0a03 */
[----:B------:R-:W-:Y:S01]  /*1640*/  ISETP.GT.U32.AND P5, PT, R3, R252, PT ;  /* 0x000000fc0300720c */ /* 0x000fe20003fa4070 */
[----:B------:R-:W-:-:S02]  /*1650*/  VIADD R10, R0, 0xf6 ;  /* 0x000000f6000a7836 */ /* 0x000fc40000000000 */
[--C-:B------:R-:W-:Y:S01]  /*1660*/  @!P0 IMAD.IADD R14, R14, 0x1, -R3.reuse ;  /* 0x000000010e0e8824 */ /* 0x100fe200078e0a03 */
[----:B------:R-:W-:Y:S01]  /*1670*/  ISETP.GE.AND P0, PT, R13, RZ, PT ;  /* 0x000000ff0d00720c */ /* 0x000fe20003f06270 */
[----:B------:R-:W-:Y:S01]  /*1680*/  VIADD R11, R0, 0xf5 ;  /* 0x000000f5000b7836 */ /* 0x000fe20000000000 */
[----:B------:R-:W-:Y:S01]  /*1690*/  IABS R250, R10 ;  /* 0x0000000a00fa7213 */ /* 0x000fe20000000000 */
[----:B------:R-:W-:Y:S01]  /*16a0*/  @!P6 IMAD.IADD R6, R6, 0x1, -R3 ;  /* 0x000000010606e824 */ /* 0x000fe200078e0a03 */
[----:B------:R-:W-:Y:S01]  /*16b0*/  ISETP.GT.U32.AND P6, PT, R3, R251, PT ;  /* 0x000000fb0300720c */ /* 0x000fe20003fc4070 */
[----:B0-----:R-:W-:Y:S01]  /*16c0*/  IMAD.MOV.U32 R5, RZ, RZ, R14 ;  /* 0x000000ffff057224 */ /* 0x001fe200078e000e */
[----:B------:R-:W-:Y:S01]  /*16d0*/  IABS R14, R11 ;  /* 0x0000000b000e7213 */ /* 0x000fe20000000000 */
[----:B------:R-:W-:-:S04]  /*16e0*/  IMAD.HI.U32 R7, R2, R250, RZ ;  /* 0x000000fa02077227 */ /* 0x000fc800078e00ff */
[----:B------:R-:W-:Y:S02]  /*16f0*/  @!P5 IMAD.IADD R252, R252, 0x1, -R3 ;  /* 0x00000001fcfcd824 */ /* 0x000fe400078e0a03 */
[----:B------:R-:W-:Y:S02]  /*1700*/  IMAD.MOV R7, RZ, RZ, -R7 ;  /* 0x000000ffff077224 */ /* 0x000fe400078e0a07 */
[----:B------:R-:W-:Y:S01]  /*1710*/  @!P1 IMAD.MOV R5, RZ, RZ, -R5 ;  /* 0x000000ffff059224 */ /* 0x000fe200078e0a05 */
[----:B------:R-:W-:Y:S01]  /*1720*/  ISETP.GE.AND P1, PT, R9, RZ, PT ;  /* 0x000000ff0900720c */ /* 0x000fe20003f26270 */
[----:B------:R-:W-:Y:S01]  /*1730*/  @!P6 IMAD.IADD R251, R251, 0x1, -R3 ;  /* 0x00000001fbfbe824 */ /* 0x000fe200078e0a03 */
[C---:B------:R-:W-:Y:S01]  /*1740*/  ISETP.GT.U32.AND P6, PT, R3.reuse, R252, PT ;  /* 0x000000fc0300720c */ /* 0x040fe20003fc4070 */
[----:B------:R-:W-:Y:S01]  /*1750*/  IMAD R250, R3, R7, R250 ;  /* 0x0000000703fa7224 */ /* 0x000fe200078e02fa */
[----:B------:R0:W-:Y:S01]  /*1760*/  STL [R1+0x1c], R5 ;  /* 0x00001c0501007387 */ /* 0x0001e20000100800 */
[----:B------:R-:W-:-:S02]  /*1770*/  VIADD R13, R0, 0xf3 ;  /* 0x000000f3000d7836 */ /* 0x000fc40000000000 */
[----:B------:R-:W-:Y:S01]  /*1780*/  IMAD.HI.U32 R7, R2, R14, RZ ;  /* 0x0000000e02077227 */ /* 0x000fe200078e00ff */
[C---:B------:R-:W-:Y:S02]  /*1790*/  ISETP.GT.U32.AND P5, PT, R3.reuse, R250, PT ;  /* 0x000000fa0300720c */ /* 0x040fe40003fa4070 */
[----:B------:R-:W-:Y:S01]  /*17a0*/  IABS R9, R13 ;  /* 0x0000000d00097213 */ /* 0x000fe20000000000 */
[----:B------:R-:W-:Y:S02]  /*17b0*/  IMAD.MOV R7, RZ, RZ, -R7 ;  /* 0x000000ffff077224 */ /* 0x000fe400078e0a07 */
[----:B------:R-:W-:Y:S02]  /*17c0*/  VIADD R12, R0, 0xf4 ;  /* 0x000000f4000c7836 */ /* 0x000fe40000000000 */
[----:B0-----:R-:W-:Y:S02]  /*17d0*/  IMAD.MOV.U32 R5, RZ, RZ, R16 ;  /* 0x000000ffff057224 */ /* 0x001fe400078e0010 */
[----:B------:R-:W-:Y:S01]  /*17e0*/  IMAD R14, R3, R7, R14 ;  /* 0x00000007030e7224 */ /* 0x000fe200078e020e */
[----:B------:R-:W-:Y:S01]  /*17f0*/  IABS R15, R12 ;  /* 0x0000000c000f7213 */ /* 0x000fe20000000000 */
[----:B------:R-:W-:Y:S01]  /*1800*/  @!P3 IMAD.MOV R5, RZ, RZ, -R5 ;  /* 0x000000ffff05b224 */ /* 0x000fe200078e0a05 */
[----:B------:R-:W-:Y:S01]  /*1810*/  ISETP.GE.AND P3, PT, R10, RZ, PT ;  /* 0x000000ff0a00720c */ /* 0x000fe20003f66270 */
[----:B------:R-:W-:-:S02]  /*1820*/  IMAD.MOV.U32 R16, RZ, RZ, R9 ;  /* 0x000000ffff107224 */ /* 0x000fc400078e0009 */
[----:B------:R-:W-:Y:S01]  /*1830*/  @!P6 IMAD.IADD R252, R252, 0x1, -R3 ;  /* 0x00000001fcfce824 */ /* 0x000fe200078e0a03 */
[----:B------:R0:W-:Y:S01]  /*1840*/  STL [R1+0x18], R5 ;  /* 0x0000180501007387 */ /* 0x0001e20000100800 */
[----:B------:R-:W-:Y:S01]  /*1850*/  ISETP.GT.U32.AND P6, PT, R3, R14, PT ;  /* 0x0000000e0300720c */ /* 0x000fe20003fc4070 */
[----:B------:R-:W-:-:S04]  /*1860*/  IMAD.HI.U32 R8, R2, R15, RZ ;  /* 0x0000000f02087227 */ /* 0x000fc800078e00ff */
[----:B------:R-:W-:Y:S02]  /*1870*/  IMAD.MOV R8, RZ, RZ, -R8 ;  /* 0x000000ffff087224 */ /* 0x000fe400078e0a08 */
[----:B------:R-:W-:Y:S02]  /*1880*/  VIADD R9, R0, 0xf1 ;  /* 0x000000f100097836 */ /* 0x000fe40000000000 */
[----:B0-----:R-:W-:Y:S02]  /*1890*/  IMAD.MOV.U32 R5, RZ, RZ, R4 ;  /* 0x000000ffff057224 */ /* 0x001fe400078e0004 */
[----:B------:R-:W-:Y:S01]  /*18a0*/  IMAD.HI.U32 R4, R2, R16, RZ ;  /* 0x0000001002047227 */ /* 0x000fe200078e00ff */
[----:B------:R-:W-:-:S03]  /*18b0*/  IABS R18, R9 ;  /* 0x0000000900127213 */ /* 0x000fc60000000000 */
[----:B------:R-:W-:Y:S02]  /*18c0*/  IMAD.MOV R4, RZ, RZ, -R4 ;  /* 0x000000ffff047224 */ /* 0x000fe400078e0a04 */
[----:B------:R-:W-:Y:S01]  /*18d0*/  @!P4 IMAD.MOV R5, RZ, RZ, -R5 ;  /* 0x000000ffff05c224 */ /* 0x000fe200078e0a05 */
[C---:B------:R-:W-:Y:S01]  /*18e0*/  ISETP.GT.U32.AND P4, PT, R3.reuse, R251, PT ;  /* 0x000000fb0300720c */ /* 0x040fe20003f84070 */
[C---:B------:R-:W-:Y:S02]  /*18f0*/  IMAD R16, R3.reuse, R4, R16 ;  /* 0x0000000403107224 */ /* 0x040fe400078e0210 */
[----:B------:R-:W-:Y:S01]  /*1900*/  @!P6 IMAD.IADD R14, R14, 0x1, -R3 ;  /* 0x000000010e0ee824 */ /* 0x000fe200078e0a03 */
[----:B------:R0:W-:Y:S01]  /*1910*/  STL [R1+0x14], R5 ;  /* 0x0000140501007387 */ /* 0x0001e20000100800 */
[C---:B------:R-:W-:Y:S01]  /*1920*/  IMAD R15, R3.reuse, R8, R15 ;  /* 0x00000008030f7224 */ /* 0x040fe200078e020f */
[----:B------:R-:W-:Y:S01]  /*1930*/  ISETP.GT.U32.AND P6, PT, R3, R16, PT ;  /* 0x000000100300720c */ /* 0x000fe20003fc4070 */
[----:B------:R-:W-:-:S02]  /*1940*/  @!P2 IMAD.MOV R252, RZ, RZ, -R252 ;  /* 0x000000fffffca224 */ /* 0x000fc400078e0afc */
[----:B------:R-:W-:Y:S01]  /*1950*/  IMAD.HI.U32 R4, R2, R18, RZ ;  /* 0x0000001202047227 */ /* 0x000fe200078e00ff */
[----:B------:R-:W-:-:S03]  /*1960*/  ISETP.GT.U32.AND P2, PT, R3, R15, PT ;  /* 0x0000000f0300720c */ /* 0x000fc60003f44070 */
[----:B------:R-:W-:Y:S01]  /*1970*/  @!P4 IMAD.IADD R251, R251, 0x1, -R3 ;  /* 0x00000001fbfbc824 */ /* 0x000fe200078e0a03 */
[----:B------:R-:W-:Y:S01]  /*1980*/  ISETP.GE.AND P4, PT, R12, RZ, PT ;  /* 0x000000ff0c00720c */ /* 0x000fe20003f86270 */
[----:B0-----:R-:W-:Y:S02]  /*1990*/  IMAD.MOV.U32 R5, RZ, RZ, R6 ;  /* 0x000000ffff057224 */ /* 0x001fe400078e0006 */
[----:B------:R-:W-:Y:S01]  /*19a0*/  @!P1 IMAD.MOV R251, RZ, RZ, -R251 ;  /* 0x000000fffffb9224 */ /* 0x000fe200078e0afb */
[----:B------:R-:W-:Y:S01]  /*19b0*/  ISETP.GT.U32.AND P1, PT, R3, R14, PT ;  /* 0x0000000e0300720c */ /* 0x000fe20003f24070 */
[----:B------:R-:W-:Y:S02]  /*19c0*/  @!P6 IMAD.IADD R16, R16, 0x1, -R3 ;  /* 0x000000011010e824 */ /* 0x000fe400078e0a03 */
[----:B------:R-:W-:-:S03]  /*19d0*/  IMAD.HI.U32 R6, R2, R17, RZ ;  /* 0x0000001102067227 */ /* 0x000fc600078e00ff */
[C---:B------:R-:W-:Y:S01]  /*19e0*/  ISETP.GT.U32.AND P6, PT, R3.reuse, R16, PT ;  /* 0x000000100300720c */ /* 0x040fe20003fc4070 */
[----:B------:R-:W-:Y:S02]  /*19f0*/  IMAD.MOV R6, RZ, RZ, -R6 ;  /* 0x000000ffff067224 */ /* 0x000fe400078e0a06 */
[----:B------:R-:W-:Y:S02]  /*1a00*/  IMAD.MOV R4, RZ, RZ, -R4 ;  /* 0x000000ffff047224 */ /* 0x000fe400078e0a04 */
[C---:B------:R-:W-:Y:S02]  /*1a10*/  IMAD R17, R3.reuse, R6, R17 ;  /* 0x0000000603117224 */ /* 0x040fe400078e0211 */
[--C-:B------:R-:W-:Y:S02]  /*1a20*/  @!P5 IMAD.IADD R250, R250, 0x1, -R3.reuse ;  /* 0x00000001fafad824 */ /* 0x100fe400078e0a03 */
[----:B------:R-:W-:Y:S02]  /*1a30*/  VIADD R10, R0, 0xf0 ;  /* 0x000000f0000a7836 */ /* 0x000fe40000000000 */
[----:B------:R-:W-:Y:S01]  /*1a40*/  @!P1 IMAD.IADD R14, R14, 0x1, -R3 ;  /* 0x000000010e0e9824 */ /* 0x000fe200078e0a03 */
[C---:B------:R-:W-:Y:S01]  /*1a50*/  ISETP.GT.U32.AND P1, PT, R3.reuse, R17, PT ;  /* 0x000000110300720c */ /* 0x040fe20003f24070 */
[C---:B------:R-:W-:Y:S01]  /*1a60*/  IMAD R18, R3.reuse, R4, R18 ;  /* 0x0000000403127224 */ /* 0x040fe200078e0212 */
[----:B------:R-:W-:Y:S01]  /*1a70*/  ISETP.GT.U32.AND P5, PT, R3, R250, PT ;  /* 0x000000fa0300720c */ /* 0x000fe20003fa4070 */
[----:B------:R-:W-:Y:S01]  /*1a80*/  @!P0 IMAD.MOV R5, RZ, RZ, -R5 ;  /* 0x000000ffff058224 */ /* 0x000fe200078e0a05 */
[----:B------:R-:W-:Y:S01]  /*1a90*/  ISETP.GE.AND P0, PT, R11, RZ, PT ;  /* 0x000000ff0b00720c */ /* 0x000fe20003f06270 */
[----:B------:R-:W-:Y:S01]  /*1aa0*/  VIADD R11, R0, 0xef ;  /* 0x000000ef000b7836 */ /* 0x000fe20000000000 */
[----:B------:R-:W-:Y:S01]  /*1ab0*/  IABS R19, R10 ;  /* 0x0000000a00137213 */ /* 0x000fe20000000000 */
[--C-:B------:R-:W-:Y:S01]  /*1ac0*/  @!P2 IMAD.IADD R15, R15, 0x1, -R3.reuse ;  /* 0x000000010f0fa824 */ /* 0x100fe200078e0a03 */
[----:B------:R0:W-:Y:S01]  /*1ad0*/  STL [R1+0x10], R5 ;  /* 0x0000100501007387 */ /* 0x0001e20000100800 */
[----:B------:R-:W-:Y:S01]  /*1ae0*/  @!P6 IMAD.IADD R16, R16, 0x1, -R3 ;  /* 0x000000011010e824 */ /* 0x000fe200078e0a03 */
[C---:B------:R-:W-:Y:S01]  /*1af0*/  ISETP.GT.U32.AND P6, PT, R3.reuse, R18, PT ;  /* 0x000000120300720c */ /* 0x040fe20003fc4070 */
[----:B------:R-:W-:Y:S01]  /*1b00*/  VIADD R12, R0, 0xee ;  /* 0x000000ee000c7836 */ /* 0x000fe20000000000 */
[----:B------:R-:W-:Y:S01]  /*1b10*/  ISETP.GT.U32.AND P2, PT, R3, R15, PT ;  /* 0x0000000f0300720c */ /* 0x000fe20003f44070 */
[----:B------:R-:W-:Y:S01]  /*1b20*/  IMAD.HI.U32 R4, R2, R19, RZ ;  /* 0x0000001302047227 */ /* 0x000fe200078e00ff */
[----:B------:R-:W-:Y:S01]  /*1b30*/  IABS R20, R11 ;  /* 0x0000000b00147213 */ /* 0x000fe20000000000 */
[----:B------:R-:W-:Y:S01]  /*1b40*/  STL [R1+0xbb4], R252 ;  /* 0x000bb4fc01007387 */ /* 0x000fe20000100800 */
[----:B------:R-:W-:Y:S01]  /*1b50*/  IABS R21, R12 ;  /* 0x0000000c00157213 */ /* 0x000fe20000000000 */
[----:B------:R-:W-:-:S02]  /*1b60*/  IMAD.MOV R4, RZ, RZ, -R4 ;  /* 0x000000ffff047224 */ /* 0x000fc400078e0a04 */
[----:B------:R-:W-:-:S04]  /*1b70*/  IMAD.HI.U32 R6, R2, R20, RZ ;  /* 0x0000001402067227 */ /* 0x000fc800078e00ff */
[----:B------:R-:W-:Y:S01]  /*1b80*/  @!P1 IMAD.IADD R17, R17, 0x1, -R3 ;  /* 0x0000000111119824 */ /* 0x000fe200078e0a03 */
[----:B------:R-:W-:Y:S01]  /*1b90*/  ISETP.GE.AND P1, PT, R9, RZ, PT ;  /* 0x000000ff0900720c */ /* 0x000fe20003f26270 */
[----:B------:R-:W-:-:S04]  /*1ba0*/  IMAD.HI.U32 R7, R2, R21, RZ ;  /* 0x0000001502077227 */ /* 0x000fc800078e00ff */
[----:B------:R-:W-:Y:S01]  /*1bb0*/  @!P5 IMAD.IADD R250, R250, 0x1, -R3 ;  /* 0x00000001fafad824 */ /* 0x000fe200078e0a03 */
[----:B------:R-:W-:Y:S01]  /*1bc0*/  ISETP.GE.AND P5, PT, R13, RZ, PT ;  /* 0x000000ff0d00720c */ /* 0x000fe20003fa6270 */
[----:B------:R-:W-:Y:S02]  /*1bd0*/  IMAD.MOV R6, RZ, RZ, -R6 ;  /* 0x000000ffff067224 */ /* 0x000fe400078e0a06 */
[C---:B------:R-:W-:Y:S02]  /*1be0*/  IMAD R19, R3.reuse, R4, R19 ;  /* 0x0000000403137224 */ /* 0x040fe400078e0213 */
[----:B------:R-:W-:Y:S01]  /*1bf0*/  @!P6 IMAD.IADD R18, R18, 0x1, -R3 ;  /* 0x000000011212e824 */ /* 0x000fe200078e0a03 */
[----:B------:R-:W-:Y:S01]  /*1c00*/  ISETP.GT.U32.AND P6, PT, R3, R17, PT ;  /* 0x000000110300720c */ /* 0x000fe20003fc4070 */
[----:B------:R-:W-:Y:S02]  /*1c10*/  IMAD.MOV R8, RZ, RZ, -R7 ;  /* 0x000000ffff087224 */ /* 0x000fe400078e0a07 */
[----:B------:R-:W-:-:S02]  /*1c20*/  VIADD R7, R0, 0xed ;  /* 0x000000ed00077836 */ /* 0x000fc40000000000 */
[----:B------:R-:W-:Y:S01]  /*1c30*/  @!P2 IMAD.IADD R15, R15, 0x1, -R3 ;  /* 0x000000010f0fa824 */ /* 0x000fe200078e0a03 */
[----:B------:R-:W-:Y:S01]  /*1c40*/  ISETP.GE.AND P2, PT, R22, RZ, PT ;  /* 0x000000ff1600720c */ /* 0x000fe20003f46270 */
[C---:B------:R-:W-:Y:S01]  /*1c50*/  IMAD R20, R3.reuse, R6, R20 ;  /* 0x0000000603147224 */ /* 0x040fe200078e0214 */
[----:B------:R-:W-:Y:S01]  /*1c60*/  IABS R22, R7 ;  /* 0x0000000700167213 */ /* 0x000fe20000000000 */
[----:B------:R-:W-:Y:S01]  /*1c70*/  @!P3 IMAD.MOV R250, RZ, RZ, -R250 ;  /* 0x000000fffffab224 */ /* 0x000fe200078e0afa */
[C---:B------:R-:W-:Y:S01]  /*1c80*/  ISETP.GT.U32.AND P3, PT, R3.reuse, R19, PT ;  /* 0x000000130300720c */ /* 0x040fe20003f64070 */
[----:B------:R-:W-:Y:S01]  /*1c90*/  @!P0 IMAD.MOV R14, RZ, RZ, -R14 ;  /* 0x000000ffff0e8224 */ /* 0x000fe200078e0a0e */
[C---:B------:R-:W-:Y:S01]  /*1ca0*/  ISETP.GT.U32.AND P0, PT, R3.reuse, R18, PT ;  /* 0x000000120300720c */ /* 0x040fe20003f04070 */
[----:B------:R-:W-:Y:S01]  /*1cb0*/  @!P4 IMAD.MOV R15, RZ, RZ, -R15 ;  /* 0x000000ffff0fc224 */ /* 0x000fe200078e0a0f */
[C---:B------:R-:W-:Y:S01]  /*1cc0*/  ISETP.GT.U32.AND P4, PT, R3.reuse, R20, PT ;  /* 0x000000140300720c */ /* 0x040fe20003f84070 */
[----:B------:R-:W-:-:S02]  /*1cd0*/  IMAD R21, R3, R8, R21 ;  /* 0x0000000803157224 */ /* 0x000fc400078e0215 */
[----:B------:R-:W-:-:S04]  /*1ce0*/  IMAD.HI.U32 R4, R2, R22, RZ ;  /* 0x0000001602047227 */ /* 0x000fc800078e00ff */
[--C-:B------:R-:W-:Y:S01]  /*1cf0*/  @!P6 IMAD.IADD R17, R17, 0x1, -R3.reuse ;  /* 0x000000011111e824 */ /* 0x100fe200078e0a03 */
[----:B------:R-:W-:Y:S01]  /*1d00*/  ISETP.GT.U32.AND P6, PT, R3, R21, PT ;  /* 0x000000150300720c */ /* 0x000fe20003fc4070 */
[----:B------:R-:W-:Y:S02]  /*1d10*/  IMAD.MOV R6, RZ, RZ, -R4 ;  /* 0x000000ffff067224 */ /* 0x000fe400078e0a04 */
[--C-:B------:R-:W-:Y:S01]  /*1d20*/  @!P3 IMAD.IADD R19, R19, 0x1, -R3.reuse ;  /* 0x000000011313b824 */ /* 0x100fe200078e0a03 */
[----:B------:R-:W-:Y:S01]  /*1d30*/  ISETP.GE.AND P3, PT, R12, RZ, PT ;  /* 0x000000ff0c00720c */ /* 0x000fe20003f66270 */
[----:B------:R-:W-:Y:S02]  /*1d40*/  VIADD R8, R0, 0xec ;  /* 0x000000ec00087836 */ /* 0x000fe40000000000 */
[--C-:B------:R-:W-:Y:S01]  /*1d50*/  @!P0 IMAD.IADD R18, R18, 0x1, -R3.reuse ;  /* 0x0000000112128824 */ /* 0x100fe200078e0a03 */
[----:B------:R-:W-:Y:S01]  /*1d60*/  ISETP.GE.AND P0, PT, R11, RZ, PT ;  /* 0x000000ff0b00720c */ /* 0x000fe20003f06270 */
[C---:B------:R-:W-:Y:S01]  /*1d70*/  IMAD R22, R3.reuse, R6, R22 ;  /* 0x0000000603167224 */ /* 0x040fe200078e0216 */
[----:B------:R-:W-:Y:S01]  /*1d80*/  IABS R23, R8 ;  /* 0x0000000800177213 */ /* 0x000fe20000000000 */
[--C-:B------:R-:W-:Y:S01]  /*1d90*/  @!P4 IMAD.IADD R20, R20, 0x1, -R3.reuse ;  /* 0x000000011414c824 */ /* 0x100fe200078e0a03 */
[C---:B------:R-:W-:Y:S01]  /*1da0*/  ISETP.GT.U32.AND P4, PT, R3.reuse, R19, PT ;  /* 0x000000130300720c */ /* 0x040fe20003f84070 */
[----:B------:R-:W-:Y:S01]  /*1db0*/  @!P1 IMAD.MOV R18, RZ, RZ, -R18 ;  /* 0x000000ffff129224 */ /* 0x000fe200078e0a12 */
[----:B------:R-:W-:Y:S01]  /*1dc0*/  ISETP.GT.U32.AND P1, PT, R3, R22, PT ;  /* 0x000000160300720c */ /* 0x000fe20003f24070 */
[----:B------:R-:W-:Y:S01]  /*1dd0*/  @!P5 IMAD.MOV R16, RZ, RZ, -R16 ;  /* 0x000000ffff10d224 */ /* 0x000fe200078e0a10 */
[----:B------:R-:W-:Y:S01]  /*1de0*/  ISETP.GE.AND P5, PT, R10, RZ, PT ;  /* 0x000000ff0a00720c */ /* 0x000fe20003fa6270 */
[----:B------:R-:W-:Y:S01]  /*1df0*/  @!P6 IMAD.IADD R21, R21, 0x1, -R3 ;  /* 0x000000011515e824 */ /* 0x000fe200078e0a03 */
[----:B------:R-:W-:Y:S01]  /*1e00*/  ISETP.GT.U32.AND P6, PT, R3, R20, PT ;  /* 0x000000140300720c */ /* 0x000fe20003fc4070 */
[----:B------:R-:W-:-:S02]  /*1e10*/  VIADD R9, R0, 0xeb ;  /* 0x000000eb00097836 */ /* 0x000fc40000000000 */
[----:B------:R-:W-:-:S03]  /*1e20*/  IMAD.HI.U32 R4, R2, R23, RZ ;  /* 0x0000001702047227 */ /* 0x000fc600078e00ff */
[----:B------:R-:W-:Y:S01]  /*1e30*/  IABS R24, R9 ;  /* 0x0000000900187213 */ /* 0x000fe20000000000 */
[----:B------:R-:W-:Y:S02]  /*1e40*/  IMAD.MOV R4, RZ, RZ, -R4 ;  /* 0x000000ffff047224 */ /* 0x000fe400078e0a04 */
[----:B------:R-:W-:Y:S01]  /*1e50*/  @!P4 IMAD.IADD R19, R19, 0x1, -R3 ;  /* 0x000000011313c824 */ /* 0x000fe200078e0a03 */
[----:B------:R-:W-:Y:S01]  /*1e60*/  ISETP.GE.AND P4, PT, R7, RZ, PT ;  /* 0x000000ff0700720c */ /* 0x000fe20003f86270 */
[----:B------:R-:W-:Y:S02]  /*1e70*/  IMAD R23, R3, R4, R23 ;  /* 0x0000000403177224 */ /* 0x000fe400078e0217 */
[----:B------:R-:W-:Y:S02]  /*1e80*/  VIADD R7, R0, 0xe9 ;  /* 0x000000e900077836 */ /* 0x000fe40000000000 */
[----:B------:R-:W-:Y:S01]  /*1e90*/  @!P1 IMAD.IADD R22, R22, 0x1, -R3 ;  /* 0x0000000116169824 */ /* 0x000fe200078e0a03 */
[----:B------:R-:W-:Y:S01]  /*1ea0*/  ISETP.GE.AND P1, PT, R9, RZ, PT ;  /* 0x000000ff0900720c */ /* 0x000fe20003f26270 */
[----:B------:R-:W-:Y:S01]  /*1eb0*/  IMAD.HI.U32 R4, R2, R24, RZ ;  /* 0x0000001802047227 */ /* 0x000fe200078e00ff */
[----:B------:R-:W-:-:S03]  /*1ec0*/  IABS R26, R7 ;  /* 0x00000007001a7213 */ /* 0x000fc60000000000 */
[----:B------:R-:W-:Y:S01]  /*1ed0*/  @!P6 IMAD.IADD R20, R20, 0x1, -R3 ;  /* 0x000000011414e824 */ /* 0x000fe200078e0a03 */
[C---:B------:R-:W-:Y:S01]  /*1ee0*/  ISETP.GT.U32.AND P6, PT, R3.reuse, R23, PT ;  /* 0x000000170300720c */ /* 0x040fe20003fc4070 */
[----:B------:R-:W-:Y:S01]  /*1ef0*/  @!P5 IMAD.MOV R19, RZ, RZ, -R19 ;  /* 0x000000ffff13d224 */ /* 0x000fe200078e0a13 */
[C---:B------:R-:W-:Y:S01]  /*1f00*/  ISETP.GT.U32.AND P5, PT, R3.reuse, R22, PT ;  /* 0x000000160300720c */ /* 0x040fe20003fa4070 */
[----:B------:R-:W-:Y:S02]  /*1f10*/  IMAD.MOV R4, RZ, RZ, -R4 ;  /* 0x000000ffff047224 */ /* 0x000fe400078e0a04 */
[----:B------:R-:W-:Y:S02]  /*1f20*/  VIADD R10, R0, 0xea ;  /* 0x000000ea000a7836 */ /* 0x000fe40000000000 */
[----:B------:R-:W-:Y:S02]  /*1f30*/  IMAD R24, R3, R4, R24 ;  /* 0x0000000403187224 */ /* 0x000fe400078e0218 */
[----:B------:R-:W-:Y:S01]  /*1f40*/  IMAD.HI.U32 R4, R2, R26, RZ ;  /* 0x0000001a02047227 */ /* 0x000fe200078e00ff */
[----:B------:R-:W-:-:S03]  /*1f50*/  IABS R25, R10 ;  /* 0x0000000a00197213 */ /* 0x000fc60000000000 */
[----:B------:R-:W-:Y:S01]  /*1f60*/  @!P2 IMAD.MOV R17, RZ, RZ, -R17 ;  /* 0x000000ffff11a224 */ /* 0x000fe200078e0a11 */
[----:B------:R-:W-:Y:S01]  /*1f70*/  ISETP.GT.U32.AND P2, PT, R3, R21, PT ;  /* 0x000000150300720c */ /* 0x000fe20003f44070 */
[----:B------:R-:W-:Y:S02]  /*1f80*/  IMAD.MOV R4, RZ, RZ, -R4 ;  /* 0x000000ffff047224 */ /* 0x000fe400078e0a04 */
[----:B------:R-:W-:-:S04]  /*1f90*/  IMAD.HI.U32 R6, R2, R25, RZ ;  /* 0x0000001902067227 */ /* 0x000fc800078e00ff */
[--C-:B------:R-:W-:Y:S02]  /*1fa0*/  @!P6 IMAD.IADD R23, R23, 0x1, -R3.reuse ;  /* 0x000000011717e824 */ /* 0x100fe400078e0a03 */
[--C-:B------:R-:W-:Y:S02]  /*1fb0*/  @!P5 IMAD.IADD R22, R22, 0x1, -R3.reuse ;  /* 0x000000011616d824 */ /* 0x100fe400078e0a03 */
[C---:B------:R-:W-:Y:S01]  /*1fc0*/  IMAD R26, R3.reuse, R4, R26 ;  /* 0x00000004031a7224 */ /* 0x040fe200078e021a */
[C---:B------:R-:W-:Y:S01]  /*1fd0*/  ISETP.GT.U32.AND P6, PT, R3.reuse, R23, PT ;  /* 0x000000170300720c */ /* 0x040fe20003fc4070 */
[----:B------:R-:W-:Y:S02]  /*1fe0*/  IMAD.MOV R6, RZ, RZ, -R6 ;  /* 0x000000ffff067224 */ /* 0x000fe400078e0a06 */
[----:B------:R-:W-:Y:S01]  /*1ff0*/  @!P4 IMAD.MOV R22, RZ, RZ, -R22 ;  /* 0x000000ffff16c224 */ /* 0x000fe200078e0a16 */
[----:B------:R-:W-:Y:S01]  /*2000*/  ISETP.GT.U32.AND P4, PT, R3, R26, PT ;  /* 0x0000001a0300720c */ /* 0x000fe20003f84070 */
[----:B------:R-:W-:Y:S01]  /*2010*/  @!P2 IMAD.IADD R21, R21, 0x1, -R3 ;  /* 0x000000011515a824 */ /* 0x000fe200078e0a03 */
[----:B------:R-:W-:Y:S01]  /*2020*/  ISETP.GE.AND P2, PT, R8, RZ, PT ;  /* 0x000000ff0800720c */ /* 0x000fe20003f46270 */
[----:B------:R-:W-:-:S02]  /*2030*/  IMAD R25, R3, R6, R25 ;  /* 0x0000000603197224 */ /* 0x000fc400078e0219 */
[----:B------:R-:W-:Y:S01]  /*2040*/  @!P0 IMAD.MOV R20, RZ, RZ, -R20 ;  /* 0x000000ffff148224 */ /* 0x000fe200078e0a14 */
[C---:B------:R-:W-:Y:S01]  /*2050*/  ISETP.GT.U32.AND P0, PT, R3.reuse, R24, PT ;  /* 0x000000180300720c */ /* 0x040fe20003f04070 */
[C---:B------:R-:W-:Y:S01]  /*2060*/  VIADD R8, R0.reuse, 0xe7 ;  /* 0x000000e700087836 */ /* 0x040fe20000000000 */
[----:B------:R-:W-:Y:S01]  /*2070*/  ISETP.GT.U32.AND P5, PT, R3, R25, PT ;  /* 0x000000190300720c */ /* 0x000fe20003fa4070 */
[--C-:B------:R-:W-:Y:S01]  /*2080*/  @!P6 IMAD.IADD R23, R23, 0x1, -R3.reuse ;  /* 0x000000011717e824 */ /* 0x100fe200078e0a03 */
[----:B------:R-:W-:Y:S01]  /*2090*/  ISETP.GE.AND P6, PT, R7, RZ, PT ;  /* 0x000000ff0700720c */ /* 0x000fe20003fc6270 */
[----:B------:R-:W-:Y:S01]  /*20a0*/  VIADD R6, R0, 0xe8 ;  /* 0x000000e800067836 */ /* 0x000fe20000000000 */
[----:B------:R-:W-:Y:S01]  /*20b0*/  IABS R28, R8 ;  /* 0x00000008001c7213 */ /* 0x000fe20000000000 */
[----:B------:R-:W-:Y:S02]  /*20c0*/  @!P4 IMAD.IADD R26, R26, 0x1, -R3 ;  /* 0x000000011a1ac824 */ /* 0x000fe400078e0a03 */
[----:B------:R-:W-:Y:S01]  /*20d0*/  @!P2 IMAD.MOV R23, RZ, RZ, -R23 ;  /* 0x000000ffff17a224 */ /* 0x000fe200078e0a17 */
[----:B------:R-:W-:Y:S01]  /*20e0*/  IABS R27, R6 ;  /* 0x00000006001b7213 */ /* 0x000fe20000000000 */
[----:B------:R-:W-:Y:S01]  /*20f0*/  VIADD R9, R0, 0xe6 ;  /* 0x000000e600097836 */ /* 0x000fe20000000000 */
[----:B------:R-:W-:Y:S01]  /*2100*/  ISETP.GE.AND P2, PT, R6, RZ, PT ;  /* 0x000000ff0600720c */ /* 0x000fe20003f46270 */
[----:B------:R-:W-:Y:S01]  /*2110*/  @!P0 IMAD.IADD R24, R24, 0x1, -R3 ;  /* 0x0000000118188824 */ /* 0x000fe200078e0a03 */
[----:B------:R-:W-:Y:S01]  /*2120*/  ISETP.GT.U32.AND P4, PT, R3, R26, PT ;  /* 0x0000001a0300720c */ /* 0x000fe20003f84070 */
[----:B------:R-:W-:Y:S01]  /*2130*/  IMAD.HI.U32 R6, R2, R28, RZ ;  /* 0x0000001c02067227 */ /* 0x000fe200078e00ff */
[----:B------:R-:W-:-:S02]  /*2140*/  IABS R29, R9 ;  /* 0x00000009001d7213 */ /* 0x000fc40000000000 */
[----:B------:R-:W-:Y:S01]  /*2150*/  ISETP.GT.U32.AND P0, PT, R3, R24, PT ;  /* 0x000000180300720c */ /* 0x000fe20003f04070 */
[----:B------:R-:W-:Y:S02]  /*2160*/  @!P5 IMAD.IADD R25, R25, 0x1, -R3 ;  /* 0x000000011919d824 */ /* 0x000fe400078e0a03 */
[----:B------:R-:W-:Y:S02]  /*2170*/  IMAD.MOV R6, RZ, RZ, -R6 ;  /* 0x000000ffff067224 */ /* 0x000fe400078e0a06 */
[----:B------:R-:W-:Y:S01]  /*2180*/  IMAD.HI.U32 R4, R2, R27, RZ ;  /* 0x0000001b02047227 */ /* 0x000fe200078e00ff */
[----:B------:R-:W-:-:S03]  /*2190*/  ISETP.GT.U32.AND P5, PT, R3, R25, PT ;  /* 0x000000190300720c */ /* 0x000fc60003fa4070 */
[C---:B------:R-:W-:Y:S02]  /*21a0*/  IMAD R28, R3.reuse, R6, R28 ;  /* 0x00000006031c7224 */ /* 0x040fe400078e021c */
[----:B------:R-:W-:Y:S02]  /*21b0*/  IMAD.MOV R4, RZ, RZ, -R4 ;  /* 0x000000ffff047224 */ /* 0x000fe400078e0a04 */
[----:B------:R-:W-:Y:S01]  /*21c0*/  @!P4 IMAD.IADD R26, R26, 0x1, -R3 ;  /* 0x000000011a1ac824 */ /* 0x000fe200078e0a03 */
[C---:B------:R-:W-:Y:S01]  /*21d0*/  ISETP.GT.U32.AND P4, PT, R3.reuse, R28, PT ;  /* 0x0000001c0300720c */ /* 0x040fe20003f84070 */
[----:B------:R-:W-:Y:S01]  /*21e0*/  @!P3 IMAD.MOV R21, RZ, RZ, -R21 ;  /* 0x000000ffff15b224 */ /* 0x000fe200078e0a15 */
[----:B------:R-:W-:Y:S01]  /*21f0*/  ISETP.GE.AND P3, PT, R10, RZ, PT ;  /* 0x000000ff0a00720c */ /* 0x000fe20003f66270 */
[----:B------:R-:W-:Y:S01]  /*2200*/  @!P0 IMAD.IADD R24, R24, 0x1, -R3 ;  /* 0x0000000118188824 */ /* 0x000fe200078e0a03 */
[----:B------:R-:W-:Y:S01]  /*2210*/  ISETP.GE.AND P0, PT, R8, RZ, PT ;  /* 0x000000ff0800720c */ /* 0x000fe20003f06270 */
[----:B------:R-:W-:-:S02]  /*2220*/  IMAD R27, R3, R4, R27 ;  /* 0x00000004031b7224 */ /* 0x000fc400078e021b */
[----:B------:R-:W-:-:S04]  /*2230*/  IMAD.HI.U32 R7, R2, R29, RZ ;  /* 0x0000001d02077227 */ /* 0x000fc800078e00ff */
[----:B------:R-:W-:Y:S01]  /*2240*/  @!P5 IMAD.IADD R25, R25, 0x1, -R3 ;  /* 0x000000011919d824 */ /* 0x000fe200078e0a03 */
[----:B------:R-:W-:Y:S01]  /*2250*/  ISETP.GE.AND P5, PT, R9, RZ, PT ;  /* 0x000000ff0900720c */ /* 0x000fe20003fa6270 */
[----:B------:R-:W-:Y:S01]  /*2260*/  @!P1 IMAD.MOV R24, RZ, RZ, -R24 ;  /* 0x000000ffff189224 */ /* 0x000fe200078e0a18 */
[C---:B------:R-:W-:Y:S01]  /*2270*/  ISETP.GT.U32.AND P1, PT, R3.reuse, R27, PT ;  /* 0x0000001b0300720c */ /* 0x040fe20003f24070 */
[----:B------:R-:W-:Y:S02]  /*2280*/  IMAD.MOV R8, RZ, RZ, -R7 ;  /* 0x000000ffff087224 */ /* 0x000fe400078e0a07 */
[C---:B------:R-:W-:Y:S02]  /*2290*/  VIADD R4, R0.reuse, 0xe5 ;  /* 0x000000e500047836 */ /* 0x040fe40000000000 */
[----:B------:R-:W-:Y:S02]  /*22a0*/  VIADD R9, R0, 0xe4 ;  /* 0x000000e400097836 */ /* 0x000fe40000000000 */
[C---:B------:R-:W-:Y:S01]  /*22b0*/  IMAD R29, R3.reuse, R8, R29 ;  /* 0x00000008031d7224 */ /* 0x040fe200078e021d */
[----:B------:R-:W-:Y:S01]  /*22c0*/  IABS R30, R4 ;  /* 0x00000004001e7213 */ /* 0x000fe20000000000 */
[----:B------:R-:W-:Y:S01]  /*22d0*/  @!P4 IMAD.IADD R28, R28, 0x1, -R3 ;  /* 0x000000011c1cc824 */ /* 0x000fe200078e0a03 */
[----:B------:R-:W-:Y:S01]  /*22e0*/  IABS R31, R9 ;  /* 0x00000009001f7213 */ /* 0x000fe20000000000 */
[----:B------:R-:W-:Y:S01]  /*22f0*/  @!P3 IMAD.MOV R25, RZ, RZ, -R25 ;  /* 0x000000ffff19b224 */ /* 0x000fe200078e0a19 */
[----:B------:R-:W-:Y:S01]  /*2300*/  ISETP.GE.AND P3, PT, R4, RZ, PT ;  /* 0x000000ff0400720c */ /* 0x000fe20003f66270 */
[----:B------:R-:W-:Y:S01]  /*2310*/  @!P6 IMAD.MOV R26, RZ, RZ, -R26 ;  /* 0x000000ffff1ae224 */ /* 0x000fe200078e0a1a */
[C---:B------:R-:W-:Y:S01]  /*2320*/  ISETP.GT.U32.AND P4, PT, R3.reuse, R28, PT ;  /* 0x0000001c0300720c */ /* 0x040fe20003f84070 */
[----:B------:R-:W-:Y:S01]  /*2330*/  IMAD.HI.U32 R4, R2, R30, RZ ;  /* 0x0000001e02047227 */ /* 0x000fe200078e00ff */
[----:B------:R-:W-:-:S03]  /*2340*/  ISETP.GT.U32.AND P6, PT, R3, R29, PT ;  /* 0x0000001d0300720c */ /* 0x000fc60003fc4070 */
[----:B------:R-:W-:-:S04]  /*2350*/  IMAD.HI.U32 R6, R2, R31, RZ ;  /* 0x0000001f02067227 */ /* 0x000fc800078e00ff */
[----:B------:R-:W-:Y:S02]  /*2360*/  @!P1 IMAD.IADD R27, R27, 0x1, -R3 ;  /* 0x000000011b1b9824 */ /* 0x000fe400078e0a03 */
[----:B------:R-:W-:Y:S02]  /*2370*/  VIADD R10, R0, 0xe3 ;  /* 0x000000e3000a7836 */ /* 0x000fe40000000000 */
[----:B------:R-:W-:Y:S01]  /*2380*/  IMAD.MOV R4, RZ, RZ, -R4 ;  /* 0x000000ffff047224 */ /* 0x000fe200078e0a04 */
[C---:B------:R-:W-:Y:S01]  /*2390*/  ISETP.GT.U32.AND P1, PT, R3.reuse, R27, PT ;  /* 0x0000001b0300720c */ /* 0x040fe20003f24070 */
[----:B------:R-:W-:Y:S01]  /*23a0*/  IMAD.MOV R6, RZ, RZ, -R6 ;  /* 0x000000ffff067224 */ /* 0x000fe200078e0a06 */
[----:B------:R-:W-:Y:S01]  /*23b0*/  IABS R32, R10 ;  /* 0x0000000a00207213 */ /* 0x000fe20000000000 */
[C---:B------:R-:W-:Y:S02]  /*23c0*/  IMAD R30, R3.reuse, R4, R30 ;  /* 0x00000004031e7224 */ /* 0x040fe400078e021e */
[----:B------:R-:W-:-:S02]  /*23d0*/  IMAD R31, R3, R6, R31 ;  /* 0x00000006031f7224 */ /* 0x000fc400078e021f */
[--C-:B------:R-:W-:Y:S01]  /*23e0*/  @!P4 IMAD.IADD R28, R28, 0x1, -R3.reuse ;  /* 0x000000011c1cc824 */ /* 0x100fe200078e0a03 */
[----:B------:R-:W-:Y:S01]  /*23f0*/  ISETP.GT.U32.AND P4, PT, R3, R30, PT ;  /* 0x0000001e0300720c */ /* 0x000fe20003f84070 */
[----:B------:R-:W-:Y:S01]  /*2400*/  @!P6 IMAD.IADD R29, R29, 0x1, -R3 ;  /* 0x000000011d1de824 */ /* 0x000fe200078e0a03 */
[----:B------:R-:W-:Y:S01]  /*2410*/  ISETP.GT.U32.AND P6, PT, R3, R31, PT ;  /* 0x0000001f0300720c */ /* 0x000fe20003fc4070 */
[----:B------:R-:W-:-:S04]  /*2420*/  IMAD.HI.U32 R7, R2, R32, RZ ;  /* 0x0000002002077227 */ /* 0x000fc800078e00ff */
[C---:B------:R-:W-:Y:S02]  /*2430*/  VIADD R11, R0.reuse, 0xe2 ;  /* 0x000000e2000b7836 */ /* 0x040fe40000000000 */
[----:B------:R-:W-:Y:S02]  /*2440*/  IMAD.MOV R7, RZ, RZ, -R7 ;  /* 0x000000ffff077224 */ /* 0x000fe400078e0a07 */
[----:B------:R-:W-:Y:S01]  /*2450*/  @!P1 IMAD.IADD R27, R27, 0x1, -R3 ;  /* 0x000000011b1b9824 */ /* 0x000fe200078e0a03 */
[----:B------:R-:W-:Y:S01]  /*2460*/  ISETP.GE.AND P1, PT, R9, RZ, PT ;  /* 0x000000ff0900720c */ /* 0x000fe20003f26270 */
[----:B------:R-:W-:Y:S01]  /*2470*/  IMAD R32, R3, R7, R32 ;  /* 0x0000000703207224 */ /* 0x000fe200078e0220 */
[----:B------:R-:W-:Y:S01]  /*2480*/  IABS R33, R11 ;  /* 0x0000000b00217213 */ /* 0x000fe20000000000 */
[C---:B------:R-:W-:Y:S02]  /*2490*/  VIADD R7, R0.reuse, 0xe1 ;  /* 0x000000e100077836 */ /* 0x040fe40000000000 */
[----:B------:R-:W-:-:S02]  /*24a0*/  VIADD R9, R0, 0xe0 ;  /* 0x000000e000097836 */ /* 0x000fc40000000000 */
[--C-:B------:R-:W-:Y:S01]  /*24b0*/  @!P4 IMAD.IADD R30, R30, 0x1, -R3.reuse ;  /* 0x000000011e1ec824 */ /* 0x100fe200078e0a03 */
[----:B------:R-:W-:Y:S01]  /*24c0*/  IABS R34, R7 ;  /* 0x0000000700227213 */ /* 0x000fe20000000000 */
[----:B------:R-:W-:Y:S01]  /*24d0*/  @!P6 IMAD.IADD R31, R31, 0x1, -R3 ;  /* 0x000000011f1fe824 */ /* 0x000fe200078e0a03 */
[----:B------:R-:W-:Y:S01]  /*24e0*/  IABS R35, R9 ;  /* 0x0000000900237213 */ /* 0x000fe20000000000 */
[----:B------:R-:W-:Y:S01]  /*24f0*/  IMAD.HI.U32 R8, R2, R33, RZ ;  /* 0x0000002102087227 */ /* 0x000fe200078e00ff */
[C---:B------:R-:W-:Y:S02]  /*2500*/  ISETP.GT.U32.AND P4, PT, R3.reuse, R29, PT ;  /* 0x0000001d0300720c */ /* 0x040fe40003f84070 */
[C---:B------:R-:W-:Y:S01]  /*2510*/  ISETP.GT.U32.AND P6, PT, R3.reuse, R31, PT ;  /* 0x0000001f0300720c */ /* 0x040fe20003fc4070 */
[----:B------:R-:W-:Y:S01]  /*2520*/  @!P2 IMAD.MOV R27, RZ, RZ, -R27 ;  /* 0x000000ffff1ba224 */ /* 0x000fe200078e0a1b */
[----:B------:R-:W-:Y:S01]  /*2530*/  ISETP.GT.U32.AND P2, PT, R3, R30, PT ;  /* 0x0000001e0300720c */ /* 0x000fe20003f44070 */
[----:B------:R-:W-:-:S02]  /*2540*/  IMAD.MOV R8, RZ, RZ, -R8 ;  /* 0x000000ffff087224 */ /* 0x000fc400078e0a08 */
[----:B------:R-:W-:-:S04]  /*2550*/  IMAD.HI.U32 R4, R2, R34, RZ ;  /* 0x0000002202047227 */ /* 0x000fc800078e00ff */
[----:B------:R-:W-:-:S04]  /*2560*/  IMAD.HI.U32 R6, R2, R35, RZ ;  /* 0x0000002302067227 */ /* 0x000fc800078e00ff */
[C---:B------:R-:W-:Y:S02]  /*2570*/  IMAD R33, R3.reuse, R8, R33 ;  /* 0x0000000803217224 */ /* 0x040fe400078e0221 */
[----:B------:R-:W-:Y:S02]  /*2580*/  IMAD.MOV R4, RZ, RZ, -R4 ;  /* 0x000000ffff047224 */ /* 0x000fe400078e0a04 */
[----:B------:R-:W-:Y:S02]  /*2590*/  IMAD.MOV R8, RZ, RZ, -R6 ;  /* 0x000000ffff087224 */ /* 0x000fe400078e0a06 */
[----:B------:R-:W-:Y:S01]  /*25a0*/  @!P0 IMAD.MOV R28, RZ, RZ, -R28 ;  /* 0x000000ffff1c8224 */ /* 0x000fe200078e0a1c */
[----:B------:R-:W-:Y:S01]  /*25b0*/  ISETP.GT.U32.AND P0, PT, R3, R32, PT ;  /* 0x000000200300720c */ /* 0x000fe20003f04070 */
[----:B------:R-:W-:Y:S01]  /*25c0*/  @!P4 IMAD.IADD R29, R29, 0x1, -R3 ;  /* 0x000000011d1dc824 */ /* 0x000fe200078e0a03 */
[C---:B------:R-:W-:Y:S01]  /*25d0*/  ISETP.GT.U32.AND P4, PT, R3.reuse, R33, PT ;  /* 0x000000210300720c */ /* 0x040fe20003f84070 */
[----:B------:R-:W-:-:S02]  /*25e0*/  IMAD R34, R3, R4, R34 ;  /* 0x0000000403227224 */ /* 0x000fc400078e0222 */
[C---:B------:R-:W-:Y:S02]  /*25f0*/  IMAD R35, R3.reuse, R8, R35 ;  /* 0x0000000803237224 */ /* 0x040fe400078e0223 */
[--C-:B------:R-:W-:Y:S01]  /*2600*/  @!P2 IMAD.IADD R30, R30, 0x1, -R3.reuse ;  /* 0x000000011e1ea824 */ /* 0x100fe200078e0a03 */
[----:B------:R-:W-:Y:S01]  /*2610*/  ISETP.GT.U32.AND P2, PT, R3, R34, PT ;  /* 0x000000220300720c */ /* 0x000fe20003f44070 */
[--C-:B------:R-:W-:Y:S01]  /*2620*/  @!P6 IMAD.IADD R31, R31, 0x1, -R3.reuse ;  /* 0x000000011f1fe824 */ /* 0x100fe200078e0a03 */
[----:B------:R-:W-:Y:S01]  /*2630*/  ISETP.GT.U32.AND P6, PT, R3, R35, PT ;  /* 0x000000230300720c */ /* 0x000fe20003fc4070 */
[----:B------:R-:W-:Y:S02]  /*2640*/  VIADD R13, R0, 0xde ;  /* 0x000000de000d7836 */ /* 0x000fe40000000000 */
[--C-:B------:R-:W-:Y:S01]  /*2650*/  @!P0 IMAD.IADD R32, R32, 0x1, -R3.reuse ;  /* 0x0000000120208824 */ /* 0x100fe200078e0a03 */
[----:B------:R-:W-:Y:S01]  /*2660*/  ISETP.GE.AND P0, PT, R10, RZ, PT ;  /* 0x000000ff0a00720c */ /* 0x000fe20003f06270 */
[----:B------:R-:W-:Y:S01]  /*2670*/  @!P4 IMAD.IADD R33, R33, 0x1, -R3 ;  /* 0x000000012121c824 */ /* 0x000fe200078e0a03 */
[----:B------:R-:W-:Y:S01]  /*2680*/  IABS R37, R13 ;  /* 0x0000000d00257213 */ /* 0x000fe20000000000 */
[----:B------:R-:W-:Y:S01]  /*2690*/  VIADD R12, R0, 0xdf ;  /* 0x000000df000c7836 */ /* 0x000fe20000000000 */
[----:B------:R-:W-:Y:S01]  /*26a0*/  ISETP.GE.AND P4, PT, R11, RZ, PT ;  /* 0x000000ff0b00720c */ /* 0x000fe20003f86270 */
[----:B------:R-:W-:-:S02]  /*26b0*/  @!P5 IMAD.MOV R29, RZ, RZ, -R29 ;  /* 0x000000ffff1dd224 */ /* 0x000fc400078e0a1d */
[--C-:B------:R-:W-:Y:S01]  /*26c0*/  @!P2 IMAD.IADD R34, R34, 0x1, -R3.reuse ;  /* 0x000000012222a824 */ /* 0x100fe200078e0a03 */
[----:B------:R-:W-:Y:S01]  /*26d0*/  ISETP.GT.U32.AND P2, PT, R3, R32, PT ;  /* 0x000000200300720c */ /* 0x000fe20003f44070 */
[----:B------:R-:W-:Y:S01]  /*26e0*/  @!P6 IMAD.IADD R35, R35, 0x1, -R3 ;  /* 0x000000012323e824 */ /* 0x000fe200078e0a03 */
[C---:B------:R-:W-:Y:S01]  /*26f0*/  ISETP.GT.U32.AND P6, PT, R3.reuse, R33, PT ;  /* 0x000000210300720c */ /* 0x040fe20003fc4070 */
[----:B------:R-:W-:Y:S01]  /*2700*/  IMAD.HI.U32 R6, R2, R37, RZ ;  /* 0x0000002502067227 */ /* 0x000fe200078e00ff */
[----:B------:R-:W-:Y:S02]  /*2710*/  IABS R36, R12 ;  /* 0x0000000c00247213 */ /* 0x000fe40000000000 */
[----:B------:R-:W-:Y:S01]  /*2720*/  ISETP.GT.U32.AND P5, PT, R3, R34, PT ;  /* 0x000000220300720c */ /* 0x000fe20003fa4070 */
[----:B------:R-:W-:Y:S02]  /*2730*/  IMAD.MOV R6, RZ, RZ, -R6 ;  /* 0x000000ffff067224 */ /* 0x000fe400078e0a06 */
[----:B------:R-:W-:-:S02]  /*2740*/  VIADD R8, R0, 0xdd ;  /* 0x000000dd00087836 */ /* 0x000fc40000000000 */
[----:B------:R-:W-:-:S03]  /*2750*/  IMAD.HI.U32 R4, R2, R36, RZ ;  /* 0x0000002402047227 */ /* 0x000fc600078e00ff */
[----:B------:R-:W-:Y:S01]  /*2760*/  IABS R38, R8 ;  /* 0x0000000800267213 */ /* 0x000fe20000000000 */
[C---:B------:R-:W-:Y:S02]  /*2770*/  IMAD R37, R3.reuse, R6, R37 ;  /* 0x0000000603257224 */ /* 0x040fe400078e0225 */
[----:B------:R-:W-:Y:S02]  /*2780*/  VIADD R10, R0, 0xdc ;  /* 0x000000dc000a7836 */ /* 0x000fe40000000000 */
[----:B------:R-:W-:Y:S02]  /*2790*/  IMAD.MOV R4, RZ, RZ, -R4 ;  /* 0x000000ffff047224 */ /* 0x000fe400078e0a04 */
[----:B------:R-:W-:Y:S01]  /*27a0*/  @!P3 IMAD.MOV R30, RZ, RZ, -R30 ;  /* 0x000000ffff1eb224 */ /* 0x000fe200078e0a1e */
[----:B------:R-:W-:Y:S01]  /*27b0*/  ISETP.GT.U32.AND P3, PT, R3, R35, PT ;  /* 0x000000230300720c */ /* 0x000fe20003f64070 */
[--C-:B------:R-:W-:Y:S01]  /*27c0*/  @!P2 IMAD.IADD R32, R32, 0x1, -R3.reuse ;  /* 0x000000012020a824 */ /* 0x100fe200078e0a03 */
[----:B------:R-:W-:Y:S01]  /*27d0*/  IABS R39, R10 ;  /* 0x0000000a00277213 */ /* 0x000fe20000000000 */
[----:B------:R-:W-:Y:S01]  /*27e0*/  @!P6 IMAD.IADD R33, R33, 0x1, -R3 ;  /* 0x000000012121e824 */ /* 0x000fe200078e0a03 */
[----:B------:R-:W-:Y:S01]  /*27f0*/  ISETP.GE.AND P2, PT, R7, RZ, PT ;  /* 0x000000ff0700720c */ /* 0x000fe20003f46270 */
[C---:B------:R-:W-:Y:S01]  /*2800*/  IMAD R36, R3.reuse, R4, R36 ;  /* 0x0000000403247224 */ /* 0x040fe200078e0224 */
[----:B------:R-:W-:Y:S01]  /*2810*/  ISETP.GT.U32.AND P6, PT, R3, R37, PT ;  /* 0x000000250300720c */ /* 0x000fe20003fc4070 */
[----:B------:R-:W-:-:S04]  /*2820*/  IMAD.HI.U32 R4, R2, R38, RZ ;  /* 0x0000002602047227 */ /* 0x000fc800078e00ff */
[----:B------:R-:W-:Y:S01]  /*2830*/  @!P5 IMAD.IADD R34, R34, 0x1, -R3 ;  /* 0x000000012222d824 */ /* 0x000fe200078e0a03 */
[----:B------:R-:W-:Y:S01]  /*2840*/  ISETP.GE.AND P5, PT, R9, RZ, PT ;  /* 0x000000ff0900720c */ /* 0x000fe20003fa6270 */
[----:B------:R-:W-:-:S04]  /*2850*/  IMAD.HI.U32 R6, R2, R39, RZ ;  /* 0x0000002702067227 */ /* 0x000fc800078e00ff */
[----:B------:R-:W-:Y:S02]  /*2860*/  IMAD.MOV R4, RZ, RZ, -R4 ;  /* 0x000000ffff047224 */ /* 0x000fe400078e0a04 */
[----:B------:R-:W-:Y:S01]  /*2870*/  @!P1 IMAD.MOV R31, RZ, RZ, -R31 ;  /* 0x000000ffff1f9224 */ /* 0x000fe200078e0a1f */
[C---:B------:R-:W-:Y:S01]  /*2880*/  ISETP.GT.U32.AND P1, PT, R3.reuse, R36, PT ;  /* 0x000000240300720c */ /* 0x040fe20003f24070 */
[----:B------:R-:W-:Y:S02]  /*2890*/  IMAD.MOV R6, RZ, RZ, -R6 ;  /* 0x000000ffff067224 */ /* 0x000fe400078e0a06 */
[----:B------:R-:W-:Y:S02]  /*28a0*/  IMAD R38, R3, R4, R38 ;  /* 0x0000000403267224 */ /* 0x000fe400078e0226 */
[--C-:B------:R-:W-:Y:S01]  /*28b0*/  @!P3 IMAD.IADD R35, R35, 0x1, -R3.reuse ;  /* 0x000000012323b824 */ /* 0x100fe200078e0a03 */
[----:B------:R-:W-:Y:S01]  /*28c0*/  ISETP.GE.AND P3, PT, R12, RZ, PT ;  /* 0x000000ff0c00720c */ /* 0x000fe20003f66270 */
[----:B------:R-:W-:Y:S01]  /*28d0*/  @!P6 IMAD.IADD R37, R37, 0x1, -R3 ;  /* 0x000000012525e824 */ /* 0x000fe200078e0a03 */
[----:B------:R-:W-:Y:S01]  /*28e0*/  ISETP.GE.AND P6, PT, R8, RZ, PT ;  /* 0x000000ff0800720c */ /* 0x000fe20003fc6270 */
[----:B------:R-:W-:-:S02]  /*28f0*/  IMAD R39, R3, R6, R39 ;  /* 0x0000000603277224 */ /* 0x000fc400078e0227 */
[----:B------:R-:W-:Y:S01]  /*2900*/  @!P2 IMAD.MOV R34, RZ, RZ, -R34 ;  /* 0x000000ffff22a224 */ /* 0x000fe200078e0a22 */
[C---:B------:R-:W-:Y:S01]  /*2910*/  ISETP.GT.U32.AND P2, PT, R3.reuse, R38, PT ;  /* 0x000000260300720c */ /* 0x040fe20003f44070 */
[----:B------:R-:W-:Y:S01]  /*2920*/  @!P4 IMAD.MOV R33, RZ, RZ, -R33 ;  /* 0x000000ffff21c224 */ /* 0x000fe200078e0a21 */
[C---:B------:R-:W-:Y:S01]  /*2930*/  ISETP.GT.U32.AND P4, PT, R3.reuse, R37, PT ;  /* 0x000000250300720c */ /* 0x040fe20003f84070 */
[----:B------:R-:W-:Y:S01]  /*2940*/  @!P5 IMAD.MOV R35, RZ, RZ, -R35 ;  /* 0x000000ffff23d224 */ /* 0x000fe200078e0a23 */
[----:B------:R-:W-:Y:S01]  /*2950*/  ISETP.GT.U32.AND P5, PT, R3, R39, PT ;  /* 0x000000270300720c */ /* 0x000fe20003fa4070 */
[--C-:B------:R-:W-:Y:S01]  /*2960*/  @!P1 IMAD.IADD R36, R36, 0x1, -R3.reuse ;  /* 0x0000000124249824 */ /* 0x100fe200078e0a03 */
[----:B------:R-:W-:Y:S01]  /*2970*/  ISETP.GE.AND P1, PT, R13, RZ, PT ;  /* 0x000000ff0d00720c */ /* 0x000fe20003f26270 */
[C---:B------:R-:W-:Y:S02]  /*2980*/  VIADD R4, R0.reuse, 0xdb ;  /* 0x000000db00047836 */ /* 0x040fe40000000000 */
[----:B------:R-:W-:Y:S01]  /*2990*/  @!P0 IMAD.MOV R32, RZ, RZ, -R32 ;  /* 0x000000ffff208224 */ /* 0x000fe200078e0a20 */
[----:B------:R-:W-:Y:S01]  /*29a0*/  ISETP.GT.U32.AND P0, PT, R3, R36, PT ;  /* 0x000000240300720c */ /* 0x000fe20003f04070 */
[----:B------:R-:W-:Y:S01]  /*29b0*/  VIADD R6, R0, 0xda ;  /* 0x000000da00067836 */ /* 0x000fe20000000000 */
[----:B------:R-:W-:Y:S01]  /*29c0*/  IABS R40, R4 ;  /* 0x0000000400287213 */ /* 0x000fe20000000000 */
[----:B------:R-:W-:-:S02]  /*29d0*/  @!P2 IMAD.IADD R38, R38, 0x1, -R3 ;  /* 0x000000012626a824 */ /* 0x000fc400078e0a03 */
[--C-:B------:R-:W-:Y:S01]  /*29e0*/  @!P4 IMAD.IADD R37, R37, 0x1, -R3.reuse ;  /* 0x000000012525c824 */ /* 0x100fe200078e0a03 */
[----:B------:R-:W-:Y:S01]  /*29f0*/  ISETP.GE.AND P4, PT, R4, RZ, PT ;  /* 0x000000ff0400720c */ /* 0x000fe20003f86270 */
[--C-:B------:R-:W-:Y:S01]  /*2a00*/  @!P5 IMAD.IADD R39, R39, 0x1, -R3.reuse ;  /* 0x000000012727d824 */ /* 0x100fe200078e0a03 */
[C---:B------:R-:W-:Y:S01]  /*2a10*/  ISETP.GT.U32.AND P5, PT, R3.reuse, R38, PT ;  /* 0x000000260300720c */ /* 0x040fe20003fa4070 */
[----:B------:R-:W-:Y:S01]  /*2a20*/  IMAD.HI.U32 R4, R2, R40, RZ ;  /* 0x0000002802047227 */ /* 0x000fe200078e00ff */
[----:B------:R-:W-:Y:S02]  /*2a30*/  IABS R41, R6 ;  /* 0x0000000600297213 */ /* 0x000fe40000000000 */
[----:B------:R-:W-:Y:S01]  /*2a40*/  ISETP.GE.AND P2, PT, R6, RZ, PT ;  /* 0x000000ff0600720c */ /* 0x000fe20003f46270 */
[----:B------:R-:W-:Y:S02]  /*2a50*/  IMAD.MOV R4, RZ, RZ, -R4 ;  /* 0x000000ffff047224 */ /* 0x000fe400078e0a04 */
[----:B------:R-:W-:Y:S01]  /*2a60*/  @!P0 IMAD.IADD R36, R36, 0x1, -R3 ;  /* 0x0000000124248824 */ /* 0x000fe200078e0a03 */
[----:B------:R-:W-:Y:S01]  /*2a70*/  ISETP.GE.AND P0, PT, R10, RZ, PT ;  /* 0x000000ff0a00720c */ /* 0x000fe20003f06270 */
[----:B------:R-:W-:-:S02]  /*2a80*/  IMAD R40, R3, R4, R40 ;  /* 0x0000000403287224 */ /* 0x000fc400078e0228 */
[----:B------:R-:W-:-:S04]  /*2a90*/  IMAD.HI.U32 R6, R2, R41, RZ ;  /* 0x0000002902067227 */ /* 0x000fc800078e00ff */
[----:B------:R-:W-:Y:S01]  /*2aa0*/  @!P3 IMAD.MOV R36, RZ, RZ, -R36 ;  /* 0x000000ffff24b224 */ /* 0x000fe200078e0a24 */
[C---:B------:R-:W-:Y:S01]  /*2ab0*/  ISETP.GT.U32.AND P3, PT, R3.reuse, R39, PT ;  /* 0x000000270300720c */ /* 0x040fe20003f64070 */
[----:B------:R-:W-:Y:S01]  /*2ac0*/  @!P5 IMAD.IADD R38, R38, 0x1, -R3 ;  /* 0x000000012626d824 */ /* 0x000fe200078e0a03 */
[C---:B------:R-:W-:Y:S01]  /*2ad0*/  ISETP.GT.U32.AND P5, PT, R3.reuse, R40, PT ;  /* 0x000000280300720c */ /* 0x040fe20003fa4070 */
[----:B------:R-:W-:Y:S02]  /*2ae0*/  IMAD.MOV R6, RZ, RZ, -R6 ;  /* 0x000000ffff067224 */ /* 0x000fe400078e0a06 */
[C---:B------:R-:W-:Y:S02]  /*2af0*/  VIADD R7, R0.reuse, 0xd9 ;  /* 0x000000d900077836 */ /* 0x040fe40000000000 */
[C---:B------:R-:W-:Y:S02]  /*2b00*/  IMAD R41, R3.reuse, R6, R41 ;  /* 0x0000000603297224 */ /* 0x040fe400078e0229 */
[----:B------:R-:W-:Y:S01]  /*2b10*/  VIADD R4, R0, 0xd8 ;  /* 0x000000d800047836 */ /* 0x000fe20000000000 */
[----:B------:R-:W-:Y:S01]  /*2b20*/  IABS R42, R7 ;  /* 0x00000007002a7213 */ /* 0x000fe20000000000 */
[----:B------:R-:W-:Y:S01]  /*2b30*/  @!P6 IMAD.MOV R38, RZ, RZ, -R38 ;  /* 0x000000ffff26e224 */ /* 0x000fe200078e0a26 */
[----:B------:R-:W-:Y:S01]  /*2b40*/  ISETP.GT.U32.AND P6, PT, R3, R41, PT ;  /* 0x000000290300720c */ /* 0x000fe20003fc4070 */
[--C-:B------:R-:W-:Y:S01]  /*2b50*/  @!P3 IMAD.IADD R39, R39, 0x1, -R3.reuse ;  /* 0x000000012727b824 */ /* 0x100fe200078e0a03 */
[----:B------:R-:W-:Y:S01]  /*2b60*/  ISETP.GE.AND P3, PT, R4, RZ, PT ;  /* 0x000000ff0400720c */ /* 0x000fe20003f66270 */
[----:B------:R-:W-:Y:S01]  /*2b70*/  @!P5 IMAD.IADD R40, R40, 0x1, -R3 ;  /* 0x000000012828d824 */ /* 0x000fe200078e0a03 */
[----:B------:R-:W-:Y:S01]  /*2b80*/  IABS R43, R4 ;  /* 0x00000004002b7213 */ /* 0x000fe20000000000 */
[----:B------:R-:W-:-:S03]  /*2b90*/  IMAD.HI.U32 R4, R2, R42, RZ ;  /* 0x0000002a02047227 */ /* 0x000fc600078e00ff */
[----:B------:R-:W-:Y:S01]  /*2ba0*/  ISETP.GT.U32.AND P5, PT, R3, R40, PT ;  /* 0x000000280300720c */ /* 0x000fe20003fa4070 */
[----:B------:R-:W-:Y:S01]  /*2bb0*/  @!P1 IMAD.MOV R37, RZ, RZ, -R37 ;  /* 0x000000ffff259224 */ /* 0x000fe200078e0a25 */
[----:B------:R-:W-:Y:S01]  /*2bc0*/  ISETP.GE.AND P1, PT, R7, RZ, PT ;  /* 0x000000ff0700720c */ /* 0x000fe20003f26270 */
[----:B------:R-:W-:Y:S02]  /*2bd0*/  VIADD R6, R0, 0xd7 ;  /* 0x000000d700067836 */ /* 0x000fe40000000000 */
[----:B------:R-:W-:Y:S02]  /*2be0*/  IMAD.MOV R7, RZ, RZ, -R4 ;  /* 0x000000ffff077224 */ /* 0x000fe400078e0a04 */
[----:B------:R-:W-:Y:S01]  /*2bf0*/  IMAD.HI.U32 R4, R2, R43, RZ ;  /* 0x0000002b02047227 */ /* 0x000fe200078e00ff */
[----:B------:R-:W-:-:S03]  /*2c00*/  IABS R44, R6 ;  /* 0x00000006002c7213 */ /* 0x000fc60000000000 */
[----:B------:R-:W-:Y:S02]  /*2c10*/  VIADD R8, R0, 0xd6 ;  /* 0x000000d600087836 */ /* 0x000fe40000000000 */
[----:B------:R-:W-:Y:S02]  /*2c20*/  @!P6 IMAD.IADD R41, R41, 0x1, -R3 ;  /* 0x000000012929e824 */ /* 0x000fe400078e0a03 */
[----:B------:R-:W-:Y:S01]  /*2c30*/  IMAD.MOV R4, RZ, RZ, -R4 ;  /* 0x000000ffff047224 */ /* 0x000fe200078e0a04 */
[----:B------:R-:W-:Y:S01]  /*2c40*/  IABS R45, R8 ;  /* 0x00000008002d7213 */ /* 0x000fe20000000000 */
[C---:B------:R-:W-:Y:S01]  /*2c50*/  IMAD R42, R3.reuse, R7, R42 ;  /* 0x00000007032a7224 */ /* 0x040fe200078e022a */
[C---:B------:R-:W-:Y:S01]  /*2c60*/  ISETP.GT.U32.AND P6, PT, R3.reuse, R41, PT ;  /* 0x000000290300720c */ /* 0x040fe20003fc4070 */
[----:B------:R-:W-:Y:S02]  /*2c70*/  IMAD R43, R3, R4, R43 ;  /* 0x00000004032b7224 */ /* 0x000fe400078e022b */
[----:B------:R-:W-:-:S04]  /*2c80*/  IMAD.HI.U32 R4, R2, R44, RZ ;  /* 0x0000002c02047227 */ /* 0x000fc800078e00ff */
[----:B------:R-:W-:Y:S01]  /*2c90*/  @!P0 IMAD.MOV R39, RZ, RZ, -R39 ;  /* 0x000000ffff278224 */ /* 0x000fe200078e0a27 */
[----:B------:R-:W-:Y:S01]  /*2ca0*/  ISETP.GE.AND P0, PT, R6, RZ, PT ;  /* 0x000000ff0600720c */ /* 0x000fe20003f06270 */
[----:B------:R-:W-:Y:S01]  /*2cb0*/  @!P5 IMAD.IADD R40, R40, 0x1, -R3 ;  /* 0x000000012828d824 */ /* 0x000fe200078e0a03 */
[----:B------:R-:W-:Y:S01]  /*2cc0*/  ISETP.GT.U32.AND P5, PT, R3, R42, PT ;  /* 0x0000002a0300720c */ /* 0x000fe20003fa4070 */
[----:B------:R-:W-:-:S04]  /*2cd0*/  IMAD.HI.U32 R6, R2, R45, RZ ;  /* 0x0000002d02067227 */ /* 0x000fc800078e00ff */
[----:B------:R-:W-:Y:S02]  /*2ce0*/  IMAD.MOV R4, RZ, RZ, -R4 ;  /* 0x000000ffff047224 */ /* 0x000fe400078e0a04 */
[----:B------:R-:W-:Y:S02]  /*2cf0*/  IMAD.MOV R6, RZ, RZ, -R6 ;  /* 0x000000ffff067224 */ /* 0x000fe400078e0a06 */
[C---:B------:R-:W-:Y:S02]  /*2d00*/  IMAD R44, R3.reuse, R4, R44 ;  /* 0x00000004032c7224 */ /* 0x040fe400078e022c */
[----:B------:R-:W-:Y:S02]  /*2d10*/  IMAD R45, R3, R6, R45 ;  /* 0x00000006032d7224 */ /* 0x000fe400078e022d */
[----:B------:R-:W-:Y:S01]  /*2d20*/  @!P6 IMAD.IADD R41, R41, 0x1, -R3 ;  /* 0x000000012929e824 */ /* 0x000fe200078e0a03 */
[----:B------:R-:W-:Y:S01]  /*2d30*/  ISETP.GT.U32.AND P6, PT, R3, R44, PT ;  /* 0x0000002c0300720c */ /* 0x000fe20003fc4070 */
[----:B------:R-:W-:-:S02]  /*2d40*/  VIADD R7, R0, 0xd5 ;  /* 0x000000d500077836 */ /* 0x000fc40000000000 */
[--C-:B------:R-:W-:Y:S01]  /*2d50*/  @!P5 IMAD.IADD R42, R42, 0x1, -R3.reuse ;  /* 0x000000012a2ad824 */ /* 0x100fe200078e0a03 */
[C---:B------:R-:W-:Y:S01]  /*2d60*/  ISETP.GT.U32.AND P5, PT, R3.reuse, R45, PT ;  /* 0x0000002d0300720c */ /* 0x040fe20003fa4070 */
[----:B------:R-:W-:Y:S01]  /*2d70*/  @!P4 IMAD.MOV R40, RZ, RZ, -R40 ;  /* 0x000000ffff28c224 */ /* 0x000fe200078e0a28 */
[----:B------:R-:W-:Y:S01]  /*2d80*/  IABS R46, R7 ;  /* 0x00000007002e7213 */ /* 0x000fe20000000000 */
[C---:B------:R-:W-:Y:S01]  /*2d90*/  VIADD R9, R0.reuse, 0xd4 ;  /* 0x000000d400097836 */ /* 0x040fe20000000000 */
[----:B------:R-:W-:Y:S01]  /*2da0*/  ISETP.GT.U32.AND P4, PT, R3, R43, PT ;  /* 0x0000002b0300720c */ /* 0x000fe20003f84070 */
[----:B------:R-:W-:Y:S02]  /*2db0*/  VIADD R10, R0, 0xd3 ;  /* 0x000000d3000a7836 */ /* 0x000fe40000000000 */
[----:B------:R-:W-:Y:S01]  /*2dc0*/  IMAD.HI.U32 R4, R2, R46, RZ ;  /* 0x0000002e02047227 */ /* 0x000fe200078e00ff */
[----:B------:R-:W-:Y:S02]  /*2dd0*/  IABS R47, R9 ;  /* 0x00000009002f7213 */ /* 0x000fe40000000000 */
[----:B------:R-:W-:Y:S01]  /*2de0*/  IABS R48, R10 ;  /* 0x0000000a00307213 */ /* 0x000fe20000000000 */
[----:B------:R-:W-:-:S02]  /*2df0*/  @!P6 IMAD.IADD R44, R44, 0x1, -R3 ;  /* 0x000000012c2ce824 */ /* 0x000fc400078e0a03 */
[----:B------:R-:W-:Y:S02]  /*2e00*/  IMAD.MOV R4, RZ, RZ, -R4 ;  /* 0x000000ffff047224 */ /* 0x000fe400078e0a04 */
[----:B------:R-:W-:Y:S01]  /*2e10*/  @!P5 IMAD.IADD R45, R45, 0x1, -R3 ;  /* 0x000000012d2dd824 */ /* 0x000fe200078e0a03 */
[C---:B------:R-:W-:Y:S01]  /*2e20*/  ISETP.GT.U32.AND P5, PT, R3.reuse, R44, PT ;  /* 0x0000002c0300720c */ /* 0x040fe20003fa4070 */
[----:B------:R-:W-:Y:S02]  /*2e30*/  IMAD R46, R3, R4, R46 ;  /* 0x00000004032e7224 */ /* 0x000fe400078e022e */
[----:B------:R-:W-:-:S04]  /*2e40*/  IMAD.HI.U32 R4, R2, R47, RZ ;  /* 0x0000002f02047227 */ /* 0x000fc800078e00ff */
[----:B------:R-:W-:Y:S01]  /*2e50*/  @!P4 IMAD.IADD R43, R43, 0x1, -R3 ;  /* 0x000000012b2bc824 */ /* 0x000fe200078e0a03 */
[C---:B------:R-:W-:Y:S01]  /*2e60*/  ISETP.GT.U32.AND P4, PT, R3.reuse, R42, PT ;  /* 0x0000002a0300720c */ /* 0x040fe20003f84070 */
[----:B------:R-:W-:Y:S02]  /*2e70*/  IMAD.MOV R4, RZ, RZ, -R4 ;  /* 0x000000ffff047224 */ /* 0x000fe400078e0a04 */
[----:B------:R-:W-:Y:S01]  /*2e80*/  VIADD R11, R0, 0xd2 ;  /* 0x000000d2000b7836 */ /* 0x000fe20000000000 */
[C---:B------:R-:W-:Y:S01]  /*2e90*/  ISETP.GT.U32.AND P6, PT, R3.reuse, R43, PT ;  /* 0x0000002b0300720c */ /* 0x040fe20003fc4070 */
[C---:B------:R-:W-:Y:S02]  /*2ea0*/  IMAD R47, R3.reuse, R4, R47 ;  /* 0x00000004032f7224 */ /* 0x040fe400078e022f */
[----:B------:R-:W-:Y:S01]  /*2eb0*/  @!P5 IMAD.IADD R44, R44, 0x1, -R3 ;  /* 0x000000012c2cd824 */ /* 0x000fe200078e0a03 */
[----:B------:R-:W-:Y:S01]  /*2ec0*/  IABS R49, R11 ;  /* 0x0000000b00317213 */ /* 0x000fe20000000000 */
[----:B------:R-:W-:Y:S01]  /*2ed0*/  IMAD.HI.U32 R4, R2, R48, RZ ;  /* 0x0000003002047227 */ /* 0x000fe200078e00ff */
[----:B------:R-:W-:-:S03]  /*2ee0*/  ISETP.GT.U32.AND P5, PT, R3, R47, PT ;  /* 0x0000002f0300720c */ /* 0x000fc60003fa4070 */
[----:B------:R-:W-:Y:S02]  /*2ef0*/  IMAD.MOV R4, RZ, RZ, -R4 ;  /* 0x000000ffff047224 */ /* 0x000fe400078e0a04 */
[----:B------:R-:W-:Y:S01]  /*2f00*/  @!P2 IMAD.MOV R41, RZ, RZ, -R41 ;  /* 0x000000ffff29a224 */ /* 0x000fe200078e0a29 */
[----:B------:R-:W-:Y:S01]  /*2f10*/  ISETP.GT.U32.AND P2, PT, R3, R45, PT ;  /* 0x0000002d0300720c */ /* 0x000fe20003f44070 */
[--C-:B------:R-:W-:Y:S01]  /*2f20*/  @!P6 IMAD.IADD R43, R43, 0x1, -R3.reuse ;  /* 0x000000012b2be824 */ /* 0x100fe200078e0a03 */
[----:B------:R-:W-:Y:S01]  /*2f30*/  ISETP.GE.AND P6, PT, R8, RZ, PT ;  /* 0x000000ff0800720c */ /* 0x000fe20003fc6270 */
[----:B------:R-:W-:Y:S02]  /*2f40*/  VIADD R8, R0, 0xd1 ;  /* 0x000000d100087836 */ /* 0x000fe40000000000 */
[----:B------:R-:W-:Y:S02]  /*2f50*/  IMAD R48, R3, R4, R48 ;  /* 0x0000000403307224 */ /* 0x000fe400078e0230 */
[--C-:B------:R-:W-:Y:S01]  /*2f60*/  @!P5 IMAD.IADD R47, R47, 0x1, -R3.reuse ;  /* 0x000000012f2fd824 */ /* 0x100fe200078e0a03 */
[----:B------:R-:W-:Y:S01]  /*2f70*/  IABS R50, R8 ;  /* 0x0000000800327213 */ /* 0x000fe20000000000 */
[----:B------:R-:W-:Y:S01]  /*2f80*/  @!P4 IMAD.IADD R42, R42, 0x1, -R3 ;  /* 0x000000012a2ac824 */ /* 0x000fe200078e0a03 */
[C---:B------:R-:W-:Y:S01]  /*2f90*/  ISETP.GT.U32.AND P4, PT, R3.reuse, R46, PT ;  /* 0x0000002e0300720c */ /* 0x040fe20003f84070 */
[----:B------:R-:W-:Y:S01]  /*2fa0*/  IMAD.HI.U32 R6, R2, R49, RZ ;  /* 0x0000003102067227 */ /* 0x000fe200078e00ff */
[----:B------:R-:W-:-:S03]  /*2fb0*/  ISETP.GT.U32.AND P5, PT, R3, R47, PT ;  /* 0x0000002f0300720c */ /* 0x000fc60003fa4070 */
[----:B------:R-:W-:-:S04]  /*2fc0*/  IMAD.HI.U32 R4, R2, R50, RZ ;  /* 0x0000003202047227 */ /* 0x000fc800078e00ff */
[----:B------:R-:W-:Y:S02]  /*2fd0*/  IMAD.MOV R4, RZ, RZ, -R4 ;  /* 0x000000ffff047224 */ /* 0x000fe400078e0a04 */
[----:B------:R-:W-:Y:S02]  /*2fe0*/  IMAD.MOV R6, RZ, RZ, -R6 ;  /* 0x000000ffff067224 */ /* 0x000fe400078e0a06 */
[----:B------:R-:W-:Y:S02]  /*2ff0*/  IMAD R50, R3, R4, R50 ;  /* 0x0000000403327224 */ /* 0x000fe400078e0232 */
[--C-:B------:R-:W-:Y:S02]  /*3000*/  @!P5 IMAD.IADD R47, R47, 0x1, -R3.reuse ;  /* 0x000000012f2fd824 */ /* 0x100fe400078e0a03 */
[--C-:B------:R-:W-:Y:S01]  /*3010*/  @!P2 IMAD.IADD R45, R45, 0x1, -R3.reuse ;  /* 0x000000012d2da824 */ /* 0x100fe200078e0a03 */
[----:B------:R-:W-:Y:S01]  /*3020*/  ISETP.GT.U32.AND P5, PT, R3, R50, PT ;  /* 0x000000320300720c */ /* 0x000fe20003fa4070 */
[----:B------:R-:W-:Y:S01]  /*3030*/  @!P4 IMAD.IADD R46, R46, 0x1, -R3 ;  /* 0x000000012e2ec824 */ /* 0x000fe200078e0a03 */
[----:B------:R-:W-:Y:S01]  /*3040*/  ISETP.GE.AND P2, PT, R7, RZ, PT ;  /* 0x000000ff0700720c */ /* 0x000fe20003f46270 */
[----:B------:R-:W-:Y:S01]  /*3050*/  IMAD R49, R3, R6, R49 ;  /* 0x0000000603317224 */ /* 0x000fe200078e0231 */
[----:B------:R-:W-:Y:S01]  /*3060*/  ISETP.GE.AND P4, PT, R9, RZ, PT ;  /* 0x000000ff0900720c */ /* 0x000fe20003f86270 */
[----:B------:R-:W-:-:S02]  /*3070*/  VIADD R7, R0, 0xd0 ;  /* 0x000000d000077836 */ /* 0x000fc40000000000 */
[----:B------:R-:W-:Y:S01]  /*3080*/  @!P3 IMAD.MOV R43, RZ, RZ, -R43 ;  /* 0x000000ffff2bb224 */ /* 0x000fe200078e0a2b */
[C---:B------:R-:W-:Y:S01]  /*3090*/  ISETP.GT.U32.AND P3, PT, R3.reuse, R48, PT ;  /* 0x000000300300720c */ /* 0x040fe20003f64070 */
[----:B------:R-:W-:Y:S01]  /*30a0*/  @!P1 IMAD.MOV R42, RZ, RZ, -R42 ;  /* 0x000000ffff2a9224 */ /* 0x000fe200078e0a2a */
[C---:B------:R-:W-:Y:S01]  /*30b0*/  ISETP.GT.U32.AND P1, PT, R3.reuse, R46, PT ;  /* 0x0000002e0300720c */ /* 0x040fe20003f24070 */
[----:B------:R-:W-:Y:S01]  /*30c0*/  @!P6 IMAD.MOV R45, RZ, RZ, -R45 ;  /* 0x000000ffff2de224 */ /* 0x000fe200078e0a2d */
[C---:B------:R-:W-:Y:S01]  /*30d0*/  ISETP.GT.U32.AND P6, PT, R3.reuse, R49, PT ;  /* 0x000000310300720c */ /* 0x040fe20003fc4070 */
[----:B------:R-:W-:Y:S01]  /*30e0*/  VIADD R9, R0, 0xcf ;  /* 0x000000cf00097836 */ /* 0x000fe20000000000 */
[----:B------:R-:W-:Y:S01]  /*30f0*/  IABS R51, R7 ;  /* 0x0000000700337213 */ /* 0x000fe20000000000 */
[----:B------:R-:W-:Y:S02]  /*3100*/  @!P5 IMAD.IADD R50, R50, 0x1, -R3 ;  /* 0x000000013232d824 */ /* 0x000fe400078e0a03 */
[----:B------:R-:W-:Y:S01]  /*3110*/  @!P0 IMAD.MOV R44, RZ, RZ, -R44 ;  /* 0x000000ffff2c8224 */ /* 0x000fe200078e0a2c */
[----:B------:R-:W-:Y:S01]  /*3120*/  IABS R52, R9 ;  /* 0x0000000900347213 */ /* 0x000fe20000000000 */
[----:B------:R-:W-:Y:S01]  /*3130*/  IMAD.HI.U32 R4, R2, R51, RZ ;  /* 0x0000003302047227 */ /* 0x000fe200078e00ff */
[----:B------:R-:W-:-:S02]  /*3140*/  ISETP.GT.U32.AND P5, PT, R3, R50, PT ;  /* 0x000000320300720c */ /* 0x000fc40003fa4070 */
[----:B------:R-:W-:Y:S01]  /*3150*/  ISETP.GE.AND P0, PT, R10, RZ, PT ;  /* 0x000000ff0a00720c */ /* 0x000fe20003f06270 */
[----:B------:R-:W-:Y:S02]  /*3160*/  IMAD.MOV R6, RZ, RZ, -R4 ;  /* 0x000000ffff067224 */ /* 0x000fe400078e0a04 */
[----:B------:R-:W-:Y:S01]  /*3170*/  @!P3 IMAD.IADD R48, R48, 0x1, -R3 ;  /* 0x000000013030b824 */ /* 0x000fe200078e0a03 */
[----:B------:R-:W-:Y:S01]  /*3180*/  ISETP.GE.AND P3, PT, R8, RZ, PT ;  /* 0x000000ff0800720c */ /* 0x000fe20003f66270 */
[----:B------:R-:W-:-:S04]  /*3190*/  IMAD.HI.U32 R4, R2, R52, RZ ;  /* 0x0000003402047227 */ /* 0x000fc800078e00ff */
[--C-:B------:R-:W-:Y:S01]  /*31a0*/  @!P1 IMAD.IADD R46, R46, 0x1, -R3.reuse ;  /* 0x000000012e2e9824 */ /* 0x100fe200078e0a03 */
[----:B------:R-:W-:Y:S01]  /*31b0*/  ISETP.GE.AND P1, PT, R11, RZ, PT ;  /* 0x000000ff0b00720c */ /* 0x000fe20003f26270 */
[--C-:B------:R-:W-:Y:S01]  /*31c0*/  @!P6 IMAD.IADD R49, R49, 0x1, -R3.reuse ;  /* 0x000000013131e824 */ /* 0x100fe200078e0a03 */
[C---:B------:R-:W-:Y:S01]  /*31d0*/  ISETP.GT.U32.AND P6, PT, R3.reuse, R48, PT ;  /* 0x000000300300720c */ /* 0x040fe20003fc4070 */
[----:B------:R-:W-:Y:S02]  /*31e0*/  IMAD.MOV R4, RZ, RZ, -R4 ;  /* 0x000000ffff047224 */ /* 0x000fe400078e0a04 */
[----:B------:R-:W-:Y:S01]  /*31f0*/  @!P2 IMAD.MOV R46, RZ, RZ, -R46 ;  /* 0x000000ffff2ea224 */ /* 0x000fe200078e0a2e */
[C---:B------:R-:W-:Y:S01]  /*3200*/  ISETP.GT.U32.AND P2, PT, R3.reuse, R49, PT ;  /* 0x000000310300720c */ /* 0x040fe20003f44070 */
[----:B------:R-:W-:Y:S02]  /*3210*/  IMAD R52, R3, R4, R52 ;  /* 0x0000000403347224 */ /* 0x000fe400078e0234 */
[----:B------:R-:W-:-:S02]  /*3220*/  @!P5 IMAD.IADD R50, R50, 0x1, -R3 ;  /* 0x000000013232d824 */ /* 0x000fc400078e0a03 */
[----:B------:R-:W-:Y:S01]  /*3230*/  VIADD R8, R0, 0xce ;  /* 0x000000ce00087836 */ /* 0x000fe20000000000 */
[C---:B------:R-:W-:Y:S01]  /*3240*/  ISETP.GT.U32.AND P5, PT, R3.reuse, R52, PT ;  /* 0x000000340300720c */ /* 0x040fe20003fa4070 */
[C---:B------:R-:W-:Y:S02]  /*3250*/  IMAD R51, R3.reuse, R6, R51 ;  /* 0x0000000603337224 */ /* 0x040fe400078e0233 */
[--C-:B------:R-:W-:Y:S01]  /*3260*/  @!P6 IMAD.IADD R48, R48, 0x1, -R3.reuse ;  /* 0x000000013030e824 */ /* 0x100fe200078e0a03 */
[----:B------:R-:W-:Y:S01]  /*3270*/  IABS R53, R8 ;  /* 0x0000000800357213 */ /* 0x000fe20000000000 */
[C---:B------:R-:W-:Y:S01]  /*3280*/  VIADD R10, R0.reuse, 0xcd ;  /* 0x000000cd000a7836 */ /* 0x040fe20000000000 */
[----:B------:R-:W-:Y:S01]  /*3290*/  ISETP.GT.U32.AND P6, PT, R3, R51, PT ;  /* 0x000000330300720c */ /* 0x000fe20003fc4070 */
[----:B------:R-:W-:Y:S01]  /*32a0*/  @!P2 IMAD.IADD R49, R49, 0x1, -R3 ;  /* 0x000000013131a824 */ /* 0x000fe200078e0a03 */
[----:B------:R-:W-:Y:S01]  /*32b0*/  ISETP.GE.AND P2, PT, R7, RZ, PT ;  /* 0x000000ff0700720c */ /* 0x000fe20003f46270 */
[----:B------:R-:W-:Y:S01]  /*32c0*/  VIADD R7, R0, 0xcc ;  /* 0x000000cc00077836 */ /* 0x000fe20000000000 */
[----:B------:R-:W-:Y:S01]  /*32d0*/  IABS R54, R10 ;  /* 0x0000000a00367213 */ /* 0x000fe20000000000 */
[----:B------:R-:W-:-:S03]  /*32e0*/  IMAD.HI.U32 R4, R2, R53, RZ ;  /* 0x0000003502047227 */ /* 0x000fc600078e00ff */
[----:B------:R-:W-:Y:S01]  /*32f0*/  IABS R55, R7 ;  /* 0x0000000700377213 */ /* 0x000fe20000000000 */
[--C-:B------:R-:W-:Y:S02]  /*3300*/  @!P5 IMAD.IADD R52, R52, 0x1, -R3.reuse ;  /* 0x000000013434d824 */ /* 0x100fe400078e0a03 */
[----:B------:R-:W-:Y:S02]  /*3310*/  IMAD.MOV R4, RZ, RZ, -R4 ;  /* 0x000000ffff047224 */ /* 0x000fe400078e0a04 */
[----:B------:R-:W-:Y:S01]  /*3320*/  @!P6 IMAD.IADD R51, R51, 0x1, -R3 ;  /* 0x000000013333e824 */ /* 0x000fe200078e0a03 */
[C---:B------:R-:W-:Y:S01]  /*3330*/  ISETP.GT.U32.AND P5, PT, R3.reuse, R52, PT ;  /* 0x000000340300720c */ /* 0x040fe20003fa4070 */
[----:B------:R-:W-:Y:S01]  /*3340*/  IMAD R53, R3, R4, R53 ;  /* 0x0000000403357224 */ /* 0x000fe200078e0235 */
[----:B------:R-:W-:Y:S01]  /*3350*/  ISETP.GE.AND P6, PT, R9, RZ, PT ;  /* 0x000000ff0900720c */ /* 0x000fe20003fc6270 */
[----:B------:R-:W-:-:S04]  /*3360*/  IMAD.HI.U32 R4, R2, R55, RZ ;  /* 0x0000003702047227 */ /* 0x000fc800078e00ff */
[----:B------:R-:W-:Y:S01]  /*3370*/  @!P4 IMAD.MOV R47, RZ, RZ, -R47 ;  /* 0x000000ffff2fc224 */ /* 0x000fe200078e0a2f */
[C---:B------:R-:W-:Y:S01]  /*3380*/  ISETP.GT.U32.AND P4, PT, R3.reuse, R51, PT ;  /* 0x000000330300720c */ /* 0x040fe20003f84070 */
[----:B------:R-:W-:Y:S02]  /*3390*/  IMAD.MOV R4, RZ, RZ, -R4 ;  /* 0x000000ffff047224 */ /* 0x000fe400078e0a04 */
[----:B------:R-:W-:Y:S01]  /*33a0*/  @!P0 IMAD.MOV R48, RZ, RZ, -R48 ;  /* 0x000000ffff308224 */ /* 0x000fe200078e0a30 */
[C---:B------:R-:W-:Y:S01]  /*33b0*/  ISETP.GT.U32.AND P0, PT, R3.reuse, R53, PT ;  /* 0x000000350300720c */ /* 0x040fe20003f04070 */
[C---:B------:R-:W-:Y:S02]  /*33c0*/  IMAD R55, R3.reuse, R4, R55 ;  /* 0x0000000403377224 */ /* 0x040fe400078e0237 */
[----:B------:R-:W-:Y:S02]  /*33d0*/  @!P5 IMAD.IADD R52, R52, 0x1, -R3 ;  /* 0x000000013434d824 */ /* 0x000fe400078e0a03 */
[----:B------:R-:W-:Y:S01]  /*33e0*/  IMAD.HI.U32 R6, R2, R54, RZ ;  /* 0x0000003602067227 */ /* 0x000fe200078e00ff */
[----:B------:R-:W-:-:S03]  /*33f0*/  ISETP.GT.U32.AND P5, PT, R3, R55, PT ;  /* 0x000000370300720c */ /* 0x000fc60003fa4070 */
[----:B------:R-:W-:Y:S02]  /*3400*/  VIADD R9, R0, 0xcb ;  /* 0x000000cb00097836 */ /* 0x000fe40000000000 */
[----:B------:R-:W-:Y:S02]  /*3410*/  IMAD.MOV R6, RZ, RZ, -R6 ;  /* 0x000000ffff067224 */ /* 0x000fe400078e0a06 */
[--C-:B------:R-:W-:Y:S01]  /*3420*/  @!P4 IMAD.IADD R51, R51, 0x1, -R3.reuse ;  /* 0x000000013333c824 */ /* 0x100fe200078e0a03 */
[----:B------:R-:W-:Y:S01]  /*3430*/  IABS R56, R9 ;  /* 0x0000000900387213 */ /* 0x000fe20000000000 */
[----:B------:R-:W-:Y:S01]  /*3440*/  @!P0 IMAD.IADD R53, R53, 0x1, -R3 ;  /* 0x0000000135358824 */ /* 0x000fe200078e0a03 */
[----:B------:R-:W-:Y:S01]  /*3450*/  ISETP.GE.AND P0, PT, R7, RZ, PT ;  /* 0x000000ff0700720c */ /* 0x000fe20003f06270 */
[----:B------:R-:W-:Y:S01]  /*3460*/  IMAD R54, R3, R6, R54 ;  /* 0x0000000603367224 */ /* 0x000fe200078e0236 */
[----:B------:R-:W-:Y:S01]  /*3470*/  ISETP.GE.AND P4, PT, R10, RZ, PT ;  /* 0x000000ff0a00720c */ /* 0x000fe20003f86270 */
[----:B------:R-:W-:-:S02]  /*3480*/  VIADD R6, R0, 0xca ;  /* 0x000000ca00067836 */ /* 0x000fc40000000000 */
[----:B------:R-:W-:Y:S01]  /*3490*/  @!P2 IMAD.MOV R51, RZ, RZ, -R51 ;  /* 0x000000ffff33a224 */ /* 0x000fe200078e0a33 */
[----:B------:R-:W-:Y:S01]  /*34a0*/  ISETP.GT.U32.AND P2, PT, R3, R53, PT ;  /* 0x000000350300720c */ /* 0x000fe20003f44070 */
[----:B------:R-:W-:Y:S01]  /*34b0*/  IMAD.HI.U32 R4, R2, R56, RZ ;  /* 0x0000003802047227 */ /* 0x000fe200078e00ff */
[----:B------:R-:W-:-:S03]  /*34c0*/  IABS R57, R6 ;  /* 0x0000000600397213 */ /* 0x000fc60000000000 */
[----:B------:R-:W-:Y:S01]  /*34d0*/  @!P3 IMAD.MOV R50, RZ, RZ, -R50 ;  /* 0x000000ffff32b224 */ /* 0x000fe200078e0a32 */
[----:B------:R-:W-:Y:S01]  /*34e0*/  ISETP.GT.U32.AND P3, PT, R3, R54, PT ;  /* 0x000000360300720c */ /* 0x000fe20003f64070 */
[----:B------:R-:W-:Y:S02]  /*34f0*/  @!P5 IMAD.IADD R55, R55, 0x1, -R3 ;  /* 0x000000013737d824 */ /* 0x000fe400078e0a03 */
[----:B------:R-:W-:Y:S02]  /*3500*/  IMAD.MOV R4, RZ, RZ, -R4 ;  /* 0x000000ffff047224 */ /* 0x000fe400078e0a04 */
[----:B------:R-:W-:Y:S01]  /*3510*/  @!P1 IMAD.MOV R49, RZ, RZ, -R49 ;  /* 0x000000ffff319224 */ /* 0x000fe200078e0a31 */
[C---:B------:R-:W-:Y:S01]  /*3520*/  ISETP.GT.U32.AND P5, PT, R3.reuse, R55, PT ;  /* 0x000000370300720c */ /* 0x040fe20003fa4070 */
[----:B------:R-:W-:Y:S01]  /*3530*/  IMAD R56, R3, R4, R56 ;  /* 0x0000000403387224 */ /* 0x000fe200078e0238 */
[----:B------:R-:W-:Y:S01]  /*3540*/  ISETP.GE.AND P1, PT, R8, RZ, PT ;  /* 0x000000ff0800720c */ /* 0x000fe20003f26270 */
[----:B------:R-:W-:-:S04]  /*3550*/  IMAD.HI.U32 R4, R2, R57, RZ ;  /* 0x0000003902047227 */ /* 0x000fc800078e00ff */
[----:B------:R-:W-:Y:S02]  /*3560*/  IMAD.MOV R4, RZ, RZ, -R4 ;  /* 0x000000ffff047224 */ /* 0x000fe400078e0a04 */
[--C-:B------:R-:W-:Y:S01]  /*3570*/  @!P2 IMAD.IADD R53, R53, 0x1, -R3.reuse ;  /* 0x000000013535a824 */ /* 0x100fe200078e0a03 */
[C---:B------:R-:W-:Y:S01]  /*3580*/  ISETP.GT.U32.AND P2, PT, R3.reuse, R56, PT ;  /* 0x000000380300720c */ /* 0x040fe20003f44070 */
[----:B------:R-:W-:Y:S02]  /*3590*/  VIADD R7, R0, 0xc9 ;  /* 0x000000c900077836 */ /* 0x000fe40000000000 */
[----:B------:R-:W-:Y:S02]  /*35a0*/  @!P3 IMAD.IADD R54, R54, 0x1, -R3 ;  /* 0x000000013636b824 */ /* 0x000fe400078e0a03 */
[----:B------:R-:W-:Y:S01]  /*35b0*/  IMAD R57, R3, R4, R57 ;  /* 0x0000000403397224 */ /* 0x000fe200078e0239 */
[----:B------:R-:W-:Y:S01]  /*35c0*/  IABS R58, R7 ;  /* 0x00000007003a7213 */ /* 0x000fe20000000000 */
[----:B------:R-:W-:Y:S01]  /*35d0*/  @!P5 IMAD.IADD R55, R55, 0x1, -R3 ;  /* 0x000000013737d824 */ /* 0x000fe200078e0a03 */
[C---:B------:R-:W-:Y:S01]  /*35e0*/  ISETP.GT.U32.AND P3, PT, R3.reuse, R54, PT ;  /* 0x000000360300720c */ /* 0x040fe20003f64070 */
[----:B------:R-:W-:Y:S01]  /*35f0*/  @!P6 IMAD.MOV R52, RZ, RZ, -R52 ;  /* 0x000000ffff34e224 */ /* 0x000fe200078e0a34 */
[----:B------:R-:W-:Y:S01]  /*3600*/  ISETP.GT.U32.AND P5, PT, R3, R57, PT ;  /* 0x000000390300720c */ /* 0x000fe20003fa4070 */
[----:B------:R-:W-:Y:S01]  /*3610*/  IMAD.HI.U32 R4, R2, R58, RZ ;  /* 0x0000003a02047227 */ /* 0x000fe200078e00ff */
[----:B------:R-:W-:-:S03]  /*3620*/  ISETP.GE.AND P6, PT, R9, RZ, PT ;  /* 0x000000ff0900720c */ /* 0x000fc60003fc6270 */
[----:B------:R-:W-:Y:S02]  /*3630*/  VIADD R9, R0, 0xc7 ;  /* 0x000000c700097836 */ /* 0x000fe40000000000 */
[----:B------:R-:W-:Y:S01]  /*3640*/  @!P2 IMAD.IADD R56, R56, 0x1, -R3 ;  /* 0x000000013838a824 */ /* 0x000fe200078e0a03 */
[----:B------:R-:W-:Y:S01]  /*3650*/  ISETP.GE.AND P2, PT, R7, RZ, PT ;  /* 0x000000ff0700720c */ /* 0x000fe20003f46270 */
[----:B------:R-:W-:Y:S01]  /*3660*/  VIADD R8, R0, 0xc8 ;  /* 0x000000c800087836 */ /* 0x000fe20000000000 */
[----:B------:R-:W-:Y:S01]  /*3670*/  IABS R60, R9 ;  /* 0x00000009003c7213 */ /* 0x000fe20000000000 */
[----:B------:R-:W-:Y:S02]  /*3680*/  IMAD.MOV R4, RZ, RZ, -R4 ;  /* 0x000000ffff047224 */ /* 0x000fe400078e0a04 */
[----:B------:R-:W-:Y:S01]  /*3690*/  @!P1 IMAD.MOV R53, RZ, RZ, -R53 ;  /* 0x000000ffff359224 */ /* 0x000fe200078e0a35 */
[C---:B------:R-:W-:Y:S01]  /*36a0*/  ISETP.GT.U32.AND P1, PT, R3.reuse, R56, PT ;  /* 0x000000380300720c */ /* 0x040fe20003f24070 */
[--C-:B------:R-:W-:Y:S01]  /*36b0*/  @!P3 IMAD.IADD R54, R54, 0x1, -R3.reuse ;  /* 0x000000013636b824 */ /* 0x100fe200078e0a03 */
[----:B------:R-:W-:Y:S01]  /*36c0*/  ISETP.GE.AND P3, PT, R6, RZ, PT ;  /* 0x000000ff0600720c */ /* 0x000fe20003f66270 */
[----:B------:R-:W-:Y:S01]  /*36d0*/  IMAD R58, R3, R4, R58 ;  /* 0x00000004033a7224 */ /* 0x000fe200078e023a */
[----:B------:R-:W-:Y:S01]  /*36e0*/  IABS R59, R8 ;  /* 0x00000008003b7213 */ /* 0x000fe20000000000 */
[----:B------:R-:W-:-:S02]  /*36f0*/  @!P5 IMAD.IADD R57, R57, 0x1, -R3 ;  /* 0x000000013939d824 */ /* 0x000fc400078e0a03 */
[----:B------:R-:W-:-:S03]  /*3700*/  IMAD.HI.U32 R6, R2, R60, RZ ;  /* 0x0000003c02067227 */ /* 0x000fc600078e00ff */
[C---:B------:R-:W-:Y:S01]  /*3710*/  ISETP.GT.U32.AND P5, PT, R3.reuse, R57, PT ;  /* 0x000000390300720c */ /* 0x040fe20003fa4070 */
[----:B------:R-:W-:Y:S01]  /*3720*/  @!P4 IMAD.MOV R54, RZ, RZ, -R54 ;  /* 0x000000ffff36c224 */ /* 0x000fe200078e0a36 */
[----:B------:R-:W-:Y:S01]  /*3730*/  ISETP.GT.U32.AND P4, PT, R3, R58, PT ;  /* 0x0000003a0300720c */ /* 0x000fe20003f84070 */
[----:B------:R-:W-:-:S04]  /*3740*/  IMAD.HI.U32 R4, R2, R59, RZ ;  /* 0x0000003b02047227 */ /* 0x000fc800078e00ff */
[----:B------:R-:W-:Y:S02]  /*3750*/  IMAD.MOV R6, RZ, RZ, -R6 ;  /* 0x000000ffff067224 */ /* 0x000fe400078e0a06 */
[----:B------:R-:W-:Y:S02]  /*3760*/  IMAD.MOV R4, RZ, RZ, -R4 ;  /* 0x000000ffff047224 */ /* 0x000fe400078e0a04 */
[----:B------:R-:W-:Y:S01]  /*3770*/  @!P1 IMAD.IADD R56, R56, 0x1, -R3 ;  /* 0x0000000138389824 */ /* 0x000fe200078e0a03 */
[----:B------:R-:W-:Y:S01]  /*3780*/  ISETP.GE.AND P1, PT, R9, RZ, PT ;  /* 0x000000ff0900720c */ /* 0x000fe20003f26270 */
[C---:B------:R-:W-:Y:S02]  /*3790*/  IMAD R60, R3.reuse, R6, R60 ;  /* 0x00000006033c7224 */ /* 0x040fe400078e023c */
[C---:B------:R-:W-:Y:S02]  /*37a0*/  IMAD R59, R3.reuse, R4, R59 ;  /* 0x00000004033b7224 */ /* 0x040fe400078e023b */
[----:B------:R-:W-:Y:S01]  /*37b0*/  @!P6 IMAD.MOV R56, RZ, RZ, -R56 ;  /* 0x000000ffff38e224 */ /* 0x000fe200078e0a38 */
[----:B------:R-:W-:Y:S01]  /*37c0*/  ISETP.GT.U32.AND P6, PT, R3, R60, PT ;  /* 0x0000003c0300720c */ /* 0x000fe20003fc4070 */
[--C-:B------:R-:W-:Y:S01]  /*37d0*/  @!P5 IMAD.IADD R57, R57, 0x1, -R3.reuse ;  /* 0x000000013939d824 */ /* 0x100fe200078e0a03 */
[----:B------:R-:W-:Y:S01]  /*37e0*/  ISETP.GT.U32.AND P5, PT, R3, R59, PT ;  /* 0x0000003b0300720c */ /* 0x000fe20003fa4070 */
[----:B------:R-:W-:-:S02]  /*37f0*/  @!P4 IMAD.IADD R58, R58, 0x1, -R3 ;  /* 0x000000013a3ac824 */ /* 0x000fc400078e0a03 */
[C---:B------:R-:W-:Y:S02]  /*3800*/  VIADD R7, R0.reuse, 0xc6 ;  /* 0x000000c600077836 */ /* 0x040fe40000000000 */
[C---:B------:R-:W-:Y:S01]  /*3810*/  VIADD R9, R0.reuse, 0xc4 ;  /* 0x000000c400097836 */ /* 0x040fe20000000000 */
[----:B------:R-:W-:Y:S01]  /*3820*/  ISETP.GT.U32.AND P4, PT, R3, R58, PT ;  /* 0x0000003a0300720c */ /* 0x000fe20003f84070 */
[----:B------:R-:W-:Y:S01]  /*3830*/  VIADD R6, R0, 0xc5 ;  /* 0x000000c500067836 */ /* 0x000fe20000000000 */
[----:B------:R-:W-:Y:S01]  /*3840*/  IABS R61, R7 ;  /* 0x00000007003d7213 */ /* 0x000fe20000000000 */
[----:B------:R-:W-:Y:S01]  /*3850*/  @!P0 IMAD.MOV R55, RZ, RZ, -R55 ;  /* 0x000000ffff378224 */ /* 0x000fe200078e0a37 */
[----:B------:R-:W-:Y:S01]  /*3860*/  IABS R63, R9 ;  /* 0x00000009003f7213 */ /* 0x000fe20000000000 */
[--C-:B------:R-:W-:Y:S01]  /*3870*/  @!P6 IMAD.IADD R60, R60, 0x1, -R3.reuse ;  /* 0x000000013c3ce824 */ /* 0x100fe200078e0a03 */
[----:B------:R-:W-:Y:S01]  /*3880*/  IABS R62, R6 ;  /* 0x00000006003e7213 */ /* 0x000fe20000000000 */
[----:B------:R-:W-:Y:S01]  /*3890*/  @!P5 IMAD.IADD R59, R59, 0x1, -R3 ;  /* 0x000000013b3bd824 */ /* 0x000fe200078e0a03 */
[----:B------:R-:W-:Y:S01]  /*38a0*/  ISETP.GE.AND P0, PT, R8, RZ, PT ;  /* 0x000000ff0800720c */ /* 0x000fe20003f06270 */
[----:B------:R-:W-:Y:S01]  /*38b0*/  IMAD.HI.U32 R4, R2, R61, RZ ;  /* 0x0000003d02047227 */ /* 0x000fe200078e00ff */
[----:B------:R-:W-:-:S02]  /*38c0*/  ISETP.GT.U32.AND P6, PT, R3, R60, PT ;  /* 0x0000003c0300720c */ /* 0x000fc40003fc4070 */
[----:B------:R-:W-:Y:S01]  /*38d0*/  ISETP.GT.U32.AND P5, PT, R3, R59, PT ;  /* 0x0000003b0300720c */ /* 0x000fe20003fa4070 */
[----:B------:R-:W-:Y:S01]  /*38e0*/  @!P4 IMAD.IADD R58, R58, 0x1, -R3 ;  /* 0x000000013a3ac824 */ /* 0x000fe200078e0a03 */
[----:B------:R-:W-:Y:S01]  /*38f0*/  ISETP.GE.AND P4, PT, R6, RZ, PT ;  /* 0x000000ff0600720c */ /* 0x000fe20003f86270 */
[----:B------:R-:W-:-:S04]  /*3900*/  IMAD.HI.U32 R6, R2, R63, RZ ;  /* 0x0000003f02067227 */ /* 0x000fc800078e00ff */
[----:B------:R-:W-:Y:S02]  /*3910*/  IMAD.MOV R8, RZ, RZ, -R4 ;  /* 0x000000ffff087224 */ /* 0x000fe400078e0a04 */
[----:B------:R-:W-:Y:S02]  /*3920*/  IMAD.MOV R6, RZ, RZ, -R6 ;  /* 0x000000ffff067224 */ /* 0x000fe400078e0a06 */
[C---:B------:R-:W-:Y:S02]  /*3930*/  IMAD R61, R3.reuse, R8, R61 ;  /* 0x00000008033d7224 */ /* 0x040fe400078e023d */
[----:B------:R-:W-:Y:S02]  /*3940*/  IMAD R63, R3, R6, R63 ;  /* 0x00000006033f7224 */ /* 0x000fe400078e023f */
[----:B------:R-:W-:Y:S02]  /*3950*/  @!P6 IMAD.IADD R60, R60, 0x1, -R3 ;  /* 0x000000013c3ce824 */ /* 0x000fe400078e0a03 */
[----:B------:R-:W-:-:S04]  /*3960*/  IMAD.HI.U32 R4, R2, R62, RZ ;  /* 0x0000003e02047227 */ /* 0x000fc800078e00ff */
[----:B------:R-:W-:Y:S01]  /*3970*/  @!P5 IMAD.IADD R59, R59, 0x1, -R3 ;  /* 0x000000013b3bd824 */ /* 0x000fe200078e0a03 */
[C---:B------:R-:W-:Y:S01]  /*3980*/  ISETP.GT.U32.AND P5, PT, R3.reuse, R61, PT ;  /* 0x0000003d0300720c */ /* 0x040fe20003fa4070 */
[----:B------:R-:W-:Y:S01]  /*3990*/  @!P1 IMAD.MOV R60, RZ, RZ, -R60 ;  /* 0x000000ffff3c9224 */ /* 0x000fe200078e0a3c */
[C---:B------:R-:W-:Y:S01]  /*39a0*/  ISETP.GT.U32.AND P1, PT, R3.reuse, R63, PT ;  /* 0x0000003f0300720c */ /* 0x040fe20003f24070 */
[----:B------:R-:W-:Y:S02]  /*39b0*/  IMAD.MOV R4, RZ, RZ, -R4 ;  /* 0x000000ffff047224 */ /* 0x000fe400078e0a04 */
[C---:B------:R-:W-:Y:S02]  /*39c0*/  VIADD R8, R0.reuse, 0xc2 ;  /* 0x000000c200087836 */ /* 0x040fe40000000000 */
[C---:B------:R-:W-:Y:S02]  /*39d0*/  IMAD R62, R3.reuse, R4, R62 ;  /* 0x00000004033e7224 */ /* 0x040fe400078e023e */
[----:B------:R-:W-:Y:S01]  /*39e0*/  @!P0 IMAD.MOV R59, RZ, RZ, -R59 ;  /* 0x000000ffff3b8224 */ /* 0x000fe200078e0a3b */
[----:B------:R-:W-:Y:S01]  /*39f0*/  IABS R65, R8 ;  /* 0x0000000800417213 */ /* 0x000fe20000000000 */
[----:B------:R-:W-:Y:S01]  /*3a00*/  VIADD R10, R0, 0xc0 ;  /* 0x000000c0000a7836 */ /* 0x000fe20000000000 */
[----:B------:R-:W-:Y:S01]  /*3a10*/  ISETP.GT.U32.AND P0, PT, R3, R62, PT ;  /* 0x0000003e0300720c */ /* 0x000fe20003f04070 */
[----:B------:R-:W-:-:S02]  /*3a20*/  @!P5 IMAD.IADD R61, R61, 0x1, -R3 ;  /* 0x000000013d3dd824 */ /* 0x000fc400078e0a03 */
[----:B------:R-:W-:Y:S01]  /*3a30*/  @!P1 IMAD.IADD R63, R63, 0x1, -R3 ;  /* 0x000000013f3f9824 */ /* 0x000fe200078e0a03 */
[----:B------:R-:W-:Y:S01]  /*3a40*/  IABS R67, R10 ;  /* 0x0000000a00437213 */ /* 0x000fe20000000000 */
[----:B------:R-:W-:Y:S01]  /*3a50*/  IMAD.HI.U32 R6, R2, R65, RZ ;  /* 0x0000004102067227 */ /* 0x000fe200078e00ff */
[C---:B------:R-:W-:Y:S02]  /*3a60*/  ISETP.GT.U32.AND P5, PT, R3.reuse, R61, PT ;  /* 0x0000003d0300720c */ /* 0x040fe40003fa4070 */
[----:B------:R-:W-:Y:S01]  /*3a70*/  ISETP.GT.U32.AND P1, PT, R3, R63, PT ;  /* 0x0000003f0300720c */ /* 0x000fe20003f24070 */
[----:B------:R-:W-:Y:S02]  /*3a80*/  VIADD R4, R0, 0xc3 ;  /* 0x000000c300047836 */ /* 0x000fe40000000000 */
[----:B------:R-:W-:Y:S02]  /*3a90*/  IMAD.MOV R6, RZ, RZ, -R6 ;  /* 0x000000ffff067224 */ /* 0x000fe400078e0a06 */
[----:B------:R-:W-:Y:S01]  /*3aa0*/  @!P3 IMAD.MOV R57, RZ, RZ, -R57 ;  /* 0x000000ffff39b224 */ /* 0x000fe200078e0a39 */
[----:B------:R-:W-:Y:S01]  /*3ab0*/  ISETP.GE.AND P3, PT, R7, RZ, PT ;  /* 0x000000ff0700720c */ /* 0x000fe20003f66270 */
[----:B------:R-:W-:Y:S01]  /*3ac0*/  @!P2 IMAD.MOV R58, RZ, RZ, -R58 ;  /* 0x000000ffff3aa224 */ /* 0x000fe200078e0a3a */
[----:B------:R-:W-:Y:S01]  /*3ad0*/  ISETP.GE.AND P2, PT, R9, RZ, PT ;  /* 0x000000ff0900720c */ /* 0x000fe20003f46270 */
[----:B------:R-:W-:Y:S01]  /*3ae0*/  IMAD R65, R3, R6, R65 ;  /* 0x0000000603417224 */ /* 0x000fe200078e0241 */
[----:B------:R-:W-:Y:S01]  /*3af0*/  IABS R64, R4 ;  /* 0x0000000400407213 */ /* 0x000fe20000000000 */
[----:B------:R-:W-:Y:S01]  /*3b00*/  IMAD.HI.U32 R6, R2, R67, RZ ;  /* 0x0000004302067227 */ /* 0x000fe200078e00ff */
[----:B------:R-:W-:-:S03]  /*3b10*/  ISETP.GE.AND P6, PT, R4, RZ, PT ;  /* 0x000000ff0400720c */ /* 0x000fc60003fc6270 */
[----:B------:R-:W-:Y:S02]  /*3b20*/  @!P0 IMAD.IADD R62, R62, 0x1, -R3 ;  /* 0x000000013e3e8824 */ /* 0x000fe400078e0a03 */
[----:B------:R-:W-:Y:S02]  /*3b30*/  VIADD R9, R0, 0xc1 ;  /* 0x000000c100097836 */ /* 0x000fe40000000000 */
[----:B------:R-:W-:Y:S01]  /*3b40*/  IMAD.HI.U32 R4, R2, R64, RZ ;  /* 0x0000004002047227 */ /* 0x000fe200078e00ff */
[----:B------:R-:W-:Y:S02]  /*3b50*/  ISETP.GT.U32.AND P0, PT, R3, R62, PT ;  /* 0x0000003e0300720c */ /* 0x000fe40003f04070 */
[----:B------:R-:W-:Y:S01]  /*3b60*/  IABS R66, R9 ;  /* 0x0000000900427213 */ /* 0x000fe20000000000 */
[----:B------:R-:W-:Y:S02]  /*3b70*/  IMAD.MOV R6, RZ, RZ, -R6 ;  /* 0x000000ffff067224 */ /* 0x000fe400078e0a06 */
[----:B------:R-:W-:-:S02]  /*3b80*/  IMAD.MOV R7, RZ, RZ, -R4 ;  /* 0x000000ffff077224 */ /* 0x000fc400078e0a04 */
[----:B------:R-:W-:Y:S01]  /*3b90*/  @!P5 IMAD.IADD R61, R61, 0x1, -R3 ;  /* 0x000000013d3dd824 */ /* 0x000fe200078e0a03 */
[----:B------:R-:W-:Y:S01]  /*3ba0*/  ISETP.GE.AND P5, PT, R8, RZ, PT ;  /* 0x000000ff0800720c */ /* 0x000fe20003fa6270 */
[----:B------:R-:W-:Y:S02]  /*3bb0*/  IMAD R67, R3, R6, R67 ;  /* 0x0000000603437224 */ /* 0x000fe400078e0243 */
[----:B------:R-:W-:Y:S02]  /*3bc0*/  @!P1 IMAD.IADD R63, R63, 0x1, -R3 ;  /* 0x000000013f3f9824 */ /* 0x000fe400078e0a03 */
[C---:B------:R-:W-:Y:S02]  /*3bd0*/  IMAD R64, R3.reuse, R7, R64 ;  /* 0x0000000703407224 */ /* 0x040fe400078e0240 */
[----:B------:R-:W-:Y:S01]  /*3be0*/  @!P3 IMAD.MOV R61, RZ, RZ, -R61 ;  /* 0x000000ffff3db224 */ /* 0x000fe200078e0a3d */
[C---:B------:R-:W-:Y:S01]  /*3bf0*/  ISETP.GT.U32.AND P3, PT, R3.reuse, R65, PT ;  /* 0x000000410300720c */ /* 0x040fe20003f64070 */
[----:B------:R-:W-:Y:S01]  /*3c00*/  @!P2 IMAD.MOV R63, RZ, RZ, -R63 ;  /* 0x000000ffff3fa224 */ /* 0x000fe200078e0a3f */
[----:B------:R-:W-:Y:S01]  /*3c10*/  ISETP.GT.U32.AND P2, PT, R3, R67, PT ;  /* 0x000000430300720c */ /* 0x000fe20003f44070 */
[----:B------:R-:W-:-:S02]  /*3c20*/  VIADD R7, R0, 0xbf ;  /* 0x000000bf00077836 */ /* 0x000fc40000000000 */
[----:B------:R-:W-:-:S03]  /*3c30*/  IMAD.HI.U32 R4, R2, R66, RZ ;  /* 0x0000004202047227 */ /* 0x000fc600078e00ff */
[----:B------:R-:W-:Y:S01]  /*3c40*/  IABS R68, R7 ;  /* 0x0000000700447213 */ /* 0x000fe20000000000 */
[----:B------:R-:W-:Y:S02]  /*3c50*/  IMAD.MOV R4, RZ, RZ, -R4 ;  /* 0x000000ffff047224 */ /* 0x000fe400078e0a04 */
[----:B------:R-:W-:Y:S01]  /*3c60*/  @!P0 IMAD.IADD R62, R62, 0x1, -R3 ;  /* 0x000000013e3e8824 */ /* 0x000fe200078e0a03 */
[C---:B------:R-:W-:Y:S01]  /*3c70*/  ISETP.GT.U32.AND P0, PT, R3.reuse, R64, PT ;  /* 0x000000400300720c */ /* 0x040fe20003f04070 */
[C---:B------:R-:W-:Y:S02]  /*3c80*/  IMAD R66, R3.reuse, R4, R66 ;  /* 0x0000000403427224 */ /* 0x040fe400078e0242 */
[----:B------:R-:W-:Y:S02]  /*3c90*/  VIADD R8, R0, 0xbe ;  /* 0x000000be00087836 */ /* 0x000fe40000000000 */
[----:B------:R-:W-:Y:S01]  /*3ca0*/  IMAD.HI.U32 R4, R2, R68, RZ ;  /* 0x0000004402047227 */ /* 0x000fe200078e00ff */
[----:B------:R-:W-:-:S02]  /*3cb0*/  ISETP.GT.U32.AND P1, PT, R3, R66, PT ;  /* 0x000000420300720c */ /* 0x000fc40003f24070 */
[----:B------:R-:W-:Y:S01]  /*3cc0*/  IABS R69, R8 ;  /* 0x0000000800457213 */ /* 0x000fe20000000000 */
[--C-:B------:R-:W-:Y:S02]  /*3cd0*/  @!P3 IMAD.IADD R65, R65, 0x1, -R3.reuse ;  /* 0x000000014141b824 */ /* 0x100fe400078e0a03 */
[--C-:B------:R-:W-:Y:S02]  /*3ce0*/  @!P2 IMAD.IADD R67, R67, 0x1, -R3.reuse ;  /* 0x000000014343a824 */ /* 0x100fe400078e0a03 */
[----:B------:R-:W-:Y:S01]  /*3cf0*/  IMAD.MOV R4, RZ, RZ, -R4 ;  /* 0x000000ffff047224 */ /* 0x000fe200078e0a04 */
[C---:B------:R-:W-:Y:S01]  /*3d00*/  ISETP.GT.U32.AND P3, PT, R3.reuse, R65, PT ;  /* 0x000000410300720c */ /* 0x040fe20003f64070 */
[----:B------:R-:W-:Y:S01]  /*3d10*/  @!P0 IMAD.IADD R64, R64, 0x1, -R3 ;  /* 0x0000000140408824 */ /* 0x000fe200078e0a03 */
[C---:B------:R-:W-:Y:S01]  /*3d20*/  ISETP.GT.U32.AND P2, PT, R3.reuse, R67, PT ;  /* 0x000000430300720c */ /* 0x040fe20003f44070 */
[C---:B------:R-:W-:Y:S02]  /*3d30*/  IMAD R68, R3.reuse, R4, R68 ;  /* 0x0000000403447224 */ /* 0x040fe400078e0244 */
[----:B------:R-:W-:Y:S01]  /*3d40*/  IMAD.HI.U32 R4, R2, R69, RZ ;  /* 0x0000004502047227 */ /* 0x000fe200078e00ff */
[----:B------:R-:W-:-:S03]  /*3d50*/  ISETP.GT.U32.AND P0, PT, R3, R64, PT ;  /* 0x000000400300720c */ /* 0x000fc60003f04070 */
[----:B------:R-:W-:Y:S02]  /*3d60*/  IMAD.MOV R4, RZ, RZ, -R4 ;  /* 0x000000ffff047224 */ /* 0x000fe400078e0a04 */
[----:B------:R-:W-:Y:S01]  /*3d70*/  @!P4 IMAD.MOV R62, RZ, RZ, -R62 ;  /* 0x000000ffff3ec224 */ /* 0x000fe200078e0a3e */
[----:B------:R-:W-:Y:S01]  /*3d80*/  ISETP.GE.AND P4, PT, R9, RZ, PT ;  /* 0x000000ff0900720c */ /* 0x000fe20003f86270 */
[----:B------:R-:W-:Y:S02]  /*3d90*/  VIADD R9, R0, 0xbd ;  /* 0x000000bd00097836 */ /* 0x000fe40000000000 */
[----:B------:R-:W-:Y:S02]  /*3da0*/  @!P1 IMAD.IADD R66, R66, 0x1, -R3 ;  /* 0x0000000142429824 */ /* 0x000fe400078e0a03 */
[----:B------:R-:W-:Y:S01]  /*3db0*/  IMAD R69, R3, R4, R69 ;  /* 0x0000000403457224 */ /* 0x000fe200078e0245 */
[----:B------:R-:W-:Y:S01]  /*3dc0*/  IABS R70, R9 ;  /* 0x0000000900467213 */ /* 0x000fe20000000000 */
[--C-:B------:R-:W-:Y:S01]  /*3dd0*/  @!P3 IMAD.IADD R65, R65, 0x1, -R3.reuse ;  /* 0x000000014141b824 */ /* 0x100fe200078e0a03 */
[----:B------:R-:W-:Y:S01]  /*3de0*/  ISETP.GT.U32.AND P1, PT, R3, R66, PT ;  /* 0x000000420300720c */ /* 0x000fe20003f24070 */
[----:B------:R-:W-:Y:S01]  /*3df0*/  @!P2 IMAD.IADD R67, R67, 0x1, -R3 ;  /* 0x000000014343a824 */ /* 0x000fe200078e0a03 */
[C---:B------:R-:W-:Y:S01]  /*3e00*/  ISETP.GT.U32.AND P3, PT, R3.reuse, R68, PT ;  /* 0x000000440300720c */ /* 0x040fe20003f64070 */
[----:B------:R-:W-:Y:S01]  /*3e10*/  IMAD.HI.U32 R6, R2, R70, RZ ;  /* 0x0000004602067227 */ /* 0x000fe200078e00ff */
[----:B------:R-:W-:-:S03]  /*3e20*/  ISETP.GT.U32.AND P2, PT, R3, R69, PT ;  /* 0x000000450300720c */ /* 0x000fc60003f44070 */
[--C-:B------:R-:W-:Y:S01]  /*3e30*/  @!P0 IMAD.IADD R64, R64, 0x1, -R3.reuse ;  /* 0x0000000140408824 */ /* 0x100fe200078e0a03 */
[----:B------:R-:W-:Y:S01]  /*3e40*/  ISETP.GE.AND P0, PT, R10, RZ, PT ;  /* 0x000000ff0a00720c */ /* 0x000fe20003f06270 */
[----:B------:R-:W-:Y:S02]  /*3e50*/  IMAD.MOV R6, RZ, RZ, -R6 ;  /* 0x000000ffff067224 */ /* 0x000fe400078e0a06 */
[----:B------:R-:W-:Y:S02]  /*3e60*/  VIADD R4, R0, 0xbc ;  /* 0x000000bc00047836 */ /* 0x000fe40000000000 */
[----:B------:R-:W-:Y:S02]  /*3e70*/  IMAD R70, R3, R6, R70 ;  /* 0x0000000603467224 */ /* 0x000fe400078e0246 */
[--C-:B------:R-:W-:Y:S01]  /*3e80*/  @!P1 IMAD.IADD R66, R66, 0x1, -R3.reuse ;  /* 0x0000000142429824 */ /* 0x100fe200078e0a03 */
[----:B------:R-:W-:Y:S01]  /*3e90*/  IABS R71, R4 ;  /* 0x0000000400477213 */ /* 0x000fe20000000000 */
[----:B------:R-:W-:Y:S01]  /*3ea0*/  @!P3 IMAD.IADD R68, R68, 0x1, -R3 ;  /* 0x000000014444b824 */ /* 0x000fe200078e0a03 */
[----:B------:R-:W-:Y:S01]  /*3eb0*/  ISETP.GE.AND P1, PT, R9, RZ, PT ;  /* 0x000000ff0900720c */ /* 0x000fe20003f26270 */
[----:B------:R-:W-:-:S02]  /*3ec0*/  VIADD R6, R0, 0xbb ;  /* 0x000000bb00067836 */ /* 0x000fc40000000000 */
[----:B------:R-:W-:Y:S01]  /*3ed0*/  @!P2 IMAD.IADD R69, R69, 0x1, -R3 ;  /* 0x000000014545a824 */ /* 0x000fe200078e0a03 */
[C---:B------:R-:W-:Y:S01]  /*3ee0*/  ISETP.GT.U32.AND P3, PT, R3.reuse, R68, PT ;  /* 0x000000440300720c */ /* 0x040fe20003f64070 */
[----:B------:R-:W-:Y:S01]  /*3ef0*/  @!P4 IMAD.MOV R66, RZ, RZ, -R66 ;  /* 0x000000ffff42c224 */ /* 0x000fe200078e0a42 */
[----:B------:R-:W-:Y:S01]  /*3f00*/  ISETP.GE.AND P4, PT, R4, RZ, PT ;  /* 0x000000ff0400720c */ /* 0x000fe20003f86270 */
[----:B------:R-:W-:Y:S01]  /*3f10*/  IMAD.HI.U32 R4, R2, R71, RZ ;  /* 0x0000004702047227 */ /* 0x000fe200078e00ff */
[----:B------:R-:W-:Y:S02]  /*3f20*/  IABS R72, R6 ;  /* 0x0000000600487213 */ /* 0x000fe40000000000 */
[----:B------:R-:W-:Y:S01]  /*3f30*/  ISETP.GT.U32.AND P2, PT, R3, R69, PT ;  /* 0x000000450300720c */ /* 0x000fe20003f44070 */
[----:B------:R-:W-:Y:S01]  /*3f40*/  @!P6 IMAD.MOV R64, RZ, RZ, -R64 ;  /* 0x000000ffff40e224 */ /* 0x000fe200078e0a40 */
[----:B------:R-:W-:Y:S01]  /*3f50*/  ISETP.GE.AND P6, PT, R7, RZ, PT ;  /* 0x000000ff0700720c */ /* 0x000fe20003fc6270 */
[----:B------:R-:W-:Y:S01]  /*3f60*/  @!P0 IMAD.MOV R67, RZ, RZ, -R67 ;  /* 0x000000ffff438224 */ /* 0x000fe200078e0a43 */
[----:B------:R-:W-:Y:S01]  /*3f70*/  ISETP.GE.AND P0, PT, R6, RZ, PT ;  /* 0x000000ff0600720c */ /* 0x000fe20003f06270 */
[----:B------:R-:W-:-:S04]  /*3f80*/  IMAD.HI.U32 R6, R2, R72, RZ ;  /* 0x0000004802067227 */ /* 0x000fc800078e00ff */
[----:B------:R-:W-:Y:S02]  /*3f90*/  IMAD.MOV R4, RZ, RZ, -R4 ;  /* 0x000000ffff047224 */ /* 0x000fe400078e0a04 */
[----:B------:R-:W-:Y:S02]  /*3fa0*/  IMAD.MOV R6, RZ, RZ, -R6 ;  /* 0x000000ffff067224 */ /* 0x000fe400078e0a06 */
[C---:B------:R-:W-:Y:S02]  /*3fb0*/  IMAD R71, R3.reuse, R4, R71 ;  /* 0x0000000403477224 */ /* 0x040fe400078e0247 */
[--C-:B------:R-:W-:Y:S01]  /*3fc0*/  @!P3 IMAD.IADD R68, R68, 0x1, -R3.reuse ;  /* 0x000000014444b824 */ /* 0x100fe200078e0a03 */
[C---:B------:R-:W-:Y:S01]  /*3fd0*/  ISETP.GT.U32.AND P3, PT, R3.reuse, R70, PT ;  /* 0x000000460300720c */ /* 0x040fe20003f64070 */
[----:B------:R-:W-:Y:S02]  /*3fe0*/  IMAD R72, R3, R6, R72 ;  /* 0x0000000603487224 */ /* 0x000fe400078e0248 */
[----:B------:R-:W-:Y:S01]  /*3ff0*/  @!P2 IMAD.IADD R69, R69, 0x1, -R3 ;  /* 0x000000014545a824 */ /* 0x000fe200078e0a03 */
[C---:B------:R-:W-:Y:S01]  /*4000*/  ISETP.GT.U32.AND P2, PT, R3.reuse, R71, PT ;  /* 0x000000470300720c */ /* 0x040fe20003f44070 */
[----:B------:R-:W-:Y:S01]  /*4010*/  @!P6 IMAD.MOV R68, RZ, RZ, -R68 ;  /* 0x000000ffff44e224 */ /* 0x000fe200078e0a44 */
[----:B------:R-:W-:Y:S01]  /*4020*/  ISETP.GT.U32.AND P6, PT, R3, R72, PT ;  /* 0x000000480300720c */ /* 0x000fe20003fc4070 */
[----:B------:R-:W-:-:S02]  /*4030*/  VIADD R7, R0, 0xba ;  /* 0x000000ba00077836 */ /* 0x000fc40000000000 */
[----:B------:R-:W-:Y:S01]  /*4040*/  @!P5 IMAD.MOV R65, RZ, RZ, -R65 ;  /* 0x000000ffff41d224 */ /* 0x000fe200078e0a41 */
[----:B------:R-:W-:Y:S01]  /*4050*/  ISETP.GE.AND P5, PT, R8, RZ, PT ;  /* 0x000000ff0800720c */ /* 0x000fe20003fa6270 */
[----:B------:R-:W-:Y:S01]  /*4060*/  VIADD R8, R0, 0xb9 ;  /* 0x000000b900087836 */ /* 0x000fe20000000000 */
[----:B------:R-:W-:Y:S01]  /*4070*/  IABS R73, R7 ;  /* 0x0000000700497213 */ /* 0x000fe20000000000 */
[--C-:B------:R-:W-:Y:S02]  /*4080*/  @!P3 IMAD.IADD R70, R70, 0x1, -R3.reuse ;  /* 0x000000014646b824 */ /* 0x100fe400078e0a03 */
[----:B------:R-:W-:Y:S01]  /*4090*/  VIADD R9, R0, 0xb8 ;  /* 0x000000b800097836 */ /* 0x000fe20000000000 */
[----:B------:R-:W-:Y:S01]  /*40a0*/  IABS R74, R8 ;  /* 0x00000008004a7213 */ /* 0x000fe20000000000 */
[--C-:B------:R-:W-:Y:S01]  /*40b0*/  @!P2 IMAD.IADD R71, R71, 0x1, -R3.reuse ;  /* 0x000000014747a824 */ /* 0x100fe200078e0a03 */
[C---:B------:R-:W-:Y:S01]  /*40c0*/  ISETP.GT.U32.AND P3, PT, R3.reuse, R70, PT ;  /* 0x000000460300720c */ /* 0x040fe20003f64070 */
[----:B------:R-:W-:Y:S01]  /*40d0*/  @!P6 IMAD.IADD R72, R72, 0x1, -R3 ;  /* 0x000000014848e824 */ /* 0x000fe200078e0a03 */
[----:B------:R-:W-:Y:S01]  /*40e0*/  IABS R75, R9 ;  /* 0x00000009004b7213 */ /* 0x000fe20000000000 */
[----:B------:R-:W-:Y:S01]  /*40f0*/  IMAD.HI.U32 R4, R2, R73, RZ ;  /* 0x0000004902047227 */ /* 0x000fe200078e00ff */
[----:B------:R-:W-:-:S02]  /*4100*/  ISETP.GT.U32.AND P2, PT, R3, R71, PT ;  /* 0x000000470300720c */ /* 0x000fc40003f44070 */
[----:B------:R-:W-:Y:S01]  /*4110*/  ISETP.GT.U32.AND P6, PT, R3, R72, PT ;  /* 0x000000480300720c */ /* 0x000fe20003fc4070 */
[----:B------:R-:W-:-:S04]  /*4120*/  IMAD.HI.U32 R6, R2, R74, RZ ;  /* 0x0000004a02067227 */ /* 0x000fc800078e00ff */
[----:B------:R-:W-:Y:S02]  /*4130*/  IMAD.MOV R4, RZ, RZ, -R4 ;  /* 0x000000ffff047224 */ /* 0x000fe400078e0a04 */
[----:B------:R-:W-:Y:S02]  /*4140*/  IMAD.MOV R6, RZ, RZ, -R6 ;  /* 0x000000ffff067224 */ /* 0x000fe400078e0a06 */
[C---:B------:R-:W-:Y:S02]  /*4150*/  IMAD R73, R3.reuse, R4, R73 ;  /* 0x0000000403497224 */ /* 0x040fe400078e0249 */
[----:B------:R-:W-:Y:S02]  /*4160*/  VIADD R10, R0, 0xb7 ;  /* 0x000000b7000a7836 */ /* 0x000fe40000000000 */
[----:B------:R-:W-:Y:S02]  /*4170*/  IMAD R74, R3, R6, R74 ;  /* 0x00000006034a7224 */ /* 0x000fe400078e024a */
[----:B------:R-:W-:Y:S01]  /*4180*/  @!P2 IMAD.IADD R71, R71, 0x1, -R3 ;  /* 0x000000014747a824 */ /* 0x000fe200078e0a03 */
[----:B------:R-:W-:Y:S01]  /*4190*/  IABS R76, R10 ;  /* 0x0000000a004c7213 */ /* 0x000fe20000000000 */
[----:B------:R-:W-:Y:S01]  /*41a0*/  IMAD.HI.U32 R4, R2, R75, RZ ;  /* 0x0000004b02047227 */ /* 0x000fe200078e00ff */
[----:B------:R-:W-:-:S03]  /*41b0*/  ISETP.GT.U32.AND P2, PT, R3, R73, PT ;  /* 0x000000490300720c */ /* 0x000fc60003f44070 */
[--C-:B------:R-:W-:Y:S01]  /*41c0*/  @!P3 IMAD.IADD R70, R70, 0x1, -R3.reuse ;  /* 0x000000014646b824 */ /* 0x100fe200078e0a03 */
[----:B------:R-:W-:Y:S01]  /*41d0*/  ISETP.GE.AND P3, PT, R8, RZ, PT ;  /* 0x000000ff0800720c */ /* 0x000fe20003f66270 */
[----:B------:R-:W-:Y:S01]  /*41e0*/  @!P6 IMAD.IADD R72, R72, 0x1, -R3 ;  /* 0x000000014848e824 */ /* 0x000fe200078e0a03 */
[----:B------:R-:W-:Y:S01]  /*41f0*/  ISETP.GT.U32.AND P6, PT, R3, R74, PT ;  /* 0x0000004a0300720c */ /* 0x000fe20003fc4070 */
[----:B------:R-:W-:Y:S02]  /*4200*/  IMAD.MOV R8, RZ, RZ, -R4 ;  /* 0x000000ffff087224 */ /* 0x000fe400078e0a04 */
[----:B------:R-:W-:-:S04]  /*4210*/  IMAD.HI.U32 R4, R2, R76, RZ ;  /* 0x0000004c02047227 */ /* 0x000fc800078e00ff */
[----:B------:R-:W-:Y:S02]  /*4220*/  IMAD R75, R3, R8, R75 ;  /* 0x00000008034b7224 */ /* 0x000fe400078e024b */
[----:B------:R-:W-:Y:S02]  /*4230*/  IMAD.MOV R8, RZ, RZ, -R4 ;  /* 0x000000ffff087224 */ /* 0x000fe400078e0a04 */
[----:B------:R-:W-:Y:S02]  /*4240*/  VIADD R11, R0, 0xb6 ;  /* 0x000000b6000b7836 */ /* 0x000fe40000000000 */
[--C-:B------:R-:W-:Y:S01]  /*4250*/  @!P2 IMAD.IADD R73, R73, 0x1, -R3.reuse ;  /* 0x000000014949a824 */ /* 0x100fe200078e0a03 */
[C---:B------:R-:W-:Y:S01]  /*4260*/  ISETP.GT.U32.AND P2, PT, R3.reuse, R75, PT ;  /* 0x0000004b0300720c */ /* 0x040fe20003f44070 */
[----:B------:R-:W-:Y:S01]  /*4270*/  IMAD R76, R3, R8, R76 ;  /* 0x00000008034c7224 */ /* 0x000fe200078e024c */
[----:B------:R-:W-:Y:S01]  /*4280*/  IABS R77, R11 ;  /* 0x0000000b004d7213 */ /* 0x000fe20000000000 */
[----:B------:R-:W-:-:S02]  /*4290*/  @!P6 IMAD.IADD R74, R74, 0x1, -R3 ;  /* 0x000000014a4ae824 */ /* 0x000fc400078e0a03 */
[----:B------:R-:W-:Y:S01]  /*42a0*/  VIADD R13, R0, 0xb4 ;  /* 0x000000b4000d7836 */ /* 0x000fe20000000000 */
[----:B------:R-:W-:Y:S01]  /*42b0*/  ISETP.GT.U32.AND P6, PT, R3, R76, PT ;  /* 0x0000004c0300720c */ /* 0x000fe20003fc4070 */
[----:B------:R-:W-:-:S03]  /*42c0*/  IMAD.HI.U32 R6, R2, R77, RZ ;  /* 0x0000004d02067227 */ /* 0x000fc600078e00ff */
[----:B------:R-:W-:Y:S01]  /*42d0*/  IABS R79, R13 ;  /* 0x0000000d004f7213 */ /* 0x000fe20000000000 */
[----:B------:R-:W-:Y:S02]  /*42e0*/  IMAD.MOV R6, RZ, RZ, -R6 ;  /* 0x000000ffff067224 */ /* 0x000fe400078e0a06 */
[----:B------:R-:W-:Y:S01]  /*42f0*/  @!P2 IMAD.IADD R75, R75, 0x1, -R3 ;  /* 0x000000014b4ba824 */ /* 0x000fe200078e0a03 */
[C---:B------:R-:W-:Y:S01]  /*4300*/  ISETP.GT.U32.AND P2, PT, R3.reuse, R73, PT ;  /* 0x000000490300720c */ /* 0x040fe20003f44070 */
[----:B------:R-:W-:Y:S02]  /*4310*/  VIADD R12, R0, 0xb5 ;  /* 0x000000b5000c7836 */ /* 0x000fe40000000000 */
[C---:B------:R-:W-:Y:S02]  /*4320*/  IMAD R77, R3.reuse, R6, R77 ;  /* 0x00000006034d7224 */ /* 0x040fe400078e024d */
[----:B------:R-:W-:Y:S01]  /*4330*/  @!P6 IMAD.IADD R76, R76, 0x1, -R3 ;  /* 0x000000014c4ce824 */ /* 0x000fe200078e0a03 */
[----:B------:R-:W-:Y:S01]  /*4340*/  ISETP.GT.U32.AND P6, PT, R3, R75, PT ;  /* 0x0000004b0300720c */ /* 0x000fe20003fc4070 */
[----:B------:R-:W-:Y:S01]  /*4350*/  IMAD.HI.U32 R4, R2, R79, RZ ;  /* 0x0000004f02047227 */ /* 0x000fe200078e00ff */
[----:B------:R-:W-:-:S03]  /*4360*/  IABS R78, R12 ;  /* 0x0000000c004e7213 */ /* 0x000fc60000000000 */
[----:B------:R-:W-:Y:S01]  /*4370*/  @!P0 IMAD.MOV R72, RZ, RZ, -R72 ;  /* 0x000000ffff488224 */ /* 0x000fe200078e0a48 */
[----:B------:R-:W-:Y:S01]  /*4380*/  ISETP.GT.U32.AND P0, PT, R3, R77, PT ;  /* 0x0000004d0300720c */ /* 0x000fe20003f04070 */
[----:B------:R-:W-:Y:S02]  /*4390*/  IMAD.MOV R4, RZ, RZ, -R4 ;  /* 0x000000ffff047224 */ /* 0x000fe400078e0a04 */
[----:B------:R-:W-:Y:S01]  /*43a0*/  @!P5 IMAD.MOV R69, RZ, RZ, -R69 ;  /* 0x000000ffff45d224 */ /* 0x000fe200078e0a45 */
[----:B------:R-:W-:Y:S01]  /*43b0*/  ISETP.GE.AND P5, PT, R7, RZ, PT ;  /* 0x000000ff0700720c */ /* 0x000fe20003fa6270 */
[----:B------:R-:W-:Y:S01]  /*43c0*/  @!P4 IMAD.MOV R71, RZ, RZ, -R71 ;  /* 0x000000ffff47c224 */ /* 0x000fe200078e0a47 */
[----:B------:R-:W-:Y:S01]  /*43d0*/  ISETP.GT.U32.AND P4, PT, R3, R76, PT ;  /* 0x0000004c0300720c */ /* 0x000fe20003f84070 */
[----:B------:R-:W-:-:S04]  /*43e0*/  IMAD.HI.U32 R7, R2, R78, RZ ;  /* 0x0000004e02077227 */ /* 0x000fc800078e00ff */
[----:B------:R-:W-:Y:S02]  /*43f0*/  VIADD R8, R0, 0xb2 ;  /* 0x000000b200087836 */ /* 0x000fe40000000000 */
[C---:B------:R-:W-:Y:S02]  /*4400*/  IMAD R79, R3.reuse, R4, R79 ;  /* 0x00000004034f7224 */ /* 0x040fe400078e024f */
[----:B------:R-:W-:Y:S01]  /*4410*/  @!P1 IMAD.MOV R70, RZ, RZ, -R70 ;  /* 0x000000ffff469224 */ /* 0x000fe200078e0a46 */
[----:B------:R-:W-:Y:S01]  /*4420*/  ISETP.GT.U32.AND P1, PT, R3, R74, PT ;  /* 0x0000004a0300720c */ /* 0x000fe20003f24070 */
[----:B------:R-:W-:Y:S01]  /*4430*/  IMAD.MOV R7, RZ, RZ, -R7 ;  /* 0x000000ffff077224 */ /* 0x000fe200078e0a07 */
[----:B------:R-:W-:Y:S01]  /*4440*/  IABS R81, R8 ;  /* 0x0000000800517213 */ /* 0x000fe20000000000 */
[----:B------:R-:W-:Y:S01]  /*4450*/  @!P6 IMAD.IADD R75, R75, 0x1, -R3 ;  /* 0x000000014b4be824 */ /* 0x000fe200078e0a03 */
[C---:B------:R-:W-:Y:S01]  /*4460*/  ISETP.GT.U32.AND P6, PT, R3.reuse, R79, PT ;  /* 0x0000004f0300720c */ /* 0x040fe20003fc4070 */
[----:B------:R-:W-:-:S02]  /*4470*/  IMAD R78, R3, R7, R78 ;  /* 0x00000007034e7224 */ /* 0x000fc400078e024e */
[----:B------:R-:W-:Y:S02]  /*4480*/  VIADD R7, R0, 0xb3 ;  /* 0x000000b300077836 */ /* 0x000fe40000000000 */
[--C-:B------:R-:W-:Y:S01]  /*4490*/  @!P2 IMAD.IADD R73, R73, 0x1, -R3.reuse ;  /* 0x000000014949a824 */ /* 0x100fe200078e0a03 */
[----:B------:R-:W-:Y:S01]  /*44a0*/  ISETP.GT.U32.AND P2, PT, R3, R78, PT ;  /* 0x0000004e0300720c */ /* 0x000fe20003f44070 */
[----:B------:R-:W-:Y:S01]  /*44b0*/  @!P0 IMAD.IADD R77, R77, 0x1, -R3 ;  /* 0x000000014d4d8824 */ /* 0x000fe200078e0a03 */
[----:B------:R-:W-:Y:S01]  /*44c0*/  IABS R80, R7 ;  /* 0x0000000700507213 */ /* 0x000fe20000000000 */
[----:B------:R-:W-:Y:S01]  /*44d0*/  IMAD.HI.U32 R6, R2, R81, RZ ;  /* 0x0000005102067227 */ /* 0x000fe200078e00ff */
[----:B------:R-:W-:-:S03]  /*44e0*/  ISETP.GE.AND P0, PT, R11, RZ, PT ;  /* 0x000000ff0b00720c */ /* 0x000fc60003f06270 */
[----:B------:R-:W-:Y:S01]  /*44f0*/  @!P4 IMAD.IADD R76, R76, 0x1, -R3 ;  /* 0x000000014c4cc824 */ /* 0x000fe200078e0a03 */
[----:B------:R-:W-:Y:S01]  /*4500*/  ISETP.GE.AND P4, PT, R10, RZ, PT ;  /* 0x000000ff0a00720c */ /* 0x000fe20003f86270 */
[----:B------:R-:W-:Y:S01]  /*4510*/  @!P5 IMAD.MOV R73, RZ, RZ, -R73 ;  /* 0x000000ffff49d224 */ /* 0x000fe200078e0a49 */
[----:B------:R-:W-:Y:S01]  /*4520*/  ISETP.GT.U32.AND P5, PT, R3, R77, PT ;  /* 0x0000004d0300720c */ /* 0x000fe20003fa4070 */
[----:B------:R-:W-:Y:S02]  /*4530*/  IMAD.MOV R6, RZ, RZ, -R6 ;  /* 0x000000ffff067224 */ /* 0x000fe400078e0a06 */
[----:B------:R-:W-:Y:S01]  /*4540*/  @!P1 IMAD.IADD R74, R74, 0x1, -R3 ;  /* 0x000000014a4a9824 */ /* 0x000fe200078e0a03 */
[----:B------:R-:W-:Y:S01]  /*4550*/  ISETP.GE.AND P1, PT, R9, RZ, PT ;  /* 0x000000ff0900720c */ /* 0x000fe20003f26270 */
[----:B------:R-:W-:Y:S02]  /*4560*/  IMAD R81, R3, R6, R81 ;  /* 0x0000000603517224 */ /* 0x000fe400078e0251 */
[----:B------:R-:W-:-:S04]  /*4570*/  IMAD.HI.U32 R4, R2, R80, RZ ;  /* 0x0000005002047227 */ /* 0x000fc800078e00ff */
[----:B------:R-:W-:Y:S02]  /*4580*/  VIADD R6, R0, 0xb1 ;  /* 0x000000b100067836 */ /* 0x000fe40000000000 */
[--C-:B------:R-:W-:Y:S02]  /*4590*/  @!P6 IMAD.IADD R79, R79, 0x1, -R3.reuse ;  /* 0x000000014f4fe824 */ /* 0x100fe400078e0a03 */
[----:B------:R-:W-:Y:S01]  /*45a0*/  IMAD.MOV R4, RZ, RZ, -R4 ;  /* 0x000000ffff047224 */ /* 0x000fe200078e0a04 */
[----:B------:R-:W-:Y:S01]  /*45b0*/  IABS R82, R6 ;  /* 0x0000000600527213 */ /* 0x000fe20000000000 */
[----:B------:R-:W-:Y:S01]  /*45c0*/  @!P4 IMAD.MOV R76, RZ, RZ, -R76 ;  /* 0x000000ffff4cc224 */ /* 0x000fe200078e0a4c */
[C---:B------:R-:W-:Y:S01]  /*45d0*/  ISETP.GT.U32.AND P6, PT, R3.reuse, R79, PT ;  /* 0x0000004f0300720c */ /* 0x040fe20003fc4070 */
[----:B------:R-:W-:Y:S01]  /*45e0*/  IMAD R80, R3, R4, R80 ;  /* 0x0000000403507224 */ /* 0x000fe200078e0250 */
[----:B------:R-:W-:Y:S01]  /*45f0*/  ISETP.GE.AND P4, PT, R13, RZ, PT ;  /* 0x000000ff0d00720c */ /* 0x000fe20003f86270 */
[----:B------:R-:W-:Y:S01]  /*4600*/  @!P5 IMAD.IADD R77, R77, 0x1, -R3 ;  /* 0x000000014d4dd824 */ /* 0x000fe200078e0a03 */
[----:B------:R-:W-:Y:S01]  /*4610*/  ISETP.GT.U32.AND P5, PT, R3, R81, PT ;  /* 0x000000510300720c */ /* 0x000fe20003fa4070 */
[----:B------:R-:W-:-:S04]  /*4620*/  IMAD.HI.U32 R4, R2, R82, RZ ;  /* 0x0000005202047227 */ /* 0x000fc800078e00ff */
[----:B------:R-:W-:Y:S01]  /*4630*/  @!P1 IMAD.MOV R75, RZ, RZ, -R75 ;  /* 0x000000ffff4b9224 */ /* 0x000fe200078e0a4b */
[----:B------:R-:W-:Y:S01]  /*4640*/  ISETP.GT.U32.AND P1, PT, R3, R80, PT ;  /* 0x000000500300720c */ /* 0x000fe20003f24070 */
[----:B------:R-:W-:Y:S02]  /*4650*/  IMAD.MOV R4, RZ, RZ, -R4 ;  /* 0x000000ffff047224 */ /* 0x000fe400078e0a04 */
[----:B------:R-:W-:Y:S02]  /*4660*/  VIADD R9, R0, 0xb0 ;  /* 0x000000b000097836 */ /* 0x000fe40000000000 */
[--C-:B------:R-:W-:Y:S01]  /*4670*/  @!P6 IMAD.IADD R79, R79, 0x1, -R3.reuse ;  /* 0x000000014f4fe824 */ /* 0x100fe200078e0a03 */
[----:B------:R-:W-:Y:S01]  /*4680*/  ISETP.GE.AND P6, PT, R8, RZ, PT ;  /* 0x000000ff0800720c */ /* 0x000fe20003fc6270 */
[----:B------:R-:W-:Y:S01]  /*4690*/  IMAD R82, R3, R4, R82 ;  /* 0x0000000403527224 */ /* 0x000fe200078e0252 */
[----:B------:R-:W-:Y:S01]  /*46a0*/  IABS R83, R9 ;  /* 0x0000000900537213 */ /* 0x000fe20000000000 */
[----:B------:R-:W-:-:S02]  /*46b0*/  @!P5 IMAD.IADD R81, R81, 0x1, -R3 ;  /* 0x000000015151d824 */ /* 0x000fc400078e0a03 */
[----:B------:R-:W-:Y:S01]  /*46c0*/  @!P4 IMAD.MOV R79, RZ, RZ, -R79 ;  /* 0x000000ffff4fc224 */ /* 0x000fe200078e0a4f */
[C---:B------:R-:W-:Y:S01]  /*46d0*/  ISETP.GT.U32.AND P4, PT, R3.reuse, R82, PT ;  /* 0x000000520300720c */ /* 0x040fe20003f84070 */
[--C-:B------:R-:W-:Y:S01]  /*46e0*/  @!P2 IMAD.IADD R78, R78, 0x1, -R3.reuse ;  /* 0x000000014e4ea824 */ /* 0x100fe200078e0a03 */
[----:B------:R-:W-:Y:S01]  /*46f0*/  ISETP.GT.U32.AND P5, PT, R3, R81, PT ;  /* 0x000000510300720c */ /* 0x000fe20003fa4070 */
[----:B------:R-:W-:Y:S01]  /*4700*/  @!P1 IMAD.IADD R80, R80, 0x1, -R3 ;  /* 0x0000000150509824 */ /* 0x000fe200078e0a03 */
[----:B------:R-:W-:Y:S01]  /*4710*/  ISETP.GE.AND P1, PT, R6, RZ, PT ;  /* 0x000000ff0600720c */ /* 0x000fe20003f26270 */
[----:B------:R-:W-:Y:S01]  /*4720*/  IMAD.HI.U32 R6, R2, R83, RZ ;  /* 0x0000005302067227 */ /* 0x000fe200078e00ff */
[----:B------:R-:W-:-:S03]  /*4730*/  ISETP.GE.AND P2, PT, R12, RZ, PT ;  /* 0x000000ff0c00720c */ /* 0x000fc60003f46270 */
[----:B------:R-:W-:Y:S01]  /*4740*/  @!P3 IMAD.MOV R74, RZ, RZ, -R74 ;  /* 0x000000ffff4ab224 */ /* 0x000fe200078e0a4a */
[C---:B------:R-:W-:Y:S01]  /*4750*/  ISETP.GT.U32.AND P3, PT, R3.reuse, R78, PT ;  /* 0x0000004e0300720c */ /* 0x040fe20003f64070 */
[----:B------:R-:W-:Y:S01]  /*4760*/  @!P0 IMAD.MOV R77, RZ, RZ, -R77 ;  /* 0x000000ffff4d8224 */ /* 0x000fe200078e0a4d */
[C---:B------:R-:W-:Y:S01]  /*4770*/  ISETP.GT.U32.AND P0, PT, R3.reuse, R80, PT ;  /* 0x000000500300720c */ /* 0x040fe20003f04070 */
[----:B------:R-:W-:Y:S02]  /*4780*/  IMAD.MOV R6, RZ, RZ, -R6 ;  /* 0x000000ffff067224 */ /* 0x000fe400078e0a06 */
[C---:B------:R-:W-:Y:S02]  /*4790*/  VIADD R4, R0.reuse, 0xaf ;  /* 0x000000af00047836 */ /* 0x040fe40000000000 */
[----:B------:R-:W-:Y:S02]  /*47a0*/  IMAD R83, R3, R6, R83 ;  /* 0x0000000603537224 */ /* 0x000fe400078e0253 */
[----:B------:R-:W-:Y:S01]  /*47b0*/  VIADD R8, R0, 0xad ;  /* 0x000000ad00087836 */ /* 0x000fe20000000000 */
[----:B------:R-:W-:Y:S01]  /*47c0*/  IABS R84, R4 ;  /* 0x0000000400547213 */ /* 0x000fe20000000000 */
[----:B------:R-:W-:-:S02]  /*47d0*/  @!P4 IMAD.IADD R82, R82, 0x1, -R3 ;  /* 0x000000015252c824 */ /* 0x000fc400078e0a03 */
[--C-:B------:R-:W-:Y:S01]  /*47e0*/  @!P5 IMAD.IADD R81, R81, 0x1, -R3.reuse ;  /* 0x000000015151d824 */ /* 0x100fe200078e0a03 */
[C---:B------:R-:W-:Y:S01]  /*47f0*/  ISETP.GT.U32.AND P5, PT, R3.reuse, R83, PT ;  /* 0x000000530300720c */ /* 0x040fe20003fa4070 */
[--C-:B------:R-:W-:Y:S01]  /*4800*/  @!P3 IMAD.IADD R78, R78, 0x1, -R3.reuse ;  /* 0x000000014e4eb824 */ /* 0x100fe200078e0a03 */
[----:B------:R-:W-:Y:S01]  /*4810*/  IABS R86, R8 ;  /* 0x0000000800567213 */ /* 0x000fe20000000000 */
[----:B------:R-:W-:Y:S01]  /*4820*/  @!P0 IMAD.IADD R80, R80, 0x1, -R3 ;  /* 0x0000000150508824 */ /* 0x000fe200078e0a03 */
[----:B------:R-:W-:Y:S01]  /*4830*/  ISETP.GT.U32.AND P4, PT, R3, R82, PT ;  /* 0x000000520300720c */ /* 0x000fe20003f84070 */
[----:B------:R-:W-:Y:S01]  /*4840*/  VIADD R6, R0, 0xae ;  /* 0x000000ae00067836 */ /* 0x000fe20000000000 */
[----:B------:R-:W-:Y:S01]  /*4850*/  ISETP.GE.AND P3, PT, R7, RZ, PT ;  /* 0x000000ff0700720c */ /* 0x000fe20003f66270 */
[----:B------:R-:W-:Y:S01]  /*4860*/  IMAD.HI.U32 R7, R2, R86, RZ ;  /* 0x0000005602077227 */ /* 0x000fe200078e00ff */
[----:B------:R-:W-:Y:S02]  /*4870*/  ISETP.GE.AND P0, PT, R4, RZ, PT ;  /* 0x000000ff0400720c */ /* 0x000fe40003f06270 */
[----:B------:R-:W-:Y:S01]  /*4880*/  IABS R85, R6 ;  /* 0x0000000600557213 */ /* 0x000fe20000000000 */
[----:B------:R-:W-:-:S04]  /*4890*/  IMAD.HI.U32 R4, R2, R84, RZ ;  /* 0x0000005402047227 */ /* 0x000fc800078e00ff */
[----:B------:R-:W-:Y:S02]  /*48a0*/  IMAD.MOV R4, RZ, RZ, -R4 ;  /* 0x000000ffff047224 */ /* 0x000fe400078e0a04 */
[----:B------:R-:W-:Y:S02]  /*48b0*/  IMAD.MOV R7, RZ, RZ, -R7 ;  /* 0x000000ffff077224 */ /* 0x000fe400078e0a07 */
[--C-:B------:R-:W-:Y:S02]  /*48c0*/  @!P5 IMAD.IADD R83, R83, 0x1, -R3.reuse ;  /* 0x000000015353d824 */ /* 0x100fe400078e0a03 */
[C---:B------:R-:W-:Y:S02]  /*48d0*/  IMAD R84, R3.reuse, R4, R84 ;  /* 0x0000000403547224 */ /* 0x040fe400078e0254 */
[----:B------:R-:W-:Y:S01]  /*48e0*/  @!P4 IMAD.IADD R82, R82, 0x1, -R3 ;  /* 0x000000015252c824 */ /* 0x000fe200078e0a03 */
[C---:B------:R-:W-:Y:S01]  /*48f0*/  ISETP.GT.U32.AND P5, PT, R3.reuse, R83, PT ;  /* 0x000000530300720c */ /* 0x040fe20003fa4070 */
[C---:B------:R-:W-:Y:S01]  /*4900*/  IMAD R86, R3.reuse, R7, R86 ;  /* 0x0000000703567224 */ /* 0x040fe200078e0256 */
[C---:B------:R-:W-:Y:S01]  /*4910*/  ISETP.GT.U32.AND P4, PT, R3.reuse, R84, PT ;  /* 0x000000540300720c */ /* 0x040fe20003f84070 */
[----:B------:R-:W-:Y:S01]  /*4920*/  @!P3 IMAD.MOV R80, RZ, RZ, -R80 ;  /* 0x000000ffff50b224 */ /* 0x000fe200078e0a50 */
[----:B------:R-:W-:Y:S01]  /*4930*/  ISETP.GE.AND P3, PT, R6, RZ, PT ;  /* 0x000000ff0600720c */ /* 0x000fe20003f66270 */
[----:B------:R-:W-:Y:S01]  /*4940*/  @!P1 IMAD.MOV R82, RZ, RZ, -R82 ;  /* 0x000000ffff529224 */ /* 0x000fe200078e0a52 */
[----:B------:R-:W-:Y:S01]  /*4950*/  ISETP.GT.U32.AND P1, PT, R3, R86, PT ;  /* 0x000000560300720c */ /* 0x000fe20003f24070 */
[----:B------:R-:W-:-:S04]  /*4960*/  IMAD.HI.U32 R6, R2, R85, RZ ;  /* 0x0000005502067227 */ /* 0x000fc800078e00ff */
[----:B------:R-:W-:Y:S01]  /*4970*/  @!P2 IMAD.MOV R78, RZ, RZ, -R78 ;  /* 0x000000ffff4ea224 */ /* 0x000fe200078e0a4e */
[----:B------:R-:W-:Y:S01]  /*4980*/  ISETP.GE.AND P2, PT, R9, RZ, PT ;  /* 0x000000ff0900720c */ /* 0x000fe20003f46270 */
[----:B------:R-:W-:Y:S02]  /*4990*/  IMAD.MOV R6, RZ, RZ, -R6 ;  /* 0x000000ffff067224 */ /* 0x000fe400078e0a06 */
[C---:B------:R-:W-:Y:S02]  /*49a0*/  VIADD R9, R0.reuse, 0xaa ;  /* 0x000000aa00097836 */ /* 0x040fe40000000000 */
[----:B------:R-:W-:Y:S02]  /*49b0*/  IMAD R85, R3, R6, R85 ;  /* 0x0000000603557224 */ /* 0x000fe400078e0255 */
[C---:B------:R-:W-:Y:S01]  /*49c0*/  VIADD R6, R0.reuse, 0xac ;  /* 0x000000ac00067836 */ /* 0x040fe20000000000 */
[----:B------:R-:W-:Y:S01]  /*49d0*/  IABS R89, R9 ;  /* 0x0000000900597213 */ /* 0x000fe20000000000 */
[--C-:B------:R-:W-:Y:S01]  /*49e0*/  @!P5 IMAD.IADD R83, R83, 0x1, -R3.reuse ;  /* 0x000000015353d824 */ /* 0x100fe200078e0a03 */
[----:B------:R-:W-:Y:S01]  /*49f0*/  ISETP.GT.U32.AND P5, PT, R3, R85, PT ;  /* 0x000000550300720c */ /* 0x000fe20003fa4070 */
[----:B------:R-:W-:Y:S01]  /*4a00*/  VIADD R10, R0, 0xa9 ;  /* 0x000000a9000a7836 */ /* 0x000fe20000000000 */
[----:B------:R-:W-:Y:S01]  /*4a10*/  IABS R87, R6 ;  /* 0x0000000600577213 */ /* 0x000fe20000000000 */
[----:B------:R-:W-:-:S02]  /*4a20*/  @!P4 IMAD.IADD R84, R84, 0x1, -R3 ;  /* 0x000000015454c824 */ /* 0x000fc400078e0a03 */
[----:B------:R-:W-:Y:S01]  /*4a30*/  @!P1 IMAD.IADD R86, R86, 0x1, -R3 ;  /* 0x0000000156569824 */ /* 0x000fe200078e0a03 */
[----:B------:R-:W-:Y:S01]  /*4a40*/  IABS R90, R10 ;  /* 0x0000000a005a7213 */ /* 0x000fe20000000000 */
[----:B------:R-:W-:Y:S01]  /*4a50*/  @!P2 IMAD.MOV R83, RZ, RZ, -R83 ;  /* 0x000000ffff53a224 */ /* 0x000fe200078e0a53 */
[C---:B------:R-:W-:Y:S01]  /*4a60*/  ISETP.GT.U32.AND P4, PT, R3.reuse, R84, PT ;  /* 0x000000540300720c */ /* 0x040fe20003f84070 */
[----:B------:R-:W-:Y:S01]  /*4a70*/  IMAD.HI.U32 R4, R2, R87, RZ ;  /* 0x0000005702047227 */ /* 0x000fe200078e00ff */
[----:B------:R-:W-:Y:S02]  /*4a80*/  ISETP.GE.AND P2, PT, R6, RZ, PT ;  /* 0x000000ff0600720c */ /* 0x000fe40003f46270 */
[----:B------:R-:W-:Y:S01]  /*4a90*/  ISETP.GT.U32.AND P1, PT, R3, R86, PT ;  /* 0x000000560300720c */ /* 0x000fe20003f24070 */
[----:B------:R-:W-:-:S04]  /*4aa0*/  IMAD.HI.U32 R6, R2, R89, RZ ;  /* 0x0000005902067227 */ /* 0x000fc800078e00ff */
[----:B------:R-:W-:Y:S01]  /*4ab0*/  @!P6 IMAD.MOV R81, RZ, RZ, -R81 ;  /* 0x000000ffff51e224 */ /* 0x000fe200078e0a51 */
[----:B------:R-:W-:Y:S01]  /*4ac0*/  ISETP.GE.AND P6, PT, R8, RZ, PT ;  /* 0x000000ff0800720c */ /* 0x000fe20003fc6270 */
[----:B------:R-:W-:Y:S02]  /*4ad0*/  VIADD R8, R0, 0xab ;  /* 0x000000ab00087836 */ /* 0x000fe40000000000 */
[----:B------:R-:W-:Y:S02]  /*4ae0*/  IMAD.MOV R4, RZ, RZ, -R4 ;  /* 0x000000ffff047224 */ /* 0x000fe400078e0a04 */
[----:B------:R-:W-:Y:S01]  /*4af0*/  IMAD.HI.U32 R7, R2, R90, RZ ;  /* 0x0000005a02077227 */ /* 0x000fe200078e00ff */
[----:B------:R-:W-:-:S03]  /*4b00*/  IABS R88, R8 ;  /* 0x0000000800587213 */ /* 0x000fc60000000000 */
[----:B------:R-:W-:Y:S02]  /*4b10*/  IMAD.MOV R6, RZ, RZ, -R6 ;  /* 0x000000ffff067224 */ /* 0x000fe400078e0a06 */
[C---:B------:R-:W-:Y:S02]  /*4b20*/  IMAD R87, R3.reuse, R4, R87 ;  /* 0x0000000403577224 */ /* 0x040fe400078e0257 */
[----:B------:R-:W-:Y:S02]  /*4b30*/  IMAD.MOV R7, RZ, RZ, -R7 ;  /* 0x000000ffff077224 */ /* 0x000fe400078e0a07 */
[C---:B------:R-:W-:Y:S02]  /*4b40*/  IMAD R89, R3.reuse, R6, R89 ;  /* 0x0000000603597224 */ /* 0x040fe400078e0259 */
[----:B------:R-:W-:Y:S01]  /*4b50*/  @!P4 IMAD.IADD R84, R84, 0x1, -R3 ;  /* 0x000000015454c824 */ /* 0x000fe200078e0a03 */
[C---:B------:R-:W-:Y:S01]  /*4b60*/  ISETP.GT.U32.AND P4, PT, R3.reuse, R87, PT ;  /* 0x000000570300720c */ /* 0x040fe20003f84070 */
[----:B------:R-:W-:-:S02]  /*4b70*/  IMAD R90, R3, R7, R90 ;  /* 0x00000007035a7224 */ /* 0x000fc400078e025a */
[----:B------:R-:W-:Y:S01]  /*4b80*/  @!P1 IMAD.IADD R86, R86, 0x1, -R3 ;  /* 0x0000000156569824 */ /* 0x000fe200078e0a03 */
[----:B------:R-:W-:Y:S01]  /*4b90*/  ISETP.GT.U32.AND P1, PT, R3, R89, PT ;  /* 0x000000590300720c */ /* 0x000fe20003f24070 */
[----:B------:R-:W-:Y:S02]  /*4ba0*/  VIADD R6, R0, 0xa8 ;  /* 0x000000a800067836 */ /* 0x000fe40000000000 */
[----:B------:R-:W-:-:S03]  /*4bb0*/  IMAD.HI.U32 R4, R2, R88, RZ ;  /* 0x0000005802047227 */ /* 0x000fc600078e00ff */
[----:B------:R-:W-:Y:S01]  /*4bc0*/  IABS R91, R6 ;  /* 0x00000006005b7213 */ /* 0x000fe20000000000 */
[----:B------:R-:W-:Y:S01]  /*4bd0*/  @!P6 IMAD.MOV R86, RZ, RZ, -R86 ;  /* 0x000000ffff56e224 */ /* 0x000fe200078e0a56 */
[C---:B------:R-:W-:Y:S01]  /*4be0*/  ISETP.GT.U32.AND P6, PT, R3.reuse, R90, PT ;  /* 0x0000005a0300720c */ /* 0x040fe20003fc4070 */
[----:B------:R-:W-:Y:S02]  /*4bf0*/  IMAD.MOV R4, RZ, RZ, -R4 ;  /* 0x000000ffff047224 */ /* 0x000fe400078e0a04 */
[----:B------:R-:W-:Y:S02]  /*4c00*/  VIADD R7, R0, 0xa7 ;  /* 0x000000a700077836 */ /* 0x000fe40000000000 */
[----:B------:R-:W-:Y:S02]  /*4c10*/  IMAD R88, R3, R4, R88 ;  /* 0x0000000403587224 */ /* 0x000fe400078e0258 */
[----:B------:R-:W-:Y:S01]  /*4c20*/  IMAD.HI.U32 R4, R2, R91, RZ ;  /* 0x0000005b02047227 */ /* 0x000fe200078e00ff */
[----:B------:R-:W-:-:S03]  /*4c30*/  IABS R92, R7 ;  /* 0x00000007005c7213 */ /* 0x000fc60000000000 */
[--C-:B------:R-:W-:Y:S02]  /*4c40*/  @!P5 IMAD.IADD R85, R85, 0x1, -R3.reuse ;  /* 0x000000015555d824 */ /* 0x100fe400078e0a03 */
[--C-:B------:R-:W-:Y:S02]  /*4c50*/  @!P4 IMAD.IADD R87, R87, 0x1, -R3.reuse ;  /* 0x000000015757c824 */ /* 0x100fe400078e0a03 */
[--C-:B------:R-:W-:Y:S01]  /*4c60*/  @!P1 IMAD.IADD R89, R89, 0x1, -R3.reuse ;  /* 0x0000000159599824 */ /* 0x100fe200078e0a03 */
[C---:B------:R-:W-:Y:S01]  /*4c70*/  ISETP.GT.U32.AND P5, PT, R3.reuse, R85, PT ;  /* 0x000000550300720c */ /* 0x040fe20003fa4070 */
[----:B------:R-:W-:Y:S01]  /*4c80*/  IMAD.MOV R4, RZ, RZ, -R4 ;  /* 0x000000ffff047224 */ /* 0x000fe200078e0a04 */
[C---:B------:R-:W-:Y:S01]  /*4c90*/  ISETP.GT.U32.AND P4, PT, R3.reuse, R87, PT ;  /* 0x000000570300720c */ /* 0x040fe20003f84070 */
[----:B------:R-:W-:Y:S01]  /*4ca0*/  @!P6 IMAD.IADD R90, R90, 0x1, -R3 ;  /* 0x000000015a5ae824 */ /* 0x000fe200078e0a03 */
[C---:B------:R-:W-:Y:S01]  /*4cb0*/  ISETP.GT.U32.AND P6, PT, R3.reuse, R89, PT ;  /* 0x000000590300720c */ /* 0x040fe20003fc4070 */
[----:B------:R-:W-:-:S02]  /*4cc0*/  IMAD R91, R3, R4, R91 ;  /* 0x00000004035b7224 */ /* 0x000fc400078e025b */
[----:B------:R-:W-:-:S04]  /*4cd0*/  IMAD.HI.U32 R4, R2, R92, RZ ;  /* 0x0000005c02047227 */ /* 0x000fc800078e00ff */
[----:B------:R-:W-:Y:S01]  /*4ce0*/  @!P0 IMAD.MOV R84, RZ, RZ, -R84 ;  /* 0x000000ffff548224 */ /* 0x000fe200078e0a54 */
[----:B------:R-:W-:Y:S01]  /*4cf0*/  ISETP.GT.U32.AND P0, PT, R3, R88, PT ;  /* 0x000000580300720c */ /* 0x000fe20003f04070 */
[----:B------:R-:W-:Y:S02]  /*4d00*/  IMAD.MOV R4, RZ, RZ, -R4 ;  /* 0x000000ffff047224 */ /* 0x000fe400078e0a04 */
[--C-:B------:R-:W-:Y:S01]  /*4d10*/  @!P5 IMAD.IADD R85, R85, 0x1, -R3.reuse ;  /* 0x000000015555d824 */ /* 0x100fe200078e0a03 */
[----:B------:R-:W-:Y:S01]  /*4d20*/  ISETP.GE.AND P5, PT, R8, RZ, PT ;  /* 0x000000ff0800720c */ /* 0x000fe20003fa6270 */
[----:B------:R-:W-:Y:S02]  /*4d30*/  IMAD R92, R3, R4, R92 ;  /* 0x00000004035c7224 */ /* 0x000fe400078e025c */
[--C-:B------:R-:W-:Y:S01]  /*4d40*/  @!P4 IMAD.IADD R87, R87, 0x1, -R3.reuse ;  /* 0x000000015757c824 */ /* 0x100fe200078e0a03 */
[----:B------:R-:W-:Y:S01]  /*4d50*/  ISETP.GE.AND P4, PT, R10, RZ, PT ;  /* 0x000000ff0a00720c */ /* 0x000fe20003f86270 */
[----:B------:R-:W-:Y:S01]  /*4d60*/  @!P6 IMAD.IADD R89, R89, 0x1, -R3 ;  /* 0x000000015959e824 */ /* 0x000fe200078e0a03 */
[----:B------:R-:W-:Y:S01]  /*4d70*/  ISETP.GT.U32.AND P6, PT, R3, R92, PT ;  /* 0x0000005c0300720c */ /* 0x000fe20003fc4070 */
[----:B------:R-:W-:-:S02]  /*4d80*/  VIADD R8, R0, 0xa6 ;  /* 0x000000a600087836 */ /* 0x000fc40000000000 */
[----:B------:R-:W-:Y:S01]  /*4d90*/  @!P3 IMAD.MOV R85, RZ, RZ, -R85 ;  /* 0x000000ffff55b224 */ /* 0x000fe200078e0a55 */
[----:B------:R-:W-:Y:S01]  /*4da0*/  ISETP.GE.AND P3, PT, R9, RZ, PT ;  /* 0x000000ff0900720c */ /* 0x000fe20003f66270 */
[----:B------:R-:W-:Y:S01]  /*4db0*/  @!P0 IMAD.IADD R88, R88, 0x1, -R3 ;  /* 0x0000000158588824 */ /* 0x000fe200078e0a03 */
[----:B------:R-:W-:Y:S01]  /*4dc0*/  IABS R93, R8 ;  /* 0x00000008005d7213 */ /* 0x000fe20000000000 */
[----:B------:R-:W-:Y:S01]  /*4dd0*/  @!P2 IMAD.MOV R87, RZ, RZ, -R87 ;  /* 0x000000ffff57a224 */ /* 0x000fe200078e0a57 */
[C---:B------:R-:W-:Y:S01]  /*4de0*/  ISETP.GT.U32.AND P2, PT, R3.reuse, R90, PT ;  /* 0x0000005a0300720c */ /* 0x040fe20003f44070 */
[C---:B------:R-:W-:Y:S01]  /*4df0*/  VIADD R9, R0.reuse, 0xa5 ;  /* 0x000000a500097836 */ /* 0x040fe20000000000 */
[----:B------:R-:W-:Y:S01]  /*4e00*/  ISETP.GT.U32.AND P1, PT, R3, R88, PT ;  /* 0x000000580300720c */ /* 0x000fe20003f24070 */
[----:B------:R-:W-:Y:S01]  /*4e10*/  VIADD R10, R0, 0xa4 ;  /* 0x000000a4000a7836 */ /* 0x000fe20000000000 */
[----:B------:R-:W-:Y:S01]  /*4e20*/  ISETP.GE.AND P0, PT, R6, RZ, PT ;  /* 0x000000ff0600720c */ /* 0x000fe20003f06270 */
[----:B------:R-:W-:Y:S01]  /*4e30*/  IMAD.HI.U32 R4, R2, R93, RZ ;  /* 0x0000005d02047227 */ /* 0x000fe200078e00ff */
[----:B------:R-:W-:-:S02]  /*4e40*/  IABS R94, R9 ;  /* 0x00000009005e7213 */ /* 0x000fc40000000000 */
[----:B------:R-:W-:Y:S01]  /*4e50*/  IABS R95, R10 ;  /* 0x0000000a005f7213 */ /* 0x000fe20000000000 */
[----:B------:R-:W-:Y:S02]  /*4e60*/  @!P6 IMAD.IADD R92, R92, 0x1, -R3 ;  /* 0x000000015c5ce824 */ /* 0x000fe400078e0a03 */
[----:B------:R-:W-:-:S03]  /*4e70*/  IMAD.HI.U32 R6, R2, R94, RZ ;  /* 0x0000005e02067227 */ /* 0x000fc600078e00ff */
[----:B------:R-:W-:Y:S01]  /*4e80*/  ISETP.GT.U32.AND P6, PT, R3, R92, PT ;  /* 0x0000005c0300720c */ /* 0x000fe20003fc4070 */
[----:B------:R-:W-:Y:S02]  /*4e90*/  IMAD.MOV R4, RZ, RZ, -R4 ;  /* 0x000000ffff047224 */ /* 0x000fe400078e0a04 */
[----:B------:R-:W-:Y:S01]  /*4ea0*/  @!P2 IMAD.IADD R90, R90, 0x1, -R3 ;  /* 0x000000015a5aa824 */ /* 0x000fe200078e0a03 */
[----:B------:R-:W-:Y:S01]  /*4eb0*/  ISETP.GE.AND P2, PT, R7, RZ, PT ;  /* 0x000000ff0700720c */ /* 0x000fe20003f46270 */
[----:B------:R-:W-:-:S04]  /*4ec0*/  IMAD.HI.U32 R7, R2, R95, RZ ;  /* 0x0000005f02077227 */ /* 0x000fc800078e00ff */
[----:B------:R-:W-:Y:S02]  /*4ed0*/  IMAD.MOV R6, RZ, RZ, -R6 ;  /* 0x000000ffff067224 */ /* 0x000fe400078e0a06 */
[C---:B------:R-:W-:Y:S02]  /*4ee0*/  IMAD R93, R3.reuse, R4, R93 ;  /* 0x00000004035d7224 */ /* 0x040fe400078e025d */
[----:B------:R-:W-:Y:S01]  /*4ef0*/  @!P1 IMAD.IADD R88, R88, 0x1, -R3 ;  /* 0x0000000158589824 */ /* 0x000fe200078e0a03 */
[C---:B------:R-:W-:Y:S01]  /*4f00*/  ISETP.GT.U32.AND P1, PT, R3.reuse, R91, PT ;  /* 0x0000005b0300720c */ /* 0x040fe20003f24070 */
[----:B------:R-:W-:Y:S02]  /*4f10*/  IMAD.MOV R4, RZ, RZ, -R7 ;  /* 0x000000ffff047224 */ /* 0x000fe400078e0a07 */
[C---:B------:R-:W-:Y:S02]  /*4f20*/  IMAD R94, R3.reuse, R6, R94 ;  /* 0x00000006035e7224 */ /* 0x040fe400078e025e */
[----:B------:R-:W-:Y:S01]  /*4f30*/  @!P3 IMAD.MOV R89, RZ, RZ, -R89 ;  /* 0x000000ffff59b224 */ /* 0x000fe200078e0a59 */
[C---:B------:R-:W-:Y:S01]  /*4f40*/  ISETP.GT.U32.AND P3, PT, R3.reuse, R93, PT ;  /* 0x0000005d0300720c */ /* 0x040fe20003f64070 */
[----:B------:R-:W-:-:S02]  /*4f50*/  IMAD R95, R3, R4, R95 ;  /* 0x00000004035f7224 */ /* 0x000fc400078e025f */
[----:B------:R-:W-:Y:S01]  /*4f60*/  @!P4 IMAD.MOV R90, RZ, RZ, -R90 ;  /* 0x000000ffff5ac224 */ /* 0x000fe200078e0a5a */
[C---:B------:R-:W-:Y:S01]  /*4f70*/  ISETP.GT.U32.AND P4, PT, R3.reuse, R94, PT ;  /* 0x0000005e0300720c */ /* 0x040fe20003f84070 */
[--C-:B------:R-:W-:Y:S01]  /*4f80*/  @!P6 IMAD.IADD R92, R92, 0x1, -R3.reuse ;  /* 0x000000015c5ce824 */ /* 0x100fe200078e0a03 */
[----:B------:R-:W-:Y:S01]  /*4f90*/  ISETP.GT.U32.AND P6, PT, R3, R95, PT ;  /* 0x0000005f0300720c */ /* 0x000fe20003fc4070 */
[----:B------:R-:W-:Y:S02]  /*4fa0*/  VIADD R7, R0, 0xa3 ;  /* 0x000000a300077836 */ /* 0x000fe40000000000 */
[--C-:B------:R-:W-:Y:S01]  /*4fb0*/  @!P1 IMAD.IADD R91, R91, 0x1, -R3.reuse ;  /* 0x000000015b5b9824 */ /* 0x100fe200078e0a03 */
[----:B------:R-:W-:Y:S01]  /*4fc0*/  ISETP.GE.AND P1, PT, R8, RZ, PT ;  /* 0x000000ff0800720c */ /* 0x000fe20003f26270 */
[----:B------:R-:W-:Y:S01]  /*4fd0*/  VIADD R8, R0, 0xa2 ;  /* 0x000000a200087836 */ /* 0x000fe20000000000 */
[----:B------:R-:W-:Y:S01]  /*4fe0*/  IABS R96, R7 ;  /* 0x0000000700607213 */ /* 0x000fe20000000000 */
[--C-:B------:R-:W-:Y:S01]  /*4ff0*/  @!P3 IMAD.IADD R93, R93, 0x1, -R3.reuse ;  /* 0x000000015d5db824 */ /* 0x100fe200078e0a03 */
[----:B------:R-:W-:Y:S01]  /*5000*/  ISETP.GE.AND P3, PT, R10, RZ, PT ;  /* 0x000000ff0a00720c */ /* 0x000fe20003f66270 */
[----:B------:R-:W-:Y:S01]  /*5010*/  @!P5 IMAD.MOV R88, RZ, RZ, -R88 ;  /* 0x000000ffff58d224 */ /* 0x000fe200078e0a58 */
[----:B------:R-:W-:Y:S01]  /*5020*/  IABS R97, R8 ;  /* 0x0000000800617213 */ /* 0x000fe20000000000 */
[----:B------:R-:W-:Y:S01]  /*5030*/  @!P4 IMAD.IADD R94, R94, 0x1, -R3 ;  /* 0x000000015e5ec824 */ /* 0x000fe200078e0a03 */
[C---:B------:R-:W-:Y:S01]  /*5040*/  ISETP.GT.U32.AND P4, PT, R3.reuse, R93, PT ;  /* 0x0000005d0300720c */ /* 0x040fe20003f84070 */
[----:B------:R-:W-:Y:S01]  /*5050*/  IMAD.HI.U32 R4, R2, R96, RZ ;  /* 0x0000006002047227 */ /* 0x000fe200078e00ff */
[----:B------:R-:W-:-:S03]  /*5060*/  ISETP.GT.U32.AND P5, PT, R3, R91, PT ;  /* 0x0000005b0300720c */ /* 0x000fc60003fa4070 */
[----:B------:R-:W-:Y:S01]  /*5070*/  @!P6 IMAD.IADD R95, R95, 0x1, -R3 ;  /* 0x000000015f5fe824 */ /* 0x000fe200078e0a03 */
[----:B------:R-:W-:Y:S01]  /*5080*/  ISETP.GT.U32.AND P6, PT, R3, R94, PT ;  /* 0x0000005e0300720c */ /* 0x000fe20003fc4070 */
[----:B------:R-:W-:Y:S02]  /*5090*/  IMAD.MOV R6, RZ, RZ, -R4 ;  /* 0x000000ffff067224 */ /* 0x000fe400078e0a04 */
[----:B------:R-:W-:-:S04]  /*50a0*/  IMAD.HI.U32 R4, R2, R97, RZ ;  /* 0x0000006102047227 */ /* 0x000fc800078e00ff */
[----:B------:R-:W-:Y:S02]  /*50b0*/  IMAD R96, R3, R6, R96 ;  /* 0x0000000603607224 */ /* 0x000fe400078e0260 */
[----:B------:R-:W-:Y:S02]  /*50c0*/  IMAD.MOV R4, RZ, RZ, -R4 ;  /* 0x000000ffff047224 */ /* 0x000fe400078e0a04 */
[----:B------:R-:W-:Y:S01]  /*50d0*/  @!P4 IMAD.IADD R93, R93, 0x1, -R3 ;  /* 0x000000015d5dc824 */ /* 0x000fe200078e0a03 */
[C---:B------:R-:W-:Y:S01]  /*50e0*/  ISETP.GT.U32.AND P4, PT, R3.reuse, R96, PT ;  /* 0x000000600300720c */ /* 0x040fe20003f84070 */
[----:B------:R-:W-:Y:S02]  /*50f0*/  IMAD R97, R3, R4, R97 ;  /* 0x0000000403617224 */ /* 0x000fe400078e0261 */
[--C-:B------:R-:W-:Y:S01]  /*5100*/  @!P5 IMAD.IADD R91, R91, 0x1, -R3.reuse ;  /* 0x000000015b5bd824 */ /* 0x100fe200078e0a03 */
[----:B------:R-:W-:Y:S01]  /*5110*/  ISETP.GE.AND P5, PT, R9, RZ, PT ;  /* 0x000000ff0900720c */ /* 0x000fe20003fa6270 */
[----:B------:R-:W-:Y:S01]  /*5120*/  @!P6 IMAD.IADD R94, R94, 0x1, -R3 ;  /* 0x000000015e5ee824 */ /* 0x000fe200078e0a03 */
[----:B------:R-:W-:Y:S01]  /*5130*/  ISETP.GT.U32.AND P6, PT, R3, R97, PT ;  /* 0x000000610300720c */ /* 0x000fe20003fc4070 */
[----:B------:R-:W-:-:S02]  /*5140*/  VIADD R9, R0, 0xa1 ;  /* 0x000000a100097836 */ /* 0x000fc40000000000 */
[----:B------:R-:W-:Y:S02]  /*5150*/  VIADD R10, R0, 0xa0 ;  /* 0x000000a0000a7836 */ /* 0x000fe40000000000 */
[----:B------:R-:W-:Y:S01]  /*5160*/  @!P1 IMAD.MOV R93, RZ, RZ, -R93 ;  /* 0x000000ffff5d9224 */ /* 0x000fe200078e0a5d */
[----:B------:R-:W-:Y:S01]  /*5170*/  IABS R98, R9 ;  /* 0x0000000900627213 */ /* 0x000fe20000000000 */
[----:B------:R-:W-:Y:S01]  /*5180*/  @!P4 IMAD.IADD R96, R96, 0x1, -R3 ;  /* 0x000000016060c824 */ /* 0x000fe200078e0a03 */
[----:B------:R-:W-:Y:S01]  /*5190*/  IABS R99, R10 ;  /* 0x0000000a00637213 */ /* 0x000fe20000000000 */
[----:B------:R-:W-:Y:S01]  /*51a0*/  VIADD R11, R0, 0x9f ;  /* 0x0000009f000b7836 */ /* 0x000fe20000000000 */
[----:B------:R-:W-:Y:S01]  /*51b0*/  ISETP.GE.AND P4, PT, R8, RZ, PT ;  /* 0x000000ff0800720c */ /* 0x000fe20003f86270 */
[----:B------:R-:W-:-:S03]  /*51c0*/  IMAD.HI.U32 R4, R2, R98, RZ ;  /* 0x0000006202047227 */ /* 0x000fc600078e00ff */
[----:B------:R-:W-:Y:S01]  /*51d0*/  IABS R100, R11 ;  /* 0x0000000b00647213 */ /* 0x000fe20000000000 */
[----:B------:R-:W-:Y:S01]  /*51e0*/  @!P6 IMAD.IADD R97, R97, 0x1, -R3 ;  /* 0x000000016161e824 */ /* 0x000fe200078e0a03 */
[----:B------:R-:W-:Y:S01]  /*51f0*/  ISETP.GT.U32.AND P6, PT, R3, R96, PT ;  /* 0x000000600300720c */ /* 0x000fe20003fc4070 */
[----:B------:R-:W-:Y:S02]  /*5200*/  IMAD.MOV R6, RZ, RZ, -R4 ;  /* 0x000000ffff067224 */ /* 0x000fe400078e0a04 */
[----:B------:R-:W-:-:S04]  /*5210*/  IMAD.HI.U32 R4, R2, R99, RZ ;  /* 0x0000006302047227 */ /* 0x000fc800078e00ff */
[C---:B------:R-:W-:Y:S02]  /*5220*/  IMAD R98, R3.reuse, R6, R98 ;  /* 0x0000000603627224 */ /* 0x040fe400078e0262 */
[----:B------:R-:W-:Y:S02]  /*5230*/  IMAD.MOV R6, RZ, RZ, -R4 ;  /* 0x000000ffff067224 */ /* 0x000fe400078e0a04 */
[----:B------:R-:W-:Y:S01]  /*5240*/  @!P0 IMAD.MOV R91, RZ, RZ, -R91 ;  /* 0x000000ffff5b8224 */ /* 0x000fe200078e0a5b */
[C---:B------:R-:W-:Y:S01]  /*5250*/  ISETP.GT.U32.AND P1, PT, R3.reuse, R98, PT ;  /* 0x000000620300720c */ /* 0x040fe20003f24070 */
[C---:B------:R-:W-:Y:S01]  /*5260*/  IMAD R99, R3.reuse, R6, R99 ;  /* 0x0000000603637224 */ /* 0x040fe200078e0263 */
[C---:B------:R-:W-:Y:S01]  /*5270*/  ISETP.GT.U32.AND P0, PT, R3.reuse, R95, PT ;  /* 0x0000005f0300720c */ /* 0x040fe20003f04070 */
[----:B------:R-:W-:Y:S02]  /*5280*/  @!P6 IMAD.IADD R96, R96, 0x1, -R3 ;  /* 0x000000016060e824 */ /* 0x000fe400078e0a03 */
[----:B------:R-:W-:Y:S01]  /*5290*/  @!P2 IMAD.MOV R92, RZ, RZ, -R92 ;  /* 0x000000ffff5ca224 */ /* 0x000fe200078e0a5c */
[C---:B------:R-:W-:Y:S01]  /*52a0*/  ISETP.GT.U32.AND P6, PT, R3.reuse, R99, PT ;  /* 0x000000630300720c */ /* 0x040fe20003fc4070 */
[----:B------:R-:W-:Y:S01]  /*52b0*/  VIADD R6, R0, 0x9e ;  /* 0x0000009e00067836 */ /* 0x000fe20000000000 */
[----:B------:R-:W-:Y:S01]  /*52c0*/  ISETP.GT.U32.AND P2, PT, R3, R97, PT ;  /* 0x000000610300720c */ /* 0x000fe20003f44070 */
[----:B------:R-:W-:-:S03]  /*52d0*/  IMAD.HI.U32 R4, R2, R100, RZ ;  /* 0x0000006402047227 */ /* 0x000fc600078e00ff */
[----:B------:R-:W-:Y:S01]  /*52e0*/  IABS R101, R6 ;  /* 0x0000000600657213 */ /* 0x000fe20000000000 */
[--C-:B------:R-:W-:Y:S01]  /*52f0*/  @!P1 IMAD.IADD R98, R98, 0x1, -R3.reuse ;  /* 0x0000000162629824 */ /* 0x100fe200078e0a03 */
[----:B------:R-:W-:Y:S01]  /*5300*/  ISETP.GE.AND P1, PT, R6, RZ, PT ;  /* 0x000000ff0600720c */ /* 0x000fe20003f26270 */
[----:B------:R-:W-:Y:S02]  /*5310*/  IMAD.MOV R4, RZ, RZ, -R4 ;  /* 0x000000ffff047224 */ /* 0x000fe400078e0a04 */
[--C-:B------:R-:W-:Y:S01]  /*5320*/  @!P0 IMAD.IADD R95, R95, 0x1, -R3.reuse ;  /* 0x000000015f5f8824 */ /* 0x100fe200078e0a03 */
[----:B------:R-:W-:Y:S01]  /*5330*/  ISETP.GE.AND P0, PT, R7, RZ, PT ;  /* 0x000000ff0700720c */ /* 0x000fe20003f06270 */
[----:B------:R-:W-:Y:S01]  /*5340*/  @!P6 IMAD.IADD R99, R99, 0x1, -R3 ;  /* 0x000000016363e824 */ /* 0x000fe200078e0a03 */
[C---:B------:R-:W-:Y:S01]  /*5350*/  ISETP.GT.U32.AND P6, PT, R3.reuse, R98, PT ;  /* 0x000000620300720c */ /* 0x040fe20003fc4070 */
[----:B------:R-:W-:Y:S02]  /*5360*/  IMAD R100, R3, R4, R100 ;  /* 0x0000000403647224 */ /* 0x000fe400078e0264 */
[----:B------:R-:W-:-:S04]  /*5370*/  IMAD.HI.U32 R4, R2, R101, RZ ;  /* 0x0000006502047227 */ /* 0x000fc800078e00ff */
[----:B------:R-:W-:Y:S01]  /*5380*/  @!P2 IMAD.IADD R97, R97, 0x1, -R3 ;  /* 0x000000016161a824 */ /* 0x000fe200078e0a03 */
[----:B------:R-:W-:Y:S01]  /*5390*/  ISETP.GE.AND P2, PT, R11, RZ, PT ;  /* 0x000000ff0b00720c */ /* 0x000fe20003f46270 */
[----:B------:R-:W-:Y:S02]  /*53a0*/  IMAD.MOV R4, RZ, RZ, -R4 ;  /* 0x000000ffff047224 */ /* 0x000fe400078e0a04 */
[----:B------:R-:W-:Y:S01]  /*53b0*/  @!P4 IMAD.MOV R97, RZ, RZ, -R97 ;  /* 0x000000ffff61c224 */ /* 0x000fe200078e0a61 */
[C---:B------:R-:W-:Y:S01]  /*53c0*/  ISETP.GT.U32.AND P4, PT, R3.reuse, R100, PT ;  /* 0x000000640300720c */ /* 0x040fe20003f84070 */
[C---:B------:R-:W-:Y:S02]  /*53d0*/  IMAD R101, R3.reuse, R4, R101 ;  /* 0x0000000403657224 */ /* 0x040fe400078e0265 */
[----:B------:R-:W-:Y:S01]  /*53e0*/  @!P0 IMAD.MOV R96, RZ, RZ, -R96 ;  /* 0x000000ffff608224 */ /* 0x000fe200078e0a60 */
[C---:B------:R-:W-:Y:S01]  /*53f0*/  ISETP.GT.U32.AND P0, PT, R3.reuse, R99, PT ;  /* 0x000000630300720c */ /* 0x040fe20003f04070 */
[----:B------:R-:W-:Y:S01]  /*5400*/  @!P6 IMAD.IADD R98, R98, 0x1, -R3 ;  /* 0x000000016262e824 */ /* 0x000fe200078e0a03 */
[----:B------:R-:W-:Y:S01]  /*5410*/  ISETP.GT.U32.AND P6, PT, R3, R101, PT ;  /* 0x000000650300720c */ /* 0x000fe20003fc4070 */
[----:B------:R-:W-:-:S02]  /*5420*/  VIADD R7, R0, 0x9d ;  /* 0x0000009d00077836 */ /* 0x000fc40000000000 */
[----:B------:R-:W-:Y:S02]  /*5430*/  VIADD R8, R0, 0x9c ;  /* 0x0000009c00087836 */ /* 0x000fe40000000000 */
[----:B------:R-:W-:Y:S01]  /*5440*/  @!P5 IMAD.MOV R94, RZ, RZ, -R94 ;  /* 0x000000ffff5ed224 */ /* 0x000fe200078e0a5e */
[----:B------:R-:W-:Y:S01]  /*5450*/  IABS R102, R7 ;  /* 0x0000000700667213 */ /* 0x000fe20000000000 */
[----:B------:R-:W-:Y:S01]  /*5460*/  @!P3 IMAD.MOV R95, RZ, RZ, -R95 ;  /* 0x000000ffff5fb224 */ /* 0x000fe200078e0a5f */
[----:B------:R-:W-:Y:S01]  /*5470*/  ISETP.GE.AND P5, PT, R9, RZ, PT ;  /* 0x000000ff0900720c */ /* 0x000fe20003fa6270 */
[----:B------:R-:W-:Y:S01]  /*5480*/  @!P4 IMAD.IADD R100, R100, 0x1, -R3 ;  /* 0x000000016464c824 */ /* 0x000fe200078e0a03 */
[----:B------:R-:W-:Y:S01]  /*5490*/  ISETP.GE.AND P3, PT, R10, RZ, PT ;  /* 0x000000ff0a00720c */ /* 0x000fe20003f66270 */
[----:B------:R-:W-:Y:S01]  /*54a0*/  IMAD.HI.U32 R4, R2, R102, RZ ;  /* 0x0000006602047227 */ /* 0x000fe200078e00ff */
[----:B------:R-:W-:Y:S02]  /*54b0*/  IABS R103, R8 ;  /* 0x0000000800677213 */ /* 0x000fe40000000000 */
[----:B------:R-:W-:Y:S01]  /*54c0*/  ISETP.GE.AND P4, PT, R8, RZ, PT ;  /* 0x000000ff0800720c */ /* 0x000fe20003f86270 */
[----:B------:R-:W-:-:S02]  /*54d0*/  VIADD R9, R0, 0x9b ;  /* 0x0000009b00097836 */ /* 0x000fc40000000000 */
[--C-:B------:R-:W-:Y:S01]  /*54e0*/  @!P0 IMAD.IADD R99, R99, 0x1, -R3.reuse ;  /* 0x0000000163638824 */ /* 0x100fe200078e0a03 */
[----:B------:R-:W-:Y:S01]  /*54f0*/  ISETP.GE.AND P0, PT, R7, RZ, PT ;  /* 0x000000ff0700720c */ /* 0x000fe20003f06270 */
[----:B------:R-:W-:Y:S01]  /*5500*/  @!P6 IMAD.IADD R101, R101, 0x1, -R3 ;  /* 0x000000016565e824 */ /* 0x000fe200078e0a03 */
[----:B------:R-:W-:Y:S01]  /*5510*/  ISETP.GT.U32.AND P6, PT, R3, R100, PT ;  /* 0x000000640300720c */ /* 0x000fe20003fc4070 */
[----:B------:R-:W-:Y:S01]  /*5520*/  IMAD.HI.U32 R6, R2, R103, RZ ;  /* 0x0000006702067227 */ /* 0x000fe200078e00ff */
[----:B------:R-:W-:-:S03]  /*5530*/  IABS R104, R9 ;  /* 0x0000000900687213 */ /* 0x000fc60000000000 */
[----:B------:R-:W-:Y:S02]  /*5540*/  IMAD.MOV R7, RZ, RZ, -R4 ;  /* 0x000000ffff077224 */ /* 0x000fe400078e0a04 */
[----:B------:R-:W-:Y:S02]  /*5550*/  IMAD.MOV R6, RZ, RZ, -R6 ;  /* 0x000000ffff067224 */ /* 0x000fe400078e0a06 */
[C---:B------:R-:W-:Y:S02]  /*5560*/  IMAD R102, R3.reuse, R7, R102 ;  /* 0x0000000703667224 */ /* 0x040fe400078e0266 */
[----:B------:R-:W-:Y:S01]  /*5570*/  @!P5 IMAD.MOV R98, RZ, RZ, -R98 ;  /* 0x000000ffff62d224 */ /* 0x000fe200078e0a62 */
[----:B------:R-:W-:Y:S01]  /*5580*/  ISETP.GT.U32.AND P5, PT, R3, R101, PT ;  /* 0x000000650300720c */ /* 0x000fe20003fa4070 */
[----:B------:R-:W-:-:S04]  /*5590*/  IMAD.HI.U32 R4, R2, R104, RZ ;  /* 0x0000006802047227 */ /* 0x000fc800078e00ff */
[C---:B------:R-:W-:Y:S02]  /*55a0*/  IMAD R103, R3.reuse, R6, R103 ;  /* 0x0000000603677224 */ /* 0x040fe400078e0267 */
[----:B------:R-:W-:Y:S01]  /*55b0*/  @!P3 IMAD.MOV R99, RZ, RZ, -R99 ;  /* 0x000000ffff63b224 */ /* 0x000fe200078e0a63 */
[C---:B------:R-:W-:Y:S01]  /*55c0*/  ISETP.GT.U32.AND P3, PT, R3.reuse, R102, PT ;  /* 0x000000660300720c */ /* 0x040fe20003f64070 */
[----:B------:R-:W-:Y:S02]  /*55d0*/  IMAD.MOV R4, RZ, RZ, -R4 ;  /* 0x000000ffff047224 */ /* 0x000fe400078e0a04 */
[----:B------:R-:W-:Y:S01]  /*55e0*/  @!P6 IMAD.IADD R100, R100, 0x1, -R3 ;  /* 0x000000016464e824 */ /* 0x000fe200078e0a03 */
[C---:B------:R-:W-:Y:S01]  /*55f0*/  ISETP.GT.U32.AND P6, PT, R3.reuse, R103, PT ;  /* 0x000000670300720c */ /* 0x040fe20003fc4070 */
[----:B------:R-:W-:Y:S02]  /*5600*/  IMAD R104, R3, R4, R104 ;  /* 0x0000000403687224 */ /* 0x000fe400078e0268 */
[----:B------:R-:W-:-:S02]  /*5610*/  VIADD R7, R0, 0x9a ;  /* 0x0000009a00077836 */ /* 0x000fc40000000000 */
[--C-:B------:R-:W-:Y:S01]  /*5620*/  @!P5 IMAD.IADD R101, R101, 0x1, -R3.reuse ;  /* 0x000000016565d824 */ /* 0x100fe200078e0a03 */
[----:B------:R-:W-:Y:S01]  /*5630*/  ISETP.GT.U32.AND P5, PT, R3, R104, PT ;  /* 0x000000680300720c */ /* 0x000fe20003fa4070 */
[----:B------:R-:W-:Y:S01]  /*5640*/  VIADD R8, R0, 0x99 ;  /* 0x0000009900087836 */ /* 0x000fe20000000000 */
[----:B------:R-:W-:Y:S01]  /*5650*/  IABS R105, R7 ;  /* 0x0000000700697213 */ /* 0x000fe20000000000 */
[--C-:B------:R-:W-:Y:S01]  /*5660*/  @!P3 IMAD.IADD R102, R102, 0x1, -R3.reuse ;  /* 0x000000016666b824 */ /* 0x100fe200078e0a03 */
[----:B------:R-:W-:Y:S01]  /*5670*/  ISETP.GE.AND P3, PT, R9, RZ, PT ;  /* 0x000000ff0900720c */ /* 0x000fe20003f66270 */
[----:B------:R-:W-:Y:S01]  /*5680*/  VIADD R11, R0, 0x97 ;  /* 0x00000097000b7836 */ /* 0x000fe20000000000 */
[----:B------:R-:W-:Y:S01]  /*5690*/  IABS R106, R8 ;  /* 0x00000008006a7213 */ /* 0x000fe20000000000 */
[----:B------:R-:W-:Y:S01]  /*56a0*/  @!P6 IMAD.IADD R103, R103, 0x1, -R3 ;  /* 0x000000016767e824 */ /* 0x000fe200078e0a03 */
[----:B------:R-:W-:Y:S01]  /*56b0*/  ISETP.GT.U32.AND P6, PT, R3, R102, PT ;  /* 0x000000660300720c */ /* 0x000fe20003fc4070 */
[----:B------:R-:W-:Y:S01]  /*56c0*/  IMAD.HI.U32 R4, R2, R105, RZ ;  /* 0x0000006902047227 */ /* 0x000fe200078e00ff */
[----:B------:R-:W-:-:S03]  /*56d0*/  IABS R108, R11 ;  /* 0x0000000b006c7213 */ /* 0x000fc60000000000 */
[----:B------:R-:W-:Y:S02]  /*56e0*/  IMAD.MOV R4, RZ, RZ, -R4 ;  /* 0x000000ffff047224 */ /* 0x000fe400078e0a04 */
[----:B------:R-:W-:Y:S01]  /*56f0*/  @!P5 IMAD.IADD R104, R104, 0x1, -R3 ;  /* 0x000000016868d824 */ /* 0x000fe200078e0a03 */
[----:B------:R-:W-:Y:S01]  /*5700*/  ISETP.GT.U32.AND P5, PT, R3, R103, PT ;  /* 0x000000670300720c */ /* 0x000fe20003fa4070 */
[----:B------:R-:W-:-:S04]  /*5710*/  IMAD.HI.U32 R6, R2, R106, RZ ;  /* 0x0000006a02067227 */ /* 0x000fc800078e00ff */
[C---:B------:R-:W-:Y:S02]  /*5720*/  IMAD R105, R3.reuse, R4, R105 ;  /* 0x0000000403697224 */ /* 0x040fe400078e0269 */
[----:B------:R-:W-:Y:S02]  /*5730*/  IMAD.MOV R6, RZ, RZ, -R6 ;  /* 0x000000ffff067224 */ /* 0x000fe400078e0a06 */
[----:B------:R-:W-:Y:S01]  /*5740*/  @!P6 IMAD.IADD R102, R102, 0x1, -R3 ;  /* 0x000000016666e824 */ /* 0x000fe200078e0a03 */
[C---:B------:R-:W-:Y:S01]  /*5750*/  ISETP.GT.U32.AND P6, PT, R3.reuse, R105, PT ;  /* 0x000000690300720c */ /* 0x040fe20003fc4070 */
[----:B------:R-:W-:Y:S02]  /*5760*/  IMAD R106, R3, R6, R106 ;  /* 0x00000006036a7224 */ /* 0x000fe400078e026a */
[----:B------:R-:W-:-:S04]  /*5770*/  IMAD.HI.U32 R6, R2, R108, RZ ;  /* 0x0000006c02067227 */ /* 0x000fc800078e00ff */
[--C-:B------:R-:W-:Y:S01]  /*5780*/  @!P5 IMAD.IADD R103, R103, 0x1, -R3.reuse ;  /* 0x000000016767d824 */ /* 0x100fe200078e0a03 */
[----:B------:R-:W-:Y:S01]  /*5790*/  ISETP.GT.U32.AND P5, PT, R3, R106, PT ;  /* 0x0000006a0300720c */ /* 0x000fe20003fa4070 */
[C---:B------:R-:W-:Y:S02]  /*57a0*/  VIADD R10, R0.reuse, 0x98 ;  /* 0x00000098000a7836 */ /* 0x040fe40000000000 */
[----:B------:R-:W-:Y:S02]  /*57b0*/  IMAD.MOV R6, RZ, RZ, -R6 ;  /* 0x000000ffff067224 */ /* 0x000fe400078e0a06 */
[----:B------:R-:W-:Y:S01]  /*57c0*/  @!P6 IMAD.IADD R105, R105, 0x1, -R3 ;  /* 0x000000016969e824 */ /* 0x000fe200078e0a03 */
[----:B------:R-:W-:Y:S01]  /*57d0*/  IABS R107, R10 ;  /* 0x0000000a006b7213 */ /* 0x000fe20000000000 */
[----:B------:R-:W-:Y:S02]  /*57e0*/  IMAD R108, R3, R6, R108 ;  /* 0x00000006036c7224 */ /* 0x000fe400078e026c */
[----:B------:R-:W-:Y:S01]  /*57f0*/  @!P1 IMAD.MOV R101, RZ, RZ, -R101 ;  /* 0x000000ffff659224 */ /* 0x000fe200078e0a65 */
[----:B------:R-:W-:Y:S01]  /*5800*/  ISETP.GE.AND P1, PT, R7, RZ, PT ;  /* 0x000000ff0700720c */ /* 0x000fe20003f26270 */
[----:B------:R-:W-:-:S02]  /*5810*/  VIADD R7, R0, 0x96 ;  /* 0x0000009600077836 */ /* 0x000fc40000000000 */
[----:B------:R-:W-:Y:S01]  /*5820*/  @!P0 IMAD.MOV R102, RZ, RZ, -R102 ;  /* 0x000000ffff668224 */ /* 0x000fe200078e0a66 */
[C---:B------:R-:W-:Y:S01]  /*5830*/  ISETP.GT.U32.AND P0, PT, R3.reuse, R105, PT ;  /* 0x000000690300720c */ /* 0x040fe20003f04070 */
[----:B------:R-:W-:Y:S01]  /*5840*/  @!P4 IMAD.MOV R103, RZ, RZ, -R103 ;  /* 0x000000ffff67c224 */ /* 0x000fe200078e0a67 */
[----:B------:R-:W-:Y:S01]  /*5850*/  ISETP.GT.U32.AND P4, PT, R3, R108, PT ;  /* 0x0000006c0300720c */ /* 0x000fe20003f84070 */
[----:B------:R-:W-:Y:S01]  /*5860*/  IMAD.HI.U32 R4, R2, R107, RZ ;  /* 0x0000006b02047227 */ /* 0x000fe200078e00ff */
[----:B------:R-:W-:-:S03]  /*5870*/  IABS R109, R7 ;  /* 0x00000007006d7213 */ /* 0x000fc60000000000 */
[----:B------:R-:W-:Y:S02]  /*5880*/  @!P5 IMAD.IADD R106, R106, 0x1, -R3 ;  /* 0x000000016a6ad824 */ /* 0x000fe400078e0a03 */
[----:B------:R-:W-:Y:S02]  /*5890*/  IMAD.MOV R4, RZ, RZ, -R4 ;  /* 0x000000ffff047224 */ /* 0x000fe400078e0a04 */
[----:B------:R-:W-:Y:S01]  /*58a0*/  VIADD R6, R0, 0x95 ;  /* 0x0000009500067836 */ /* 0x000fe20000000000 */
[C---:B------:R-:W-:Y:S01]  /*58b0*/  ISETP.GT.U32.AND P5, PT, R3.reuse, R106, PT ;  /* 0x0000006a0300720c */ /* 0x040fe20003fa4070 */
[C---:B------:R-:W-:Y:S02]  /*58c0*/  IMAD R107, R3.reuse, R4, R107 ;  /* 0x00000004036b7224 */ /* 0x040fe400078e026b */
[----:B------:R-:W-:Y:S01]  /*58d0*/  IMAD.HI.U32 R4, R2, R109, RZ ;  /* 0x0000006d02047227 */ /* 0x000fe200078e00ff */
[----:B------:R-:W-:Y:S02]  /*58e0*/  IABS R110, R6 ;  /* 0x00000006006e7213 */ /* 0x000fe40000000000 */
[----:B------:R-:W-:Y:S01]  /*58f0*/  ISETP.GT.U32.AND P6, PT, R3, R107, PT ;  /* 0x0000006b0300720c */ /* 0x000fe20003fc4070 */
[----:B------:R-:W-:-:S02]  /*5900*/  IMAD.MOV R4, RZ, RZ, -R4 ;  /* 0x000000ffff047224 */ /* 0x000fc400078e0a04 */
[--C-:B------:R-:W-:Y:S01]  /*5910*/  @!P0 IMAD.IADD R105, R105, 0x1, -R3.reuse ;  /* 0x0000000169698824 */ /* 0x100fe200078e0a03 */
[----:B------:R-:W-:Y:S01]  /*5920*/  ISETP.GE.AND P0, PT, R11, RZ, PT ;  /* 0x000000ff0b00720c */ /* 0x000fe20003f06270 */
[----:B------:R-:W-:Y:S01]  /*5930*/  @!P4 IMAD.IADD R108, R108, 0x1, -R3 ;  /* 0x000000016c6cc824 */ /* 0x000fe200078e0a03 */
[----:B------:R-:W-:Y:S01]  /*5940*/  ISETP.GE.AND P4, PT, R7, RZ, PT ;  /* 0x000000ff0700720c */ /* 0x000fe20003f86270 */
[C---:B------:R-:W-:Y:S02]  /*5950*/  IMAD R109, R3.reuse, R4, R109 ;  /* 0x00000004036d7224 */ /* 0x040fe400078e026d */
[----:B------:R-:W-:Y:S01]  /*5960*/  @!P1 IMAD.MOV R105, RZ, RZ, -R105 ;  /* 0x000000ffff699224 */ /* 0x000fe200078e0a69 */
[----:B------:R-:W-:Y:S01]  /*5970*/  ISETP.GT.U32.AND P1, PT, R3, R108, PT ;  /* 0x0000006c0300720c */ /* 0x000fe20003f24070 */
[----:B------:R-:W-:-:S04]  /*5980*/  IMAD.HI.U32 R4, R2, R110, RZ ;  /* 0x0000006e02047227 */ /* 0x000fc800078e00ff */
[----:B------:R-:W-:Y:S01]  /*5990*/  @!P2 IMAD.MOV R100, RZ, RZ, -R100 ;  /* 0x000000ffff64a224 */ /* 0x000fe200078e0a64 */
[C---:B------:R-:W-:Y:S01]  /*59a0*/  ISETP.GT.U32.AND P2, PT, R3.reuse, R104, PT ;  /* 0x000000680300720c */ /* 0x040fe20003f44070 */
[--C-:B------:R-:W-:Y:S01]  /*59b0*/  @!P5 IMAD.IADD R106, R106, 0x1, -R3.reuse ;  /* 0x000000016a6ad824 */ /* 0x100fe200078e0a03 */
[----:B------:R-:W-:Y:S01]  /*59c0*/  ISETP.GT.U32.AND P5, PT, R3, R109, PT ;  /* 0x0000006d0300720c */ /* 0x000fe20003fa4070 */
[----:B------:R-:W-:Y:S02]  /*59d0*/  IMAD.MOV R4, RZ, RZ, -R4 ;  /* 0x000000ffff047224 */ /* 0x000fe400078e0a04 */
[--C-:B------:R-:W-:Y:S02]  /*59e0*/  @!P6 IMAD.IADD R107, R107, 0x1, -R3.reuse ;  /* 0x000000016b6be824 */ /* 0x100fe400078e0a03 */
[C---:B------:R-:W-:Y:S02]  /*59f0*/  IMAD R110, R3.reuse, R4, R110 ;  /* 0x00000004036e7224 */ /* 0x040fe400078e026e */
[--C-:B------:R-:W-:Y:S01]  /*5a00*/  @!P1 IMAD.IADD R108, R108, 0x1, -R3.reuse ;  /* 0x000000016c6c9824 */ /* 0x100fe200078e0a03 */
[C---:B------:R-:W-:Y:S01]  /*5a10*/  ISETP.GT.U32.AND P6, PT, R3.reuse, R107, PT ;  /* 0x0000006b0300720c */ /* 0x040fe20003fc4070 */
[----:B------:R-:W-:Y:S01]  /*5a20*/  VIADD R4, R0, 0x94 ;  /* 0x0000009400047836 */ /* 0x000fe20000000000 */
[----:B------:R-:W-:Y:S01]  /*5a30*/  ISETP.GT.U32.AND P1, PT, R3, R110, PT ;  /* 0x0000006e0300720c */ /* 0x000fe20003f24070 */
[--C-:B------:R-:W-:Y:S01]  /*5a40*/  @!P2 IMAD.IADD R104, R104, 0x1, -R3.reuse ;  /* 0x000000016868a824 */ /* 0x100fe200078e0a03 */
[----:B------:R-:W-:Y:S01]  /*5a50*/  ISETP.GE.AND P2, PT, R8, RZ, PT ;  /* 0x000000ff0800720c */ /* 0x000fe20003f46270 */
[----:B------:R-:W-:Y:S01]  /*5a60*/  @!P5 IMAD.IADD R109, R109, 0x1, -R3 ;  /* 0x000000016d6dd824 */ /* 0x000fe200078e0a03 */
[----:B------:R-:W-:Y:S01]  /*5a70*/  IABS R111, R4 ;  /* 0x00000004006f7213 */ /* 0x000fe20000000000 */
[----:B------:R-:W-:Y:S01]  /*5a80*/  @!P3 IMAD.MOV R104, RZ, RZ, -R104 ;  /* 0x000000ffff68b224 */ /* 0x000fe200078e0a68 */
[----:B------:R-:W-:Y:S01]  /*5a90*/  ISETP.GE.AND P3, PT, R10, RZ, PT ;  /* 0x000000ff0a00720c */ /* 0x000fe20003f66270 */
[C---:B------:R-:W-:Y:S01]  /*5aa0*/  VIADD R7, R0.reuse, 0x92 ;  /* 0x0000009200077836 */ /* 0x040fe20000000000 */
[----:B------:R-:W-:Y:S01]  /*5ab0*/  ISETP.GT.U32.AND P5, PT, R3, R109, PT ;  /* 0x0000006d0300720c */ /* 0x000fe20003fa4070 */
[----:B------:R-:W-:-:S02]  /*5ac0*/  VIADD R8, R0, 0x91 ;  /* 0x0000009100087836 */ /* 0x000fc40000000000 */
[--C-:B------:R-:W-:Y:S01]  /*5ad0*/  @!P6 IMAD.IADD R107, R107, 0x1, -R3.reuse ;  /* 0x000000016b6be824 */ /* 0x100fe200078e0a03 */
[----:B------:R-:W-:Y:S01]  /*5ae0*/  ISETP.GE.AND P6, PT, R6, RZ, PT ;  /* 0x000000ff0600720c */ /* 0x000fe20003fc6270 */
[----:B------:R-:W-:Y:S01]  /*5af0*/  @!P1 IMAD.IADD R110, R110, 0x1, -R3 ;  /* 0x000000016e6e9824 */ /* 0x000fe200078e0a03 */
[----:B------:R-:W-:Y:S01]  /*5b00*/  IABS R113, R7 ;  /* 0x0000000700717213 */ /* 0x000fe20000000000 */
[----:B------:R-:W-:Y:S01]  /*5b10*/  VIADD R6, R0, 0x93 ;  /* 0x0000009300067836 */ /* 0x000fe20000000000 */
[----:B------:R-:W-:Y:S01]  /*5b20*/  IABS R114, R8 ;  /* 0x0000000800727213 */ /* 0x000fe20000000000 */
[----:B------:R-:W-:Y:S01]  /*5b30*/  @!P2 IMAD.MOV R106, RZ, RZ, -R106 ;  /* 0x000000ffff6aa224 */ /* 0x000fe200078e0a6a */
[----:B------:R-:W-:Y:S01]  /*5b40*/  ISETP.GE.AND P2, PT, R4, RZ, PT ;  /* 0x000000ff0400720c */ /* 0x000fe20003f46270 */
[----:B------:R-:W-:Y:S01]  /*5b50*/  IMAD.HI.U32 R4, R2, R111, RZ ;  /* 0x0000006f02047227 */ /* 0x000fe200078e00ff */
[----:B------:R-:W-:Y:S02]  /*5b60*/  ISETP.GT.U32.AND P1, PT, R3, R110, PT ;  /* 0x0000006e0300720c */ /* 0x000fe40003f24070 */
[----:B------:R-:W-:Y:S01]  /*5b70*/  IABS R112, R6 ;  /* 0x0000000600707213 */ /* 0x000fe20000000000 */
[----:B------:R-:W-:Y:S01]  /*5b80*/  @!P3 IMAD.MOV R107, RZ, RZ, -R107 ;  /* 0x000000ffff6bb224 */ /* 0x000fe200078e0a6b */
[----:B------:R-:W-:Y:S01]  /*5b90*/  ISETP.GE.AND P3, PT, R6, RZ, PT ;  /* 0x000000ff0600720c */ /* 0x000fe20003f66270 */
[----:B------:R-:W-:Y:S01]  /*5ba0*/  @!P5 IMAD.IADD R109, R109, 0x1, -R3 ;  /* 0x000000016d6dd824 */ /* 0x000fe200078e0a03 */
[----:B------:R-:W-:Y:S01]  /*5bb0*/  ISETP.GE.AND P5, PT, R8, RZ, PT ;  /* 0x000000ff0800720c */ /* 0x000fe20003fa6270 */
[----:B------:R-:W-:-:S02]  /*5bc0*/  IMAD.MOV R8, RZ, RZ, -R4 ;  /* 0x000000ffff087224 */ /* 0x000fc400078e0a04 */
[----:B------:R-:W-:-:S04]  /*5bd0*/  IMAD.HI.U32 R6, R2, R113, RZ ;  /* 0x0000007102067227 */ /* 0x000fc800078e00ff */
[C---:B------:R-:W-:Y:S02]  /*5be0*/  IMAD R111, R3.reuse, R8, R111 ;  /* 0x00000008036f7224 */ /* 0x040fe400078e026f */
[----:B------:R-:W-:Y:S02]  /*5bf0*/  IMAD.MOV R6, RZ, RZ, -R6 ;  /* 0x000000ffff067224 */ /* 0x000fe400078e0a06 */
[----:B------:R-:W-:Y:S01]  /*5c00*/  @!P4 IMAD.MOV R109, RZ, RZ, -R109 ;  /* 0x000000ffff6dc224 */ /* 0x000fe200078e0a6d */
[C---:B------:R-:W-:Y:S01]  /*5c10*/  ISETP.GT.U32.AND P4, PT, R3.reuse, R111, PT ;  /* 0x0000006f0300720c */ /* 0x040fe20003f84070 */
[----:B------:R-:W-:Y:S02]  /*5c20*/  @!P1 IMAD.IADD R110, R110, 0x1, -R3 ;  /* 0x000000016e6e9824 */ /* 0x000fe400078e0a03 */
[----:B------:R-:W-:Y:S02]  /*5c30*/  IMAD R113, R3, R6, R113 ;  /* 0x0000000603717224 */ /* 0x000fe400078e0271 */
[----:B------:R-:W-:-:S02]  /*5c40*/  @!P6 IMAD.MOV R110, RZ, RZ, -R110 ;  /* 0x000000ffff6ee224 */ /* 0x000fc400078e0a6e */
[----:B------:R-:W-:Y:S01]  /*5c50*/  IMAD.HI.U32 R4, R2, R112, RZ ;  /* 0x0000007002047227 */ /* 0x000fe200078e00ff */
[----:B------:R-:W-:-:S03]  /*5c60*/  ISETP.GT.U32.AND P6, PT, R3, R113, PT ;  /* 0x000000710300720c */ /* 0x000fc60003fc4070 */
[----:B------:R-:W-:Y:S01]  /*5c70*/  @!P0 IMAD.MOV R108, RZ, RZ, -R108 ;  /* 0x000000ffff6c8224 */ /* 0x000fe200078e0a6c */
[----:B------:R-:W-:Y:S01]  /*5c80*/  ISETP.GE.AND P0, PT, R7, RZ, PT ;  /* 0x000000ff0700720c */ /* 0x000fe20003f06270 */
[----:B------:R-:W-:Y:S02]  /*5c90*/  IMAD.MOV R7, RZ, RZ, -R4 ;  /* 0x000000ffff077224 */ /* 0x000fe400078e0a04 */
[----:B------:R-:W-:Y:S02]  /*5ca0*/  VIADD R8, R0, 0x8f ;  /* 0x0000008f00087836 */ /* 0x000fe40000000000 */
[----:B------:R-:W-:Y:S02]  /*5cb0*/  IMAD R112, R3, R7, R112 ;  /* 0x0000000703707224 */ /* 0x000fe400078e0270 */
[--C-:B------:R-:W-:Y:S01]  /*5cc0*/  @!P4 IMAD.IADD R111, R111, 0x1, -R3.reuse ;  /* 0x000000016f6fc824 */ /* 0x100fe200078e0a03 */
[----:B------:R-:W-:Y:S01]  /*5cd0*/  IABS R116, R8 ;  /* 0x0000000800747213 */ /* 0x000fe20000000000 */
[----:B------:R-:W-:Y:S01]  /*5ce0*/  @!P6 IMAD.IADD R113, R113, 0x1, -R3 ;  /* 0x000000017171e824 */ /* 0x000fe200078e0a03 */
[C---:B------:R-:W-:Y:S01]  /*5cf0*/  ISETP.GT.U32.AND P1, PT, R3.reuse, R112, PT ;  /* 0x000000700300720c */ /* 0x040fe20003f24070 */
[----:B------:R-:W-:Y:S01]  /*5d00*/  IMAD.HI.U32 R4, R2, R114, RZ ;  /* 0x0000007202047227 */ /* 0x000fe200078e00ff */
[----:B------:R-:W-:-:S02]  /*5d10*/  ISETP.GT.U32.AND P4, PT, R3, R111, PT ;  /* 0x0000006f0300720c */ /* 0x000fc40003f84070 */
[----:B------:R-:W-:Y:S01]  /*5d20*/  ISETP.GT.U32.AND P6, PT, R3, R113, PT ;  /* 0x000000710300720c */ /* 0x000fe20003fc4070 */
[----:B------:R-:W-:Y:S02]  /*5d30*/  IMAD.MOV R4, RZ, RZ, -R4 ;  /* 0x000000ffff047224 */ /* 0x000fe400078e0a04 */
[----:B------:R-:W-:-:S04]  /*5d40*/  IMAD.HI.U32 R6, R2, R116, RZ ;  /* 0x0000007402067227 */ /* 0x000fc800078e00ff */
[----:B------:R-:W-:Y:S02]  /*5d50*/  VIADD R7, R0, 0x90 ;  /* 0x0000009000077836 */ /* 0x000fe40000000000 */
[----:B------:R-:W-:Y:S02]  /*5d60*/  IMAD R114, R3, R4, R114 ;  /* 0x0000000403727224 */ /* 0x000fe400078e0272 */
[----:B------:R-:W-:Y:S01]  /*5d70*/  IMAD.MOV R6, RZ, RZ, -R6 ;  /* 0x000000ffff067224 */ /* 0x000fe200078e0a06 */
[----:B------:R-:W-:Y:S01]  /*5d80*/  IABS R115, R7 ;  /* 0x0000000700737213 */ /* 0x000fe20000000000 */
[--C-:B------:R-:W-:Y:S02]  /*5d90*/  @!P1 IMAD.IADD R112, R112, 0x1, -R3.reuse ;  /* 0x0000000170709824 */ /* 0x100fe400078e0a03 */
[--C-:B------:R-:W-:Y:S01]  /*5da0*/  @!P4 IMAD.IADD R111, R111, 0x1, -R3.reuse ;  /* 0x000000016f6fc824 */ /* 0x100fe200078e0a03 */
[C---:B------:R-:W-:Y:S01]  /*5db0*/  ISETP.GT.U32.AND P4, PT, R3.reuse, R114, PT ;  /* 0x000000720300720c */ /* 0x040fe20003f84070 */
[C---:B------:R-:W-:Y:S01]  /*5dc0*/  IMAD R116, R3.reuse, R6, R116 ;  /* 0x0000000603747224 */ /* 0x040fe200078e0274 */
[----:B------:R-:W-:Y:S01]  /*5dd0*/  ISETP.GT.U32.AND P1, PT, R3, R112, PT ;  /* 0x000000700300720c */ /* 0x000fe20003f24070 */
[----:B------:R-:W-:-:S02]  /*5de0*/  @!P6 IMAD.IADD R113, R113, 0x1, -R3 ;  /* 0x000000017171e824 */ /* 0x000fc400078e0a03 */
[----:B------:R-:W-:Y:S01]  /*5df0*/  VIADD R9, R0, 0x8e ;  /* 0x0000008e00097836 */ /* 0x000fe20000000000 */
[----:B------:R-:W-:Y:S01]  /*5e00*/  ISETP.GT.U32.AND P6, PT, R3, R116, PT ;  /* 0x000000740300720c */ /* 0x000fe20003fc4070 */
[----:B------:R-:W-:-:S03]  /*5e10*/  IMAD.HI.U32 R4, R2, R115, RZ ;  /* 0x0000007302047227 */ /* 0x000fc600078e00ff */
[----:B------:R-:W-:Y:S01]  /*5e20*/  IABS R117, R9 ;  /* 0x0000000900757213 */ /* 0x000fe20000000000 */
[----:B------:R-:W-:Y:S02]  /*5e30*/  IMAD.MOV R4, RZ, RZ, -R4 ;  /* 0x000000ffff047224 */ /* 0x000fe400078e0a04 */
[C---:B------:R-:W-:Y:S02]  /*5e40*/  VIADD R10, R0.reuse, 0x8d ;  /* 0x0000008d000a7836 */ /* 0x040fe40000000000 */
[----:B------:R-:W-:Y:S02]  /*5e50*/  IMAD R115, R3, R4, R115 ;  /* 0x0000000403737224 */ /* 0x000fe400078e0273 */
[----:B------:R-:W-:Y:S01]  /*5e60*/  VIADD R11, R0, 0x8c ;  /* 0x0000008c000b7836 */ /* 0x000fe20000000000 */
[----:B------:R-:W-:Y:S01]  /*5e70*/  IABS R118, R10 ;  /* 0x0000000a00767213 */ /* 0x000fe20000000000 */
[----:B------:R-:W-:Y:S02]  /*5e80*/  @!P4 IMAD.IADD R114, R114, 0x1, -R3 ;  /* 0x000000017272c824 */ /* 0x000fe400078e0a03 */
[----:B------:R-:W-:Y:S01]  /*5e90*/  IMAD.HI.U32 R4, R2, R117, RZ ;  /* 0x0000007502047227 */ /* 0x000fe200078e00ff */
[----:B------:R-:W-:-:S02]  /*5ea0*/  IABS R119, R11 ;  /* 0x0000000b00777213 */ /* 0x000fc40000000000 */
[C---:B------:R-:W-:Y:S01]  /*5eb0*/  ISETP.GT.U32.AND P4, PT, R3.reuse, R114, PT ;  /* 0x000000720300720c */ /* 0x040fe20003f84070 */
[--C-:B------:R-:W-:Y:S01]  /*5ec0*/  @!P1 IMAD.IADD R112, R112, 0x1, -R3.reuse ;  /* 0x0000000170709824 */ /* 0x100fe200078e0a03 */
[C---:B------:R-:W-:Y:S01]  /*5ed0*/  ISETP.GT.U32.AND P1, PT, R3.reuse, R115, PT ;  /* 0x000000730300720c */ /* 0x040fe20003f24070 */
[----:B------:R-:W-:Y:S02]  /*5ee0*/  @!P6 IMAD.IADD R116, R116, 0x1, -R3 ;  /* 0x000000017474e824 */ /* 0x000fe400078e0a03 */
[----:B------:R-:W-:Y:S02]  /*5ef0*/  IMAD.MOV R4, RZ, RZ, -R4 ;  /* 0x000000ffff047224 */ /* 0x000fe400078e0a04 */
[----:B------:R-:W-:Y:S01]  /*5f00*/  @!P3 IMAD.MOV R112, RZ, RZ, -R112 ;  /* 0x000000ffff70b224 */ /* 0x000fe200078e0a70 */
[C---:B------:R-:W-:Y:S01]  /*5f10*/  ISETP.GT.U32.AND P3, PT, R3.reuse, R116, PT ;  /* 0x000000740300720c */ /* 0x040fe20003f64070 */
[----:B------:R-:W-:Y:S02]  /*5f20*/  IMAD R117, R3, R4, R117 ;  /* 0x0000000403757224 */ /* 0x000fe400078e0275 */
[----:B------:R-:W-:-:S04]  /*5f30*/  IMAD.HI.U32 R6, R2, R118, RZ ;  /* 0x0000007602067227 */ /* 0x000fc800078e00ff */
[----:B------:R-:W-:-:S04]  /*5f40*/  IMAD.HI.U32 R4, R2, R119, RZ ;  /* 0x0000007702047227 */ /* 0x000fc800078e00ff */
[----:B------:R-:W-:Y:S02]  /*5f50*/  IMAD.MOV R6, RZ, RZ, -R6 ;  /* 0x000000ffff067224 */ /* 0x000fe400078e0a06 */
[----:B------:R-:W-:Y:S02]  /*5f60*/  IMAD.MOV R4, RZ, RZ, -R4 ;  /* 0x000000ffff047224 */ /* 0x000fe400078e0a04 */
[C---:B------:R-:W-:Y:S02]  /*5f70*/  IMAD R118, R3.reuse, R6, R118 ;  /* 0x0000000603767224 */ /* 0x040fe400078e0276 */
[----:B------:R-:W-:Y:S01]  /*5f80*/  @!P4 IMAD.IADD R114, R114, 0x1, -R3 ;  /* 0x000000017272c824 */ /* 0x000fe200078e0a03 */
[C---:B------:R-:W-:Y:S01]  /*5f90*/  ISETP.GT.U32.AND P4, PT, R3.reuse, R117, PT ;  /* 0x000000750300720c */ /* 0x040fe20003f84070 */
[C---:B------:R-:W-:Y:S02]  /*5fa0*/  IMAD R119, R3.reuse, R4, R119 ;  /* 0x0000000403777224 */ /* 0x040fe400078e0277 */
[----:B------:R-:W-:Y:S01]  /*5fb0*/  @!P5 IMAD.MOV R114, RZ, RZ, -R114 ;  /* 0x000000ffff72d224 */ /* 0x000fe200078e0a72 */
[C---:B------:R-:W-:Y:S01]  /*5fc0*/  ISETP.GT.U32.AND P5, PT, R3.reuse, R118, PT ;  /* 0x000000760300720c */ /* 0x040fe20003fa4070 */
[----:B------:R-:W-:Y:S01]  /*5fd0*/  @!P3 IMAD.IADD R116, R116, 0x1, -R3 ;  /* 0x000000017474b824 */ /* 0x000fe200078e0a03 */
[----:B------:R-:W-:Y:S01]  /*5fe0*/  ISETP.GT.U32.AND P3, PT, R3, R119, PT ;  /* 0x000000770300720c */ /* 0x000fe20003f64070 */
[----:B------:R-:W-:Y:S01]  /*5ff0*/  @!P2 IMAD.MOV R111, RZ, RZ, -R111 ;  /* 0x000000ffff6fa224 */ /* 0x000fe200078e0a6f */
[----:B------:R-:W-:Y:S01]  /*6000*/  ISETP.GE.AND P2, PT, R7, RZ, PT ;  /* 0x000000ff0700720c */ /* 0x000fe20003f46270 */
[----:B------:R-:W-:Y:S01]  /*6010*/  @!P1 IMAD.IADD R115, R115, 0x1, -R3 ;  /* 0x0000000173739824 */ /* 0x000fe200078e0a03 */
[----:B------:R-:W-:Y:S01]  /*6020*/  ISETP.GE.AND P1, PT, R8, RZ, PT ;  /* 0x000000ff0800720c */ /* 0x000fe20003f26270 */
[----:B------:R-:W-:-:S02]  /*6030*/  VIADD R7, R0, 0x8b ;  /* 0x0000008b00077836 */ /* 0x000fc40000000000 */
[----:B------:R-:W-:Y:S01]  /*6040*/  VIADD R8, R0, 0x8a ;  /* 0x0000008a00087836 */ /* 0x000fe20000000000 */
[----:B------:R-:W-:Y:S01]  /*6050*/  ISETP.GT.U32.AND P6, PT, R3, R115, PT ;  /* 0x000000730300720c */ /* 0x000fe20003fc4070 */
[--C-:B------:R-:W-:Y:S01]  /*6060*/  @!P4 IMAD.IADD R117, R117, 0x1, -R3.reuse ;  /* 0x000000017575c824 */ /* 0x100fe200078e0a03 */
[----:B------:R-:W-:Y:S01]  /*6070*/  IABS R120, R7 ;  /* 0x0000000700787213 */ /* 0x000fe20000000000 */
[--C-:B------:R-:W-:Y:S01]  /*6080*/  @!P5 IMAD.IADD R118, R118, 0x1, -R3.reuse ;  /* 0x000000017676d824 */ /* 0x100fe200078e0a03 */
[----:B------:R-:W-:Y:S01]  /*6090*/  IABS R121, R8 ;  /* 0x0000000800797213 */ /* 0x000fe20000000000 */
[----:B------:R-:W-:Y:S01]  /*60a0*/  @!P3 IMAD.IADD R119, R119, 0x1, -R3 ;  /* 0x000000017777b824 */ /* 0x000fe200078e0a03 */
[----:B------:R-:W-:Y:S01]  /*60b0*/  ISETP.GT.U32.AND P5, PT, R3, R117, PT ;  /* 0x000000750300720c */ /* 0x000fe20003fa4070 */
[----:B------:R-:W-:Y:S01]  /*60c0*/  IMAD.HI.U32 R4, R2, R120, RZ ;  /* 0x0000007802047227 */ /* 0x000fe200078e00ff */
[----:B------:R-:W-:Y:S02]  /*60d0*/  ISETP.GE.AND P4, PT, R11, RZ, PT ;  /* 0x000000ff0b00720c */ /* 0x000fe40003f86270 */
[----:B------:R-:W-:Y:S01]  /*60e0*/  ISETP.GT.U32.AND P3, PT, R3, R119, PT ;  /* 0x000000770300720c */ /* 0x000fe20003f64070 */
[----:B------:R-:W-:-:S02]  /*60f0*/  IMAD.MOV R6, RZ, RZ, -R4 ;  /* 0x000000ffff067224 */ /* 0x000fc400078e0a04 */
[----:B------:R-:W-:-:S04]  /*6100*/  IMAD.HI.U32 R4, R2, R121, RZ ;  /* 0x0000007902047227 */ /* 0x000fc800078e00ff */
[----:B------:R-:W-:Y:S01]  /*6110*/  @!P6 IMAD.IADD R115, R115, 0x1, -R3 ;  /* 0x000000017373e824 */ /* 0x000fe200078e0a03 */
[----:B------:R-:W-:Y:S01]  /*6120*/  ISETP.GE.AND P6, PT, R10, RZ, PT ;  /* 0x000000ff0a00720c */ /* 0x000fe20003fc6270 */
[C---:B------:R-:W-:Y:S02]  /*6130*/  IMAD R120, R3.reuse, R6, R120 ;  /* 0x0000000603787224 */ /* 0x040fe400078e0278 */
[----:B------:R-:W-:Y:S02]  /*6140*/  IMAD.MOV R4, RZ, RZ, -R4 ;  /* 0x000000ffff047224 */ /* 0x000fe400078e0a04 */
[----:B------:R-:W-:Y:S01]  /*6150*/  @!P2 IMAD.MOV R115, RZ, RZ, -R115 ;  /* 0x000000ffff73a224 */ /* 0x000fe200078e0a73 */
[----:B------:R-:W-:Y:S01]  /*6160*/  ISETP.GT.U32.AND P2, PT, R3, R118, PT ;  /* 0x000000760300720c */ /* 0x000fe20003f44070 */
[----:B------:R-:W-:Y:S01]  /*6170*/  @!P5 IMAD.IADD R117, R117, 0x1, -R3 ;  /* 0x000000017575d824 */ /* 0x000fe200078e0a03 */
[C---:B------:R-:W-:Y:S01]  /*6180*/  ISETP.GT.U32.AND P5, PT, R3.reuse, R120, PT ;  /* 0x000000780300720c */ /* 0x040fe20003fa4070 */
[----:B------:R-:W-:-:S02]  /*6190*/  IMAD R121, R3, R4, R121 ;  /* 0x0000000403797224 */ /* 0x000fc400078e0279 */
[----:B------:R-:W-:Y:S01]  /*61a0*/  @!P0 IMAD.MOV R113, RZ, RZ, -R113 ;  /* 0x000000ffff718224 */ /* 0x000fe200078e0a71 */
[----:B------:R-:W-:Y:S01]  /*61b0*/  ISETP.GE.AND P0, PT, R9, RZ, PT ;  /* 0x000000ff0900720c */ /* 0x000fe20003f06270 */
[C---:B------:R-:W-:Y:S02]  /*61c0*/  VIADD R10, R0.reuse, 0x88 ;  /* 0x00000088000a7836 */ /* 0x040fe40000000000 */
[--C-:B------:R-:W-:Y:S01]  /*61d0*/  @!P3 IMAD.IADD R119, R119, 0x1, -R3.reuse ;  /* 0x000000017777b824 */ /* 0x100fe200078e0a03 */
[----:B------:R-:W-:Y:S01]  /*61e0*/  ISETP.GT.U32.AND P3, PT, R3, R121, PT ;  /* 0x000000790300720c */ /* 0x000fe20003f64070 */
[----:B------:R-:W-:Y:S01]  /*61f0*/  VIADD R9, R0, 0x89 ;  /* 0x0000008900097836 */ /* 0x000fe20000000000 */
[----:B------:R-:W-:Y:S01]  /*6200*/  IABS R123, R10 ;  /* 0x0000000a007b7213 */ /* 0x000fe20000000000 */
[----:B------:R-:W-:Y:S01]  /*6210*/  @!P2 IMAD.IADD R118, R118, 0x1, -R3 ;  /* 0x000000017676a824 */ /* 0x000fe200078e0a03 */
[----:B------:R-:W-:Y:S01]  /*6220*/  ISETP.GE.AND P2, PT, R7, RZ, PT ;  /* 0x000000ff0700720c */ /* 0x000fe20003f46270 */
[----:B------:R-:W-:Y:S01]  /*6230*/  VIADD R7, R0, 0x87 ;  /* 0x0000008700077836 */ /* 0x000fe20000000000 */
[----:B------:R-:W-:Y:S01]  /*6240*/  IABS R122, R9 ;  /* 0x00000009007a7213 */ /* 0x000fe20000000000 */
[----:B------:R-:W-:-:S03]  /*6250*/  IMAD.HI.U32 R6, R2, R123, RZ ;  /* 0x0000007b02067227 */ /* 0x000fc600078e00ff */
[----:B------:R-:W-:Y:S01]  /*6260*/  IABS R124, R7 ;  /* 0x00000007007c7213 */ /* 0x000fe20000000000 */
[----:B------:R-:W-:Y:S01]  /*6270*/  @!P5 IMAD.IADD R120, R120, 0x1, -R3 ;  /* 0x000000017878d824 */ /* 0x000fe200078e0a03 */
[----:B------:R-:W-:Y:S01]  /*6280*/  ISETP.GE.AND P5, PT, R8, RZ, PT ;  /* 0x000000ff0800720c */ /* 0x000fe20003fa6270 */
[----:B------:R-:W-:-:S04]  /*6290*/  IMAD.HI.U32 R4, R2, R122, RZ ;  /* 0x0000007a02047227 */ /* 0x000fc800078e00ff */
[----:B------:R-:W-:Y:S02]  /*62a0*/  IMAD.MOV R6, RZ, RZ, -R6 ;  /* 0x000000ffff067224 */ /* 0x000fe400078e0a06 */
[----:B------:R-:W-:Y:S02]  /*62b0*/  VIADD R8, R0, 0x86 ;  /* 0x0000008600087836 */ /* 0x000fe40000000000 */
[----:B------:R-:W-:Y:S01]  /*62c0*/  @!P3 IMAD.IADD R121, R121, 0x1, -R3 ;  /* 0x000000017979b824 */ /* 0x000fe200078e0a03 */
[C---:B------:R-:W-:Y:S01]  /*62d0*/  ISETP.GT.U32.AND P3, PT, R3.reuse, R120, PT ;  /* 0x000000780300720c */ /* 0x040fe20003f64070 */
[----:B------:R-:W-:Y:S01]  /*62e0*/  IMAD.MOV R4, RZ, RZ, -R4 ;  /* 0x000000ffff047224 */ /* 0x000fe200078e0a04 */
[----:B------:R-:W-:Y:S01]  /*62f0*/  IABS R125, R8 ;  /* 0x00000008007d7213 */ /* 0x000fe20000000000 */
[C---:B------:R-:W-:Y:S02]  /*6300*/  IMAD R123, R3.reuse, R6, R123 ;  /* 0x00000006037b7224 */ /* 0x040fe400078e027b */
[----:B------:R-:W-:Y:S01]  /*6310*/  @!P1 IMAD.MOV R116, RZ, RZ, -R116 ;  /* 0x000000ffff749224 */ /* 0x000fe200078e0a74 */
[C---:B------:R-:W-:Y:S01]  /*6320*/  ISETP.GT.U32.AND P1, PT, R3.reuse, R121, PT ;  /* 0x000000790300720c */ /* 0x040fe20003f24070 */
[----:B------:R-:W-:-:S02]  /*6330*/  IMAD R122, R3, R4, R122 ;  /* 0x00000004037a7224 */ /* 0x000fc400078e027a */
[----:B------:R-:W-:-:S04]  /*6340*/  IMAD.HI.U32 R4, R2, R124, RZ ;  /* 0x0000007c02047227 */ /* 0x000fc800078e00ff */
[----:B------:R-:W-:Y:S01]  /*6350*/  @!P6 IMAD.MOV R118, RZ, RZ, -R118 ;  /* 0x000000ffff76e224 */ /* 0x000fe200078e0a76 */
[----:B------:R-:W-:Y:S01]  /*6360*/  ISETP.GT.U32.AND P6, PT, R3, R123, PT ;  /* 0x0000007b0300720c */ /* 0x000fe20003fc4070 */
[----:B------:R-:W-:-:S04]  /*6370*/  IMAD.HI.U32 R6, R2, R125, RZ ;  /* 0x0000007d02067227 */ /* 0x000fc800078e00ff */
[----:B------:R-:W-:Y:S02]  /*6380*/  IMAD.MOV R4, RZ, RZ, -R4 ;  /* 0x000000ffff047224 */ /* 0x000fe400078e0a04 */
[----:B------:R-:W-:Y:S01]  /*6390*/  @!P3 IMAD.IADD R120, R120, 0x1, -R3 ;  /* 0x000000017878b824 */ /* 0x000fe200078e0a03 */
[----:B------:R-:W-:Y:S01]  /*63a0*/  ISETP.GE.AND P3, PT, R10, RZ, PT ;  /* 0x000000ff0a00720c */ /* 0x000fe20003f66270 */
[----:B------:R-:W-:Y:S02]  /*63b0*/  IMAD.MOV R6, RZ, RZ, -R6 ;  /* 0x000000ffff067224 */ /* 0x000fe400078e0a06 */
[C---:B------:R-:W-:Y:S02]  /*63c0*/  IMAD R124, R3.reuse, R4, R124 ;  /* 0x00000004037c7224 */ /* 0x040fe400078e027c */
[----:B------:R-:W-:Y:S01]  /*63d0*/  @!P0 IMAD.MOV R117, RZ, RZ, -R117 ;  /* 0x000000ffff758224 */ /* 0x000fe200078e0a75 */
[----:B------:R-:W-:Y:S01]  /*63e0*/  ISETP.GT.U32.AND P0, PT, R3, R122, PT ;  /* 0x0000007a0300720c */ /* 0x000fe20003f04070 */
[----:B------:R-:W-:Y:S01]  /*63f0*/  @!P1 IMAD.IADD R121, R121, 0x1, -R3 ;  /* 0x0000000179799824 */ /* 0x000fe200078e0a03 */
[----:B------:R-:W-:Y:S01]  /*6400*/  ISETP.GE.AND P1, PT, R7, RZ, PT ;  /* 0x000000ff0700720c */ /* 0x000fe20003f26270 */
[----:B------:R-:W-:-:S02]  /*6410*/  IMAD R125, R3, R6, R125 ;  /* 0x00000006037d7224 */ /* 0x000fc400078e027d */
[----:B------:R-:W-:Y:S01]  /*6420*/  @!P2 IMAD.MOV R120, RZ, RZ, -R120 ;  /* 0x000000ffff78a224 */ /* 0x000fe200078e0a78 */
[----:B------:R-:W-:Y:S01]  /*6430*/  ISETP.GT.U32.AND P2, PT, R3, R124, PT ;  /* 0x0000007c0300720c */ /* 0x000fe20003f44070 */
[----:B------:R-:W-:Y:S02]  /*6440*/  @!P6 IMAD.IADD R123, R123, 0x1, -R3 ;  /* 0x000000017b7be824 */ /* 0x000fe400078e0a03 */
[----:B------:R-:W-:Y:S01]  /*6450*/  @!P5 IMAD.MOV R121, RZ, RZ, -R121 ;  /* 0x000000ffff79d224 */ /* 0x000fe200078e0a79 */
[C---:B------:R-:W-:Y:S01]  /*6460*/  ISETP.GT.U32.AND P5, PT, R3.reuse, R125, PT ;  /* 0x0000007d0300720c */ /* 0x040fe20003fa4070 */
[----:B------:R-:W-:Y:S01]  /*6470*/  VIADD R6, R0, 0x85 ;  /* 0x0000008500067836 */ /* 0x000fe20000000000 */
[C---:B------:R-:W-:Y:S01]  /*6480*/  ISETP.GT.U32.AND P6, PT, R3.reuse, R123, PT ;  /* 0x0000007b0300720c */ /* 0x040fe20003fc4070 */
[----:B------:R-:W-:Y:S02]  /*6490*/  @!P0 IMAD.IADD R122, R122, 0x1, -R3 ;  /* 0x000000017a7a8824 */ /* 0x000fe400078e0a03 */
[----:B------:R-:W-:Y:S01]  /*64a0*/  VIADD R7, R0, 0x84 ;  /* 0x0000008400077836 */ /* 0x000fe20000000000 */
[----:B------:R-:W-:Y:S01]  /*64b0*/  IABS R126, R6 ;  /* 0x00000006007e7213 */ /* 0x000fe20000000000 */
[----:B------:R-:W-:Y:S01]  /*64c0*/  @!P4 IMAD.MOV R119, RZ, RZ, -R119 ;  /* 0x000000ffff77c224 */ /* 0x000fe200078e0a77 */
[----:B------:R-:W-:Y:S01]  /*64d0*/  ISETP.GT.U32.AND P0, PT, R3, R122, PT ;  /* 0x0000007a0300720c */ /* 0x000fe20003f04070 */
[----:B------:R-:W-:Y:S01]  /*64e0*/  @!P2 IMAD.IADD R124, R124, 0x1, -R3 ;  /* 0x000000017c7ca824 */ /* 0x000fe200078e0a03 */
[----:B------:R-:W-:Y:S01]  /*64f0*/  IABS R127, R7 ;  /* 0x00000007007f7213 */ /* 0x000fe20000000000 */
[----:B------:R-:W-:Y:S01]  /*6500*/  IMAD.HI.U32 R4, R2, R126, RZ ;  /* 0x0000007e02047227 */ /* 0x000fe200078e00ff */
[----:B------:R-:W-:-:S02]  /*6510*/  ISETP.GE.AND P4, PT, R9, RZ, PT ;  /* 0x000000ff0900720c */ /* 0x000fc40003f86270 */
[----:B------:R-:W-:Y:S01]  /*6520*/  ISETP.GT.U32.AND P2, PT, R3, R124, PT ;  /* 0x0000007c0300720c */ /* 0x000fe20003f44070 */
[--C-:B------:R-:W-:Y:S02]  /*6530*/  @!P5 IMAD.IADD R125, R125, 0x1, -R3.reuse ;  /* 0x000000017d7dd824 */ /* 0x100fe400078e0a03 */
[----:B------:R-:W-:Y:S01]  /*6540*/  @!P6 IMAD.IADD R123, R123, 0x1, -R3 ;  /* 0x000000017b7be824 */ /* 0x000fe200078e0a03 */
[----:B------:R-:W-:Y:S01]  /*6550*/  ISETP.GE.AND P6, PT, R6, RZ, PT ;  /* 0x000000ff0600720c */ /* 0x000fe20003fc6270 */
[----:B------:R-:W-:Y:S01]  /*6560*/  IMAD.HI.U32 R6, R2, R127, RZ ;  /* 0x0000007f02067227 */ /* 0x000fe200078e00ff */
[----:B------:R-:W-:-:S03]  /*6570*/  ISETP.GT.U32.AND P5, PT, R3, R125, PT ;  /* 0x0000007d0300720c */ /* 0x000fc60003fa4070 */
[----:B------:R-:W-:Y:S02]  /*6580*/  IMAD.MOV R4, RZ, RZ, -R4 ;  /* 0x000000ffff047224 */ /* 0x000fe400078e0a04 */
[----:B------:R-:W-:Y:S02]  /*6590*/  IMAD.MOV R6, RZ, RZ, -R6 ;  /* 0x000000ffff067224 */ /* 0x000fe400078e0a06 */
[C---:B------:R-:W-:Y:S02]  /*65a0*/  IMAD R126, R3.reuse, R4, R126 ;  /* 0x00000004037e7224 */ /* 0x040fe400078e027e */
[----:B------:R-:W-:Y:S01]  /*65b0*/  @!P0 IMAD.IADD R122, R122, 0x1, -R3 ;  /* 0x000000017a7a8824 */ /* 0x000fe200078e0a03 */
[----:B------:R-:W-:Y:S01]  /*65c0*/  ISETP.GE.AND P0, PT, R8, RZ, PT ;  /* 0x000000ff0800720c */ /* 0x000fe20003f06270 */
[C---:B------:R-:W-:Y:S02]  /*65d0*/  IMAD R127, R3.reuse, R6, R127 ;  /* 0x00000006037f7224 */ /* 0x040fe400078e027f */
[----:B------:R-:W-:Y:S01]  /*65e0*/  @!P2 IMAD.IADD R124, R124, 0x1, -R3 ;  /* 0x000000017c7ca824 */ /* 0x000fe200078e0a03 */
[----:B------:R-:W-:Y:S01]  /*65f0*/  ISETP.GT.U32.AND P2, PT, R3, R126, PT ;  /* 0x0000007e0300720c */ /* 0x000fe20003f44070 */
[----:B------:R-:W-:-:S02]  /*6600*/  VIADD R8, R0, 0x83 ;  /* 0x0000008300087836 */ /* 0x000fc40000000000 */
[--C-:B------:R-:W-:Y:S01]  /*6610*/  @!P5 IMAD.IADD R125, R125, 0x1, -R3.reuse ;  /* 0x000000017d7dd824 */ /* 0x100fe200078e0a03 */
[----:B------:R-:W-:Y:S01]  /*6620*/  ISETP.GT.U32.AND P5, PT, R3, R127, PT ;  /* 0x0000007f0300720c */ /* 0x000fe20003fa4070 */
[----:B------:R-:W-:Y:S01]  /*6630*/  @!P4 IMAD.MOV R122, RZ, RZ, -R122 ;  /* 0x000000ffff7ac224 */ /* 0x000fe200078e0a7a */
[----:B------:R-:W-:Y:S01]  /*6640*/  IABS R128, R8 ;  /* 0x0000000800807213 */ /* 0x000fe20000000000 */
[C---:B------:R-:W-:Y:S01]  /*6650*/  VIADD R9, R0.reuse, 0x81 ;  /* 0x0000008100097836 */ /* 0x040fe20000000000 */
[----:B------:R-:W-:Y:S01]  /*6660*/  ISETP.GE.AND P4, PT, R7, RZ, PT ;  /* 0x000000ff0700720c */ /* 0x000fe20003f86270 */
        /* <DEDUP_REMOVED lines=9> */
[----:B------:R-:W-:-:S03]  /*6700*/  IMAD.HI.U32 R4, R2, R129, RZ ;  /* 0x0000008102047227 */ /* 0x000fc600078e00ff */
[----:B------:R-:W-:Y:S01]  /*6710*/  ISETP.GT.U32.AND P2, PT, R3, R128, PT ;  /* 0x000000800300720c */ /* 0x000fe20003f44070 */
[----:B------:R-:W-:-:S04]  /*6720*/  IMAD.HI.U32 R6, R2, R130, RZ ;  /* 0x0000008202067227 */ /* 0x000fc800078e00ff */
[----:B------:R-:W-:Y:S02]  /*6730*/  IMAD.MOV R4, RZ, RZ, -R4 ;  /* 0x000000ffff047224 */ /* 0x000fe400078e0a04 */
[----:B------:R-:W-:Y:S02]  /*6740*/  VIADD R10, R0, 0x80 ;  /* 0x00000080000a7836 */ /* 0x000fe40000000000 */
[----:B------:R-:W-:Y:S02]  /*6750*/  IMAD.MOV R6, RZ, RZ, -R6 ;  /* 0x000000ffff067224 */ /* 0x000fe400078e0a06 */
[C---:B------:R-:W-:Y:S01]  /*6760*/  IMAD R129, R3.reuse, R4, R129 ;  /* 0x0000000403817224 */ /* 0x040fe200078e0281 */
[----:B------:R-:W-:Y:S01]  /*6770*/  IABS R131, R10 ;  /* 0x0000000a00837213 */ /* 0x000fe20000000000 */
[C---:B------:R-:W-:Y:S02]  /*6780*/  IMAD R130, R3.reuse, R6, R130 ;  /* 0x0000000603827224 */ /* 0x040fe400078e0282 */
[----:B------:R-:W-:Y:S01]  /*6790*/  @!P5 IMAD.IADD R126, R126, 0x1, -R3 ;  /* 0x000000017e7ed824 */ /* 0x000fe200078e0a03 */
[----:B------:R-:W-:Y:S01]  /*67a0*/  ISETP.GT.U32.AND P5, PT, R3, R129, PT ;  /* 0x000000810300720c */ /* 0x000fe20003fa4070 */
[----:B------:R-:W-:-:S04]  /*67b0*/  IMAD.HI.U32 R4, R2, R131, RZ ;  /* 0x0000008302047227 */ /* 0x000fc800078e00ff */
[----:B------:R-:W-:Y:S01]  /*67c0*/  @!P6 IMAD.MOV R126, RZ, RZ, -R126 ;  /* 0x000000ffff7ee224 */ /* 0x000fe200078e0a7e */
[C---:B------:R-:W-:Y:S01]  /*67d0*/  ISETP.GT.U32.AND P6, PT, R3.reuse, R130, PT ;  /* 0x000000820300720c */ /* 0x040fe20003fc4070 */
[----:B------:R-:W-:Y:S02]  /*67e0*/  IMAD.MOV R4, RZ, RZ, -R4 ;  /* 0x000000ffff047224 */ /* 0x000fe400078e0a04 */
[----:B------:R-:W-:Y:S02]  /*67f0*/  VIADD R11, R0, 0x7f ;  /* 0x0000007f000b7836 */ /* 0x000fe40000000000 */
[----:B------:R-:W-:Y:S02]  /*6800*/  IMAD R131, R3, R4, R131 ;  /* 0x0000000403837224 */ /* 0x000fe400078e0283 */
[----:B------:R-:W-:Y:S01]  /*6810*/  @!P5 IMAD.IADD R129, R129, 0x1, -R3 ;  /* 0x000000018181d824 */ /* 0x000fe200078e0a03 */
[----:B------:R-:W-:Y:S01]  /*6820*/  IABS R132, R11 ;  /* 0x0000000b00847213 */ /* 0x000fe20000000000 */
[----:B------:R-:W-:Y:S01]  /*6830*/  @!P3 IMAD.MOV R123, RZ, RZ, -R123 ;  /* 0x000000ffff7bb224 */ /* 0x000fe200078e0a7b */
[C---:B------:R-:W-:Y:S01]  /*6840*/  ISETP.GT.U32.AND P5, PT, R3.reuse, R131, PT ;  /* 0x000000830300720c */ /* 0x040fe20003fa4070 */
[--C-:B------:R-:W-:Y:S01]  /*6850*/  @!P2 IMAD.IADD R128, R128, 0x1, -R3.reuse ;  /* 0x000000018080a824 */ /* 0x100fe200078e0a03 */
[----:B------:R-:W-:Y:S01]  /*6860*/  ISETP.GE.AND P3, PT, R8, RZ, PT ;  /* 0x000000ff0800720c */ /* 0x000fe20003f66270 */
[----:B------:R-:W-:Y:S01]  /*6870*/  @!P6 IMAD.IADD R130, R130, 0x1, -R3 ;  /* 0x000000018282e824 */ /* 0x000fe200078e0a03 */
[C---:B------:R-:W-:Y:S01]  /*6880*/  ISETP.GT.U32.AND P6, PT, R3.reuse, R129, PT ;  /* 0x000000810300720c */ /* 0x040fe20003fc4070 */
[----:B------:R-:W-:Y:S01]  /*6890*/  IMAD.HI.U32 R6, R2, R132, RZ ;  /* 0x0000008402067227 */ /* 0x000fe200078e00ff */
[----:B------:R-:W-:-:S03]  /*68a0*/  ISETP.GT.U32.AND P2, PT, R3, R128, PT ;  /* 0x000000800300720c */ /* 0x000fc60003f44070 */
[----:B------:R-:W-:Y:S02]  /*68b0*/  IMAD.MOV R6, RZ, RZ, -R6 ;  /* 0x000000ffff067224 */ /* 0x000fe400078e0a06 */
[----:B------:R-:W-:Y:S02]  /*68c0*/  VIADD R8, R0, 0x7e ;  /* 0x0000007e00087836 */ /* 0x000fe40000000000 */
[----:B------:R-:W-:Y:S01]  /*68d0*/  @!P1 IMAD.MOV R124, RZ, RZ, -R124 ;  /* 0x000000ffff7c9224 */ /* 0x000fe200078e0a7c */
[C---:B------:R-:W-:Y:S01]  /*68e0*/  ISETP.GT.U32.AND P1, PT, R3.reuse, R127, PT ;  /* 0x0000007f0300720c */ /* 0x040fe20003f24070 */
[----:B------:R-:W-:Y:S01]  /*68f0*/  IMAD R132, R3, R6, R132 ;  /* 0x0000000603847224 */ /* 0x000fe200078e0284 */
[----:B------:R-:W-:Y:S01]  /*6900*/  IABS R133, R8 ;  /* 0x0000000800857213 */ /* 0x000fe20000000000 */
[--C-:B------:R-:W-:Y:S02]  /*6910*/  @!P5 IMAD.IADD R131, R131, 0x1, -R3.reuse ;  /* 0x000000018383d824 */ /* 0x100fe400078e0a03 */
[----:B------:R-:W-:Y:S01]  /*6920*/  @!P6 IMAD.IADD R129, R129, 0x1, -R3 ;  /* 0x000000018181e824 */ /* 0x000fe200078e0a03 */
[C---:B------:R-:W-:Y:S01]  /*6930*/  ISETP.GT.U32.AND P6, PT, R3.reuse, R132, PT ;  /* 0x000000840300720c */ /* 0x040fe20003fc4070 */
[----:B------:R-:W-:Y:S01]  /*6940*/  IMAD.HI.U32 R4, R2, R133, RZ ;  /* 0x0000008502047227 */ /* 0x000fe200078e00ff */
[----:B------:R-:W-:-:S03]  /*6950*/  ISETP.GT.U32.AND P5, PT, R3, R131, PT ;  /* 0x000000830300720c */ /* 0x000fc60003fa4070 */
[----:B------:R-:W-:Y:S02]  /*6960*/  IMAD.MOV R4, RZ, RZ, -R4 ;  /* 0x000000ffff047224 */ /* 0x000fe400078e0a04 */
[----:B------:R-:W-:Y:S01]  /*6970*/  @!P1 IMAD.IADD R127, R127, 0x1, -R3 ;  /* 0x000000017f7f9824 */ /* 0x000fe200078e0a03 */
[----:B------:R-:W-:Y:S01]  /*6980*/  ISETP.GE.AND P1, PT, R9, RZ, PT ;  /* 0x000000ff0900720c */ /* 0x000fe20003f26270 */
[C---:B------:R-:W-:Y:S02]  /*6990*/  VIADD R12, R0.reuse, 0x7b ;  /* 0x0000007b000c7836 */ /* 0x040fe40000000000 */
[----:B------:R-:W-:Y:S02]  /*69a0*/  VIADD R9, R0, 0x7d ;  /* 0x0000007d00097836 */ /* 0x000fe40000000000 */
[----:B------:R-:W-:Y:S01]  /*69b0*/  IMAD R133, R3, R4, R133 ;  /* 0x0000000403857224 */ /* 0x000fe200078e0285 */
[----:B------:R-:W-:Y:S01]  /*69c0*/  IABS R136, R12 ;  /* 0x0000000c00887213 */ /* 0x000fe20000000000 */
[--C-:B------:R-:W-:Y:S01]  /*69d0*/  @!P2 IMAD.IADD R128, R128, 0x1, -R3.reuse ;  /* 0x000000018080a824 */ /* 0x100fe200078e0a03 */
[----:B------:R-:W-:Y:S01]  /*69e0*/  ISETP.GE.AND P2, PT, R10, RZ, PT ;  /* 0x000000ff0a00720c */ /* 0x000fe20003f46270 */
[--C-:B------:R-:W-:Y:S01]  /*69f0*/  @!P6 IMAD.IADD R132, R132, 0x1, -R3.reuse ;  /* 0x000000018484e824 */ /* 0x100fe200078e0a03 */
[----:B------:R-:W-:Y:S01]  /*6a00*/  IABS R134, R9 ;  /* 0x0000000900867213 */ /* 0x000fe20000000000 */
[----:B------:R-:W-:Y:S01]  /*6a10*/  VIADD R10, R0, 0x7c ;  /* 0x0000007c000a7836 */ /* 0x000fe20000000000 */
[----:B------:R-:W-:Y:S01]  /*6a20*/  ISETP.GE.AND P6, PT, R8, RZ, PT ;  /* 0x000000ff0800720c */ /* 0x000fe20003fc6270 */
[----:B------:R-:W-:Y:S01]  /*6a30*/  @!P5 IMAD.IADD R131, R131, 0x1, -R3 ;  /* 0x000000018383d824 */ /* 0x000fe200078e0a03 */
[----:B------:R-:W-:Y:S01]  /*6a40*/  ISETP.GT.U32.AND P5, PT, R3, R133, PT ;  /* 0x000000850300720c */ /* 0x000fe20003fa4070 */
[----:B------:R-:W-:Y:S01]  /*6a50*/  @!P0 IMAD.MOV R125, RZ, RZ, -R125 ;  /* 0x000000ffff7d8224 */ /* 0x000fe200078e0a7d */
[----:B------:R-:W-:Y:S01]  /*6a60*/  ISETP.GE.AND P0, PT, R7, RZ, PT ;  /* 0x000000ff0700720c */ /* 0x000fe20003f06270 */
[----:B------:R-:W-:Y:S01]  /*6a70*/  @!P3 IMAD.MOV R128, RZ, RZ, -R128 ;  /* 0x000000ffff80b224 */ /* 0x000fe200078e0a80 */
[C---:B------:R-:W-:Y:S01]  /*6a80*/  ISETP.GT.U32.AND P3, PT, R3.reuse, R132, PT ;  /* 0x000000840300720c */ /* 0x040fe20003f64070 */
[----:B------:R-:W-:Y:S01]  /*6a90*/  @!P4 IMAD.MOV R127, RZ, RZ, -R127 ;  /* 0x000000ffff7fc224 */ /* 0x000fe200078e0a7f */
[----:B------:R-:W-:Y:S01]  /*6aa0*/  ISETP.GT.U32.AND P4, PT, R3, R130, PT ;  /* 0x000000820300720c */ /* 0x000fe20003f84070 */
[----:B------:R-:W-:Y:S01]  /*6ab0*/  IMAD.HI.U32 R7, R2, R136, RZ ;  /* 0x0000008802077227 */ /* 0x000fe200078e00ff */
[----:B------:R-:W-:-:S03]  /*6ac0*/  IABS R135, R10 ;  /* 0x0000000a00877213 */ /* 0x000fc60000000000 */
[----:B------:R-:W-:-:S04]  /*6ad0*/  IMAD.HI.U32 R4, R2, R134, RZ ;  /* 0x0000008602047227 */ /* 0x000fc800078e00ff */
[----:B------:R-:W-:Y:S02]  /*6ae0*/  IMAD.MOV R7, RZ, RZ, -R7 ;  /* 0x000000ffff077224 */ /* 0x000fe400078e0a07 */
[----:B------:R-:W-:-:S04]  /*6af0*/  IMAD.HI.U32 R6, R2, R135, RZ ;  /* 0x0000008702067227 */ /* 0x000fc800078e00ff */
[----:B------:R-:W-:Y:S02]  /*6b00*/  IMAD.MOV R4, RZ, RZ, -R4 ;  /* 0x000000ffff047224 */ /* 0x000fe400078e0a04 */
[C---:B------:R-:W-:Y:S02]  /*6b10*/  IMAD R136, R3.reuse, R7, R136 ;  /* 0x0000000703887224 */ /* 0x040fe400078e0288 */
[----:B------:R-:W-:Y:S02]  /*6b20*/  IMAD.MOV R6, RZ, RZ, -R6 ;  /* 0x000000ffff067224 */ /* 0x000fe400078e0a06 */
[----:B------:R-:W-:Y:S02]  /*6b30*/  IMAD R134, R3, R4, R134 ;  /* 0x0000000403867224 */ /* 0x000fe400078e0286 */
[----:B------:R-:W-:Y:S02]  /*6b40*/  VIADD R8, R0, 0x7a ;  /* 0x0000007a00087836 */ /* 0x000fe40000000000 */
[--C-:B------:R-:W-:Y:S01]  /*6b50*/  @!P5 IMAD.IADD R133, R133, 0x1, -R3.reuse ;  /* 0x000000018585d824 */ /* 0x100fe200078e0a03 */
[C---:B------:R-:W-:Y:S01]  /*6b60*/  ISETP.GT.U32.AND P5, PT, R3.reuse, R134, PT ;  /* 0x000000860300720c */ /* 0x040fe20003fa4070 */
[--C-:B------:R-:W-:Y:S01]  /*6b70*/  @!P3 IMAD.IADD R132, R132, 0x1, -R3.reuse ;  /* 0x000000018484b824 */ /* 0x100fe200078e0a03 */
[C---:B------:R-:W-:Y:S01]  /*6b80*/  ISETP.GT.U32.AND P3, PT, R3.reuse, R136, PT ;  /* 0x000000880300720c */ /* 0x040fe20003f64070 */
[----:B------:R-:W-:Y:S01]  /*6b90*/  @!P4 IMAD.IADD R130, R130, 0x1, -R3 ;  /* 0x000000018282c824 */ /* 0x000fe200078e0a03 */
[----:B------:R-:W-:Y:S01]  /*6ba0*/  IABS R137, R8 ;  /* 0x0000000800897213 */ /* 0x000fe20000000000 */
[----:B------:R-:W-:Y:S01]  /*6bb0*/  IMAD R135, R3, R6, R135 ;  /* 0x0000000603877224 */ /* 0x000fe200078e0287 */
[----:B------:R-:W-:Y:S01]  /*6bc0*/  ISETP.GE.AND P4, PT, R11, RZ, PT ;  /* 0x000000ff0b00720c */ /* 0x000fe20003f86270 */
[----:B------:R-:W-:Y:S01]  /*6bd0*/  @!P0 IMAD.MOV R129, RZ, RZ, -R129 ;  /* 0x000000ffff818224 */ /* 0x000fe200078e0a81 */
[C---:B------:R-:W-:Y:S01]  /*6be0*/  ISETP.GT.U32.AND P0, PT, R3.reuse, R133, PT ;  /* 0x000000850300720c */ /* 0x040fe20003f04070 */
[----:B------:R-:W-:Y:S01]  /*6bf0*/  @!P1 IMAD.MOV R130, RZ, RZ, -R130 ;  /* 0x000000ffff829224 */ /* 0x000fe200078e0a82 */
[----:B------:R-:W-:Y:S01]  /*6c00*/  ISETP.GT.U32.AND P1, PT, R3, R135, PT ;  /* 0x000000870300720c */ /* 0x000fe20003f24070 */
[----:B------:R-:W-:-:S04]  /*6c10*/  IMAD.HI.U32 R4, R2, R137, RZ ;  /* 0x0000008902047227 */ /* 0x000fc800078e00ff */
[----:B------:R-:W-:Y:S02]  /*6c20*/  IMAD.MOV R6, RZ, RZ, -R4 ;  /* 0x000000ffff067224 */ /* 0x000fe400078e0a04 */
[--C-:B------:R-:W-:Y:S02]  /*6c30*/  @!P3 IMAD.IADD R136, R136, 0x1, -R3.reuse ;  /* 0x000000018888b824 */ /* 0x100fe400078e0a03 */
[----:B------:R-:W-:Y:S02]  /*6c40*/  VIADD R7, R0, 0x79 ;  /* 0x0000007900077836 */ /* 0x000fe40000000000 */
[--C-:B------:R-:W-:Y:S01]  /*6c50*/  @!P0 IMAD.IADD R133, R133, 0x1, -R3.reuse ;  /* 0x0000000185858824 */ /* 0x100fe200078e0a03 */
[C---:B------:R-:W-:Y:S01]  /*6c60*/  ISETP.GT.U32.AND P3, PT, R3.reuse, R136, PT ;  /* 0x000000880300720c */ /* 0x040fe20003f64070 */
[----:B------:R-:W-:Y:S01]  /*6c70*/  @!P5 IMAD.IADD R134, R134, 0x1, -R3 ;  /* 0x000000018686d824 */ /* 0x000fe200078e0a03 */
[----:B------:R-:W-:Y:S01]  /*6c80*/  IABS R138, R7 ;  /* 0x00000007008a7213 */ /* 0x000fe20000000000 */
[----:B------:R-:W-:Y:S01]  /*6c90*/  IMAD R137, R3, R6, R137 ;  /* 0x0000000603897224 */ /* 0x000fe200078e0289 */
[----:B------:R-:W-:Y:S01]  /*6ca0*/  ISETP.GE.AND P0, PT, R10, RZ, PT ;  /* 0x000000ff0a00720c */ /* 0x000fe20003f06270 */
[----:B------:R-:W-:Y:S01]  /*6cb0*/  @!P1 IMAD.IADD R135, R135, 0x1, -R3 ;  /* 0x0000000187879824 */ /* 0x000fe200078e0a03 */
[C---:B------:R-:W-:Y:S01]  /*6cc0*/  ISETP.GT.U32.AND P1, PT, R3.reuse, R134, PT ;  /* 0x000000860300720c */ /* 0x040fe20003f24070 */
[----:B------:R-:W-:Y:S01]  /*6cd0*/  @!P6 IMAD.MOV R133, RZ, RZ, -R133 ;  /* 0x000000ffff85e224 */ /* 0x000fe200078e0a85 */
[----:B------:R-:W-:Y:S01]  /*6ce0*/  ISETP.GT.U32.AND P6, PT, R3, R137, PT ;  /* 0x000000890300720c */ /* 0x000fe20003fc4070 */
[----:B------:R-:W-:Y:S01]  /*6cf0*/  @!P2 IMAD.MOV R131, RZ, RZ, -R131 ;  /* 0x000000ffff83a224 */ /* 0x000fe200078e0a83 */
[----:B------:R-:W-:Y:S01]  /*6d00*/  ISETP.GE.AND P2, PT, R9, RZ, PT ;  /* 0x000000ff0900720c */ /* 0x000fe20003f46270 */
[----:B------:R-:W-:Y:S01]  /*6d10*/  @!P4 IMAD.MOV R132, RZ, RZ, -R132 ;  /* 0x000000ffff84c224 */ /* 0x000fe200078e0a84 */
[----:B------:R-:W-:Y:S01]  /*6d20*/  ISETP.GT.U32.AND P4, PT, R3, R135, PT ;  /* 0x000000870300720c */ /* 0x000fe20003f84070 */
[----:B------:R-:W-:Y:S01]  /*6d30*/  VIADD R9, R0, 0x78 ;  /* 0x0000007800097836 */ /* 0x000fe20000000000 */
[----:B------:R-:W-:Y:S01]  /*6d40*/  ISETP.GE.AND P5, PT, R12, RZ, PT ;  /* 0x000000ff0c00720c */ /* 0x000fe20003fa6270 */
[----:B------:R-:W-:-:S03]  /*6d50*/  IMAD.HI.U32 R4, R2, R138, RZ ;  /* 0x0000008a02047227 */ /* 0x000fc600078e00ff */
[----:B------:R-:W-:Y:S01]  /*6d60*/  IABS R139, R9 ;  /* 0x00000009008b7213 */ /* 0x000fe20000000000 */
[----:B------:R-:W-:Y:S02]  /*6d70*/  IMAD.MOV R4, RZ, RZ, -R4 ;  /* 0x000000ffff047224 */ /* 0x000fe400078e0a04 */
[--C-:B------:R-:W-:Y:S01]  /*6d80*/  @!P3 IMAD.IADD R136, R136, 0x1, -R3.reuse ;  /* 0x000000018888b824 */ /* 0x100fe200078e0a03 */
[----:B------:R-:W-:Y:S01]  /*6d90*/  ISETP.GE.AND P3, PT, R7, RZ, PT ;  /* 0x000000ff0700720c */ /* 0x000fe20003f66270 */
[----:B------:R-:W-:Y:S02]  /*6da0*/  IMAD R138, R3, R4, R138 ;  /* 0x00000004038a7224 */ /* 0x000fe400078e028a */
[--C-:B------:R-:W-:Y:S01]  /*6db0*/  @!P1 IMAD.IADD R134, R134, 0x1, -R3.reuse ;  /* 0x0000000186869824 */ /* 0x100fe200078e0a03 */
[----:B------:R-:W-:Y:S01]  /*6dc0*/  ISETP.GE.AND P1, PT, R8, RZ, PT ;  /* 0x000000ff0800720c */ /* 0x000fe20003f26270 */
        /* <DEDUP_REMOVED lines=14> */
[----:B------:R-:W-:Y:S02]  /*6eb0*/  IMAD.MOV R4, RZ, RZ, -R4 ;  /* 0x000000ffff047224 */ /* 0x000fe400078e0a04 */
[--C-:B------:R-:W-:Y:S02]  /*6ec0*/  @!P4 IMAD.IADD R138, R138, 0x1, -R3.reuse ;  /* 0x000000018a8ac824 */ /* 0x100fe400078e0a03 */
[----:B------:R-:W-:Y:S02]  /*6ed0*/  @!P2 IMAD.IADD R137, R137, 0x1, -R3 ;  /* 0x000000018989a824 */ /* 0x000fe400078e0a03 */
[C---:B------:R-:W-:Y:S01]  /*6ee0*/  IMAD R141, R3.reuse, R4, R141 ;  /* 0x00000004038d7224 */ /* 0x040fe200078e028d */
[C---:B------:R-:W-:Y:S01]  /*6ef0*/  ISETP.GT.U32.AND P4, PT, R3.reuse, R138, PT ;  /* 0x0000008a0300720c */ /* 0x040fe20003f84070 */
[----:B------:R-:W-:Y:S02]  /*6f00*/  @!P1 IMAD.MOV R137, RZ, RZ, -R137 ;  /* 0x000000ffff899224 */ /* 0x000fe400078e0a89 */
[----:B------:R-:W-:Y:S01]  /*6f10*/  IMAD.HI.U32 R6, R2, R140, RZ ;  /* 0x0000008c02067227 */ /* 0x000fe200078e00ff */
[----:B------:R-:W-:-:S03]  /*6f20*/  ISETP.GT.U32.AND P1, PT, R3, R141, PT ;  /* 0x0000008d0300720c */ /* 0x000fc60003f24070 */
[----:B------:R-:W-:Y:S02]  /*6f30*/  IMAD.MOV R6, RZ, RZ, -R6 ;  /* 0x000000ffff067224 */ /* 0x000fe400078e0a06 */
[----:B------:R-:W-:Y:S02]  /*6f40*/  VIADD R8, R0, 0x74 ;  /* 0x0000007400087836 */ /* 0x000fe40000000000 */
[C---:B------:R-:W-:Y:S02]  /*6f50*/  IMAD R140, R3.reuse, R6, R140 ;  /* 0x00000006038c7224 */ /* 0x040fe400078e028c */
[--C-:B------:R-:W-:Y:S01]  /*6f60*/  @!P4 IMAD.IADD R138, R138, 0x1, -R3.reuse ;  /* 0x000000018a8ac824 */ /* 0x100fe200078e0a03 */
[----:B------:R-:W-:Y:S01]  /*6f70*/  IABS R143, R8 ;  /* 0x00000008008f7213 */ /* 0x000fe20000000000 */
[C---:B------:R-:W-:Y:S01]  /*6f80*/  VIADD R6, R0.reuse, 0x75 ;  /* 0x0000007500067836 */ /* 0x040fe20000000000 */
[----:B------:R-:W-:Y:S01]  /*6f90*/  ISETP.GT.U32.AND P2, PT, R3, R140, PT ;  /* 0x0000008c0300720c */ /* 0x000fe20003f44070 */
[----:B------:R-:W-:Y:S01]  /*6fa0*/  @!P1 IMAD.IADD R141, R141, 0x1, -R3 ;  /* 0x000000018d8d9824 */ /* 0x000fe200078e0a03 */
[----:B------:R-:W-:Y:S01]  /*6fb0*/  ISETP.GE.AND P4, PT, R7, RZ, PT ;  /* 0x000000ff0700720c */ /* 0x000fe20003f86270 */
[----:B------:R-:W-:Y:S01]  /*6fc0*/  @!P0 IMAD.MOV R135, RZ, RZ, -R135 ;  /* 0x000000ffff878224 */ /* 0x000fe200078e0a87 */
[C---:B------:R-:W-:Y:S01]  /*6fd0*/  ISETP.GT.U32.AND P0, PT, R3.reuse, R139, PT ;  /* 0x0000008b0300720c */ /* 0x040fe20003f04070 */
[----:B------:R-:W-:Y:S01]  /*6fe0*/  @!P3 IMAD.MOV R138, RZ, RZ, -R138 ;  /* 0x000000ffff8ab224 */ /* 0x000fe200078e0a8a */
[----:B------:R-:W-:Y:S01]  /*6ff0*/  IABS R142, R6 ;  /* 0x00000006008e7213 */ /* 0x000fe20000000000 */
[----:B------:R-:W-:Y:S01]  /*7000*/  VIADD R9, R0, 0x73 ;  /* 0x0000007300097836 */ /* 0x000fe20000000000 */
[----:B------:R-:W-:Y:S01]  /*7010*/  ISETP.GE.AND P3, PT, R6, RZ, PT ;  /* 0x000000ff0600720c */ /* 0x000fe20003f66270 */
[----:B------:R-:W-:Y:S01]  /*7020*/  IMAD.HI.U32 R6, R2, R143, RZ ;  /* 0x0000008f02067227 */ /* 0x000fe200078e00ff */
[----:B------:R-:W-:-:S02]  /*7030*/  ISETP.GT.U32.AND P1, PT, R3, R141, PT ;  /* 0x0000008d0300720c */ /* 0x000fc40003f24070 */
[----:B------:R-:W-:Y:S01]  /*7040*/  IABS R144, R9 ;  /* 0x0000000900907213 */ /* 0x000fe20000000000 */
[----:B------:R-:W-:Y:S02]  /*7050*/  IMAD.MOV R6, RZ, RZ, -R6 ;  /* 0x000000ffff067224 */ /* 0x000fe400078e0a06 */
[----:B------:R-:W-:Y:S02]  /*7060*/  @!P2 IMAD.IADD R140, R140, 0x1, -R3 ;  /* 0x000000018c8ca824 */ /* 0x000fe400078e0a03 */
[----:B------:R-:W-:Y:S02]  /*7070*/  IMAD R143, R3, R6, R143 ;  /* 0x00000006038f7224 */ /* 0x000fe400078e028f */
[----:B------:R-:W-:Y:S01]  /*7080*/  @!P0 IMAD.IADD R139, R139, 0x1, -R3 ;  /* 0x000000018b8b8824 */ /* 0x000fe200078e0a03 */
[----:B------:R-:W-:Y:S01]  /*7090*/  ISETP.GT.U32.AND P2, PT, R3, R140, PT ;  /* 0x0000008c0300720c */ /* 0x000fe20003f44070 */
[----:B------:R-:W-:-:S03]  /*70a0*/  IMAD.HI.U32 R4, R2, R142, RZ ;  /* 0x0000008e02047227 */ /* 0x000fc600078e00ff */
[----:B------:R-:W-:Y:S01]  /*70b0*/  ISETP.GT.U32.AND P0, PT, R3, R139, PT ;  /* 0x0000008b0300720c */ /* 0x000fe20003f04070 */
[----:B------:R-:W-:Y:S01]  /*70c0*/  @!P1 IMAD.IADD R141, R141, 0x1, -R3 ;  /* 0x000000018d8d9824 */ /* 0x000fe200078e0a03 */
[----:B------:R-:W-:Y:S01]  /*70d0*/  ISETP.GT.U32.AND P1, PT, R3, R143, PT ;  /* 0x0000008f0300720c */ /* 0x000fe20003f24070 */
[----:B------:R-:W-:Y:S01]  /*70e0*/  @!P5 IMAD.MOV R136, RZ, RZ, -R136 ;  /* 0x000000ffff88d224 */ /* 0x000fe200078e0a88 */
[----:B------:R-:W-:Y:S01]  /*70f0*/  ISETP.GE.AND P5, PT, R10, RZ, PT ;  /* 0x000000ff0a00720c */ /* 0x000fe20003fa6270 */
[----:B------:R-:W-:Y:S02]  /*7100*/  IMAD.MOV R4, RZ, RZ, -R4 ;  /* 0x000000ffff047224 */ /* 0x000fe400078e0a04 */
[----:B------:R-:W-:-:S04]  /*7110*/  IMAD.HI.U32 R7, R2, R144, RZ ;  /* 0x0000009002077227 */ /* 0x000fc800078e00ff */
[----:B------:R-:W-:Y:S02]  /*7120*/  IMAD R142, R3, R4, R142 ;  /* 0x00000004038e7224 */ /* 0x000fe400078e028e */
[----:B------:R-:W-:Y:S02]  /*7130*/  VIADD R4, R0, 0x72 ;  /* 0x0000007200047836 */ /* 0x000fe40000000000 */
[----:B------:R-:W-:Y:S02]  /*7140*/  IMAD.MOV R7, RZ, RZ, -R7 ;  /* 0x000000ffff077224 */ /* 0x000fe400078e0a07 */
[--C-:B------:R-:W-:Y:S01]  /*7150*/  @!P2 IMAD.IADD R140, R140, 0x1, -R3.reuse ;  /* 0x000000018c8ca824 */ /* 0x100fe200078e0a03 */
[----:B------:R-:W-:Y:S01]  /*7160*/  IABS R145, R4 ;  /* 0x0000000400917213 */ /* 0x000fe20000000000 */
[----:B------:R-:W-:Y:S01]  /*7170*/  VIADD R12, R0, 0x71 ;  /* 0x00000071000c7836 */ /* 0x000fe20000000000 */
[----:B------:R-:W-:Y:S01]  /*7180*/  ISETP.GE.AND P2, PT, R9, RZ, PT ;  /* 0x000000ff0900720c */ /* 0x000fe20003f46270 */
[----:B------:R-:W-:-:S02]  /*7190*/  @!P1 IMAD.IADD R143, R143, 0x1, -R3 ;  /* 0x000000018f8f9824 */ /* 0x000fc400078e0a03 */
[----:B------:R-:W-:Y:S01]  /*71a0*/  @!P0 IMAD.IADD R139, R139, 0x1, -R3 ;  /* 0x000000018b8b8824 */ /* 0x000fe200078e0a03 */
[----:B------:R-:W-:Y:S01]  /*71b0*/  IABS R146, R12 ;  /* 0x0000000c00927213 */ /* 0x000fe20000000000 */
[C---:B------:R-:W-:Y:S01]  /*71c0*/  IMAD R144, R3.reuse, R7, R144 ;  /* 0x0000000703907224 */ /* 0x040fe200078e0290 */
[----:B------:R-:W-:Y:S01]  /*71d0*/  ISETP.GT.U32.AND P1, PT, R3, R143, PT ;  /* 0x0000008f0300720c */ /* 0x000fe20003f24070 */
[----:B------:R-:W-:Y:S01]  /*71e0*/  @!P5 IMAD.MOV R140, RZ, RZ, -R140 ;  /* 0x000000ffff8cd224 */ /* 0x000fe200078e0a8c */
[----:B------:R-:W-:Y:S01]  /*71f0*/  ISETP.GE.AND P5, PT, R4, RZ, PT ;  /* 0x000000ff0400720c */ /* 0x000fe20003fa6270 */
[----:B------:R-:W-:Y:S01]  /*7200*/  IMAD.HI.U32 R4, R2, R145, RZ ;  /* 0x0000009102047227 */ /* 0x000fe200078e00ff */
[----:B------:R-:W-:-:S03]  /*7210*/  ISETP.GE.AND P0, PT, R8, RZ, PT ;  /* 0x000000ff0800720c */ /* 0x000fc60003f06270 */
[----:B------:R-:W-:Y:S01]  /*7220*/  @!P6 IMAD.MOV R139, RZ, RZ, -R139 ;  /* 0x000000ffff8be224 */ /* 0x000fe200078e0a8b */
[C---:B------:R-:W-:Y:S01]  /*7230*/  ISETP.GT.U32.AND P6, PT, R3.reuse, R142, PT ;  /* 0x0000008e0300720c */ /* 0x040fe20003fc4070 */
[----:B------:R-:W-:Y:S01]  /*7240*/  @!P4 IMAD.MOV R141, RZ, RZ, -R141 ;  /* 0x000000ffff8dc224 */ /* 0x000fe200078e0a8d */
[----:B------:R-:W-:Y:S01]  /*7250*/  ISETP.GT.U32.AND P4, PT, R3, R144, PT ;  /* 0x000000900300720c */ /* 0x000fe20003f84070 */
[----:B------:R-:W-:Y:S02]  /*7260*/  VIADD R9, R0, 0x6f ;  /* 0x0000006f00097836 */ /* 0x000fe40000000000 */
[----:B------:R-:W-:-:S03]  /*7270*/  IMAD.HI.U32 R6, R2, R146, RZ ;  /* 0x0000009202067227 */ /* 0x000fc600078e00ff */
[----:B------:R-:W-:Y:S01]  /*7280*/  IABS R148, R9 ;  /* 0x0000000900947213 */ /* 0x000fe20000000000 */
[----:B------:R-:W-:Y:S02]  /*7290*/  IMAD.MOV R4, RZ, RZ, -R4 ;  /* 0x000000ffff047224 */ /* 0x000fe400078e0a04 */
[----:B------:R-:W-:Y:S02]  /*72a0*/  IMAD.MOV R6, RZ, RZ, -R6 ;  /* 0x000000ffff067224 */ /* 0x000fe400078e0a06 */
[C---:B------:R-:W-:Y:S02]  /*72b0*/  IMAD R145, R3.reuse, R4, R145 ;  /* 0x0000000403917224 */ /* 0x040fe400078e0291 */
[----:B------:R-:W-:Y:S02]  /*72c0*/  VIADD R11, R0, 0x70 ;  /* 0x00000070000b7836 */ /* 0x000fe40000000000 */
[----:B------:R-:W-:Y:S02]  /*72d0*/  IMAD R146, R3, R6, R146 ;  /* 0x0000000603927224 */ /* 0x000fe400078e0292 */
[----:B------:R-:W-:Y:S01]  /*72e0*/  @!P1 IMAD.IADD R143, R143, 0x1, -R3 ;  /* 0x000000018f8f9824 */ /* 0x000fe200078e0a03 */
[----:B------:R-:W-:Y:S01]  /*72f0*/  ISETP.GT.U32.AND P1, PT, R3, R145, PT ;  /* 0x000000910300720c */ /* 0x000fe20003f24070 */
[----:B------:R-:W-:Y:S01]  /*7300*/  IMAD.HI.U32 R8, R2, R148, RZ ;  /* 0x0000009402087227 */ /* 0x000fe200078e00ff */
[----:B------:R-:W-:-:S03]  /*7310*/  IABS R147, R11 ;  /* 0x0000000b00937213 */ /* 0x000fc60000000000 */
[--C-:B------:R-:W-:Y:S02]  /*7320*/  @!P6 IMAD.IADD R142, R142, 0x1, -R3.reuse ;  /* 0x000000018e8ee824 */ /* 0x100fe400078e0a03 */
[----:B------:R-:W-:Y:S01]  /*7330*/  @!P4 IMAD.IADD R144, R144, 0x1, -R3 ;  /* 0x000000019090c824 */ /* 0x000fe200078e0a03 */
[C---:B------:R-:W-:Y:S01]  /*7340*/  ISETP.GT.U32.AND P4, PT, R3.reuse, R146, PT ;  /* 0x000000920300720c */ /* 0x040fe20003f84070 */
[----:B------:R-:W-:Y:S01]  /*7350*/  IMAD.MOV R8, RZ, RZ, -R8 ;  /* 0x000000ffff087224 */ /* 0x000fe200078e0a08 */
[----:B------:R-:W-:Y:S01]  /*7360*/  ISETP.GT.U32.AND P6, PT, R3, R142, PT ;  /* 0x0000008e0300720c */ /* 0x000fe20003fc4070 */
[----:B------:R-:W-:-:S04]  /*7370*/  IMAD.HI.U32 R7, R2, R147, RZ ;  /* 0x0000009302077227 */ /* 0x000fc800078e00ff */
[----:B------:R-:W-:Y:S02]  /*7380*/  IMAD R148, R3, R8, R148 ;  /* 0x0000000803947224 */ /* 0x000fe400078e0294 */
[C---:B------:R-:W-:Y:S02]  /*7390*/  VIADD R8, R0.reuse, 0x6e ;  /* 0x0000006e00087836 */ /* 0x040fe40000000000 */
[----:B------:R-:W-:Y:S02]  /*73a0*/  IMAD.MOV R10, RZ, RZ, -R7 ;  /* 0x000000ffff0a7224 */ /* 0x000fe400078e0a07 */
[----:B------:R-:W-:Y:S01]  /*73b0*/  @!P1 IMAD.IADD R145, R145, 0x1, -R3 ;  /* 0x0000000191919824 */ /* 0x000fe200078e0a03 */
[----:B------:R-:W-:Y:S01]  /*73c0*/  IABS R149, R8 ;  /* 0x0000000800957213 */ /* 0x000fe20000000000 */
[C---:B------:R-:W-:Y:S01]  /*73d0*/  IMAD R147, R3.reuse, R10, R147 ;  /* 0x0000000a03937224 */ /* 0x040fe200078e0293 */
[----:B------:R-:W-:Y:S01]  /*73e0*/  ISETP.GT.U32.AND P1, PT, R3, R144, PT ;  /* 0x000000900300720c */ /* 0x000fe20003f24070 */
[----:B------:R-:W-:-:S02]  /*73f0*/  VIADD R10, R0, 0x6d ;  /* 0x0000006d000a7836 */ /* 0x000fc40000000000 */
[----:B------:R-:W-:Y:S01]  /*7400*/  @!P4 IMAD.IADD R146, R146, 0x1, -R3 ;  /* 0x000000019292c824 */ /* 0x000fe200078e0a03 */
[----:B------:R-:W-:Y:S01]  /*7410*/  ISETP.GT.U32.AND P4, PT, R3, R145, PT ;  /* 0x000000910300720c */ /* 0x000fe20003f84070 */
[----:B------:R-:W-:Y:S01]  /*7420*/  IMAD.HI.U32 R4, R2, R149, RZ ;  /* 0x0000009502047227 */ /* 0x000fe200078e00ff */
[----:B------:R-:W-:-:S03]  /*7430*/  IABS R150, R10 ;  /* 0x0000000a00967213 */ /* 0x000fc60000000000 */
[----:B------:R-:W-:Y:S01]  /*7440*/  @!P6 IMAD.IADD R142, R142, 0x1, -R3 ;  /* 0x000000018e8ee824 */ /* 0x000fe200078e0a03 */
[----:B------:R-:W-:Y:S01]  /*7450*/  ISETP.GE.AND P6, PT, R12, RZ, PT ;  /* 0x000000ff0c00720c */ /* 0x000fe20003fc6270 */
[----:B------:R-:W-:Y:S02]  /*7460*/  IMAD.MOV R4, RZ, RZ, -R4 ;  /* 0x000000ffff047224 */ /* 0x000fe400078e0a04 */
[----:B------:R-:W-:Y:S01]  /*7470*/  @!P3 IMAD.MOV R142, RZ, RZ, -R142 ;  /* 0x000000ffff8eb224 */ /* 0x000fe200078e0a8e */
[----:B------:R-:W-:Y:S01]  /*7480*/  ISETP.GT.U32.AND P3, PT, R3, R146, PT ;  /* 0x000000920300720c */ /* 0x000fe20003f64070 */
[----:B------:R-:W-:-:S04]  /*7490*/  IMAD.HI.U32 R6, R2, R150, RZ ;  /* 0x0000009602067227 */ /* 0x000fc800078e00ff */
[----:B------:R-:W-:Y:S01]  /*74a0*/  @!P0 IMAD.MOV R143, RZ, RZ, -R143 ;  /* 0x000000ffff8f8224 */ /* 0x000fe200078e0a8f */
[C---:B------:R-:W-:Y:S01]  /*74b0*/  ISETP.GT.U32.AND P0, PT, R3.reuse, R147, PT ;  /* 0x000000930300720c */ /* 0x040fe20003f04070 */
[----:B------:R-:W-:Y:S02]  /*74c0*/  IMAD R149, R3, R4, R149 ;  /* 0x0000000403957224 */ /* 0x000fe400078e0295 */
[----:B------:R-:W-:Y:S02]  /*74d0*/  IMAD.MOV R7, RZ, RZ, -R6 ;  /* 0x000000ffff077224 */ /* 0x000fe400078e0a06 */
[--C-:B------:R-:W-:Y:S01]  /*74e0*/  @!P4 IMAD.IADD R145, R145, 0x1, -R3.reuse ;  /* 0x000000019191c824 */ /* 0x100fe200078e0a03 */
[C---:B------:R-:W-:Y:S01]  /*74f0*/  ISETP.GT.U32.AND P4, PT, R3.reuse, R149, PT ;  /* 0x000000950300720c */ /* 0x040fe20003f84070 */
[----:B------:R-:W-:Y:S02]  /*7500*/  VIADD R12, R0, 0x6c ;  /* 0x0000006c000c7836 */ /* 0x000fe40000000000 */
[--C-:B------:R-:W-:Y:S01]  /*7510*/  @!P1 IMAD.IADD R144, R144, 0x1, -R3.reuse ;  /* 0x0000000190909824 */ /* 0x100fe200078e0a03 */
[C---:B------:R-:W-:Y:S01]  /*7520*/  ISETP.GT.U32.AND P1, PT, R3.reuse, R148, PT ;  /* 0x000000940300720c */ /* 0x040fe20003f24070 */
[----:B------:R-:W-:Y:S01]  /*7530*/  IMAD R150, R3, R7, R150 ;  /* 0x0000000703967224 */ /* 0x000fe200078e0296 */
[----:B------:R-:W-:Y:S01]  /*7540*/  IABS R151, R12 ;  /* 0x0000000c00977213 */ /* 0x000fe20000000000 */
[----:B------:R-:W-:-:S02]  /*7550*/  @!P3 IMAD.IADD R146, R146, 0x1, -R3 ;  /* 0x000000019292b824 */ /* 0x000fc400078e0a03 */
[----:B------:R-:W-:Y:S01]  /*7560*/  @!P0 IMAD.IADD R147, R147, 0x1, -R3 ;  /* 0x0000000193938824 */ /* 0x000fe200078e0a03 */
[----:B------:R-:W-:Y:S01]  /*7570*/  ISETP.GT.U32.AND P3, PT, R3, R150, PT ;  /* 0x000000960300720c */ /* 0x000fe20003f64070 */
[----:B------:R-:W-:Y:S01]  /*7580*/  IMAD.HI.U32 R4, R2, R151, RZ ;  /* 0x0000009702047227 */ /* 0x000fe200078e00ff */
[----:B------:R-:W-:-:S03]  /*7590*/  ISETP.GE.AND P0, PT, R11, RZ, PT ;  /* 0x000000ff0b00720c */ /* 0x000fc60003f06270 */
[----:B------:R-:W-:Y:S02]  /*75a0*/  VIADD R13, R0, 0x6b ;  /* 0x0000006b000d7836 */ /* 0x000fe40000000000 */
[--C-:B------:R-:W-:Y:S01]  /*75b0*/  @!P4 IMAD.IADD R149, R149, 0x1, -R3.reuse ;  /* 0x000000019595c824 */ /* 0x100fe200078e0a03 */
[----:B------:R-:W-:Y:S01]  /*75c0*/  ISETP.GT.U32.AND P4, PT, R3, R147, PT ;  /* 0x000000930300720c */ /* 0x000fe20003f84070 */
[----:B------:R-:W-:Y:S01]  /*75d0*/  IMAD.MOV R4, RZ, RZ, -R4 ;  /* 0x000000ffff047224 */ /* 0x000fe200078e0a04 */
[----:B------:R-:W-:Y:S01]  /*75e0*/  IABS R152, R13 ;  /* 0x0000000d00987213 */ /* 0x000fe20000000000 */
[----:B------:R-:W-:Y:S01]  /*75f0*/  @!P1 IMAD.IADD R148, R148, 0x1, -R3 ;  /* 0x0000000194949824 */ /* 0x000fe200078e0a03 */
[----:B------:R-:W-:Y:S01]  /*7600*/  ISETP.GE.AND P1, PT, R9, RZ, PT ;  /* 0x000000ff0900720c */ /* 0x000fe20003f26270 */
[----:B------:R-:W-:Y:S02]  /*7610*/  IMAD R151, R3, R4, R151 ;  /* 0x0000000403977224 */ /* 0x000fe400078e0297 */
[----:B------:R-:W-:-:S02]  /*7620*/  VIADD R7, R0, 0x6a ;  /* 0x0000006a00077836 */ /* 0x000fc40000000000 */
[----:B------:R-:W-:Y:S01]  /*7630*/  @!P2 IMAD.MOV R144, RZ, RZ, -R144 ;  /* 0x000000ffff90a224 */ /* 0x000fe200078e0a90 */
[C---:B------:R-:W-:Y:S01]  /*7640*/  ISETP.GT.U32.AND P2, PT, R3.reuse, R148, PT ;  /* 0x000000940300720c */ /* 0x040fe20003f44070 */
[----:B------:R-:W-:Y:S01]  /*7650*/  @!P3 IMAD.IADD R150, R150, 0x1, -R3 ;  /* 0x000000019696b824 */ /* 0x000fe200078e0a03 */
[----:B------:R-:W-:Y:S01]  /*7660*/  ISETP.GT.U32.AND P3, PT, R3, R149, PT ;  /* 0x000000950300720c */ /* 0x000fe20003f64070 */
[----:B------:R-:W-:Y:S01]  /*7670*/  IMAD.HI.U32 R6, R2, R152, RZ ;  /* 0x0000009802067227 */ /* 0x000fe200078e00ff */
[----:B------:R-:W-:-:S03]  /*7680*/  IABS R153, R7 ;  /* 0x0000000700997213 */ /* 0x000fc60000000000 */
[----:B------:R-:W-:Y:S01]  /*7690*/  @!P6 IMAD.MOV R146, RZ, RZ, -R146 ;  /* 0x000000ffff92e224 */ /* 0x000fe200078e0a92 */
[----:B------:R-:W-:Y:S01]  /*76a0*/  ISETP.GT.U32.AND P6, PT, R3, R151, PT ;  /* 0x000000970300720c */ /* 0x000fe20003fc4070 */
[----:B------:R-:W-:Y:S02]  /*76b0*/  IMAD.MOV R6, RZ, RZ, -R6 ;  /* 0x000000ffff067224 */ /* 0x000fe400078e0a06 */
[----:B------:R-:W-:Y:S02]  /*76c0*/  VIADD R9, R0, 0x69 ;  /* 0x0000006900097836 */ /* 0x000fe40000000000 */
[----:B------:R-:W-:Y:S01]  /*76d0*/  @!P4 IMAD.IADD R147, R147, 0x1, -R3 ;  /* 0x000000019393c824 */ /* 0x000fe200078e0a03 */
[----:B------:R-:W-:Y:S01]  /*76e0*/  ISETP.GE.AND P4, PT, R8, RZ, PT ;  /* 0x000000ff0800720c */ /* 0x000fe20003f86270 */
[----:B------:R-:W-:Y:S01]  /*76f0*/  IMAD.HI.U32 R4, R2, R153, RZ ;  /* 0x0000009902047227 */ /* 0x000fe200078e00ff */
[----:B------:R-:W-:-:S03]  /*7700*/  IABS R154, R9 ;  /* 0x00000009009a7213 */ /* 0x000fc60000000000 */
[C---:B------:R-:W-:Y:S02]  /*7710*/  IMAD R152, R3.reuse, R6, R152 ;  /* 0x0000000603987224 */ /* 0x040fe400078e0298 */
[----:B------:R-:W-:Y:S01]  /*7720*/  @!P5 IMAD.MOV R145, RZ, RZ, -R145 ;  /* 0x000000ffff91d224 */ /* 0x000fe200078e0a91 */
[C---:B------:R-:W-:Y:S01]  /*7730*/  ISETP.GT.U32.AND P5, PT, R3.reuse, R150, PT ;  /* 0x000000960300720c */ /* 0x040fe20003fa4070 */
[----:B------:R-:W-:Y:S02]  /*7740*/  IMAD.MOV R4, RZ, RZ, -R4 ;  /* 0x000000ffff047224 */ /* 0x000fe400078e0a04 */
[--C-:B------:R-:W-:Y:S01]  /*7750*/  @!P2 IMAD.IADD R148, R148, 0x1, -R3.reuse ;  /* 0x000000019494a824 */ /* 0x100fe200078e0a03 */
[----:B------:R-:W-:Y:S01]  /*7760*/  ISETP.GT.U32.AND P2, PT, R3, R152, PT ;  /* 0x000000980300720c */ /* 0x000fe20003f44070 */
[----:B------:R-:W-:Y:S01]  /*7770*/  @!P3 IMAD.IADD R149, R149, 0x1, -R3 ;  /* 0x000000019595b824 */ /* 0x000fe200078e0a03 */
[----:B------:R-:W-:Y:S01]  /*7780*/  ISETP.GE.AND P3, PT, R10, RZ, PT ;  /* 0x000000ff0a00720c */ /* 0x000fe20003f66270 */
[----:B------:R-:W-:-:S04]  /*7790*/  IMAD.HI.U32 R6, R2, R154, RZ ;  /* 0x0000009a02067227 */ /* 0x000fc800078e00ff */
[----:B------:R-:W-:Y:S01]  /*77a0*/  @!P6 IMAD.IADD R151, R151, 0x1, -R3 ;  /* 0x000000019797e824 */ /* 0x000fe200078e0a03 */
[----:B------:R-:W-:Y:S01]  /*77b0*/  ISETP.GE.AND P6, PT, R13, RZ, PT ;  /* 0x000000ff0d00720c */ /* 0x000fe20003fc6270 */
[C---:B------:R-:W-:Y:S02]  /*77c0*/  IMAD R153, R3.reuse, R4, R153 ;  /* 0x0000000403997224 */ /* 0x040fe400078e0299 */
[----:B------:R-:W-:Y:S02]  /*77d0*/  IMAD.MOV R6, RZ, RZ, -R6 ;  /* 0x000000ffff067224 */ /* 0x000fe400078e0a06 */
[----:B------:R-:W-:Y:S01]  /*77e0*/  @!P0 IMAD.MOV R147, RZ, RZ, -R147 ;  /* 0x000000ffff938224 */ /* 0x000fe200078e0a93 */
[C---:B------:R-:W-:Y:S01]  /*77f0*/  ISETP.GT.U32.AND P0, PT, R3.reuse, R151, PT ;  /* 0x000000970300720c */ /* 0x040fe20003f04070 */
[----:B------:R-:W-:Y:S01]  /*7800*/  @!P4 IMAD.MOV R149, RZ, RZ, -R149 ;  /* 0x000000ffff95c224 */ /* 0x000fe200078e0a95 */
[C---:B------:R-:W-:Y:S01]  /*7810*/  ISETP.GT.U32.AND P4, PT, R3.reuse, R153, PT ;  /* 0x000000990300720c */ /* 0x040fe20003f84070 */
[----:B------:R-:W-:Y:S01]  /*7820*/  @!P5 IMAD.IADD R150, R150, 0x1, -R3 ;  /* 0x000000019696d824 */ /* 0x000fe200078e0a03 */
[----:B------:R-:W-:Y:S01]  /*7830*/  ISETP.GE.AND P5, PT, R12, RZ, PT ;  /* 0x000000ff0c00720c */ /* 0x000fe20003fa6270 */
[----:B------:R-:W-:-:S02]  /*7840*/  IMAD R154, R3, R6, R154 ;  /* 0x00000006039a7224 */ /* 0x000fc400078e029a */
[--C-:B------:R-:W-:Y:S01]  /*7850*/  @!P2 IMAD.IADD R152, R152, 0x1, -R3.reuse ;  /* 0x000000019898a824 */ /* 0x100fe200078e0a03 */
[----:B------:R-:W-:Y:S01]  /*7860*/  ISETP.GE.AND P2, PT, R7, RZ, PT ;  /* 0x000000ff0700720c */ /* 0x000fe20003f46270 */
[----:B------:R-:W-:Y:S01]  /*7870*/  @!P3 IMAD.MOV R150, RZ, RZ, -R150 ;  /* 0x000000ffff96b224 */ /* 0x000fe200078e0a96 */
[C---:B------:R-:W-:Y:S01]  /*7880*/  ISETP.GT.U32.AND P3, PT, R3.reuse, R154, PT ;  /* 0x0000009a0300720c */ /* 0x040fe20003f64070 */
[----:B------:R-:W-:Y:S01]  /*7890*/  @!P1 IMAD.MOV R148, RZ, RZ, -R148 ;  /* 0x000000ffff949224 */ /* 0x000fe200078e0a94 */
[----:B------:R-:W-:Y:S01]  /*78a0*/  ISETP.GT.U32.AND P1, PT, R3, R152, PT ;  /* 0x000000980300720c */ /* 0x000fe20003f24070 */
[C---:B------:R-:W-:Y:S02]  /*78b0*/  VIADD R6, R0.reuse, 0x67 ;  /* 0x0000006700067836 */ /* 0x040fe40000000000 */
[--C-:B------:R-:W-:Y:S01]  /*78c0*/  @!P0 IMAD.IADD R151, R151, 0x1, -R3.reuse ;  /* 0x0000000197978824 */ /* 0x100fe200078e0a03 */
[----:B------:R-:W-:Y:S01]  /*78d0*/  ISETP.GE.AND P0, PT, R9, RZ, PT ;  /* 0x000000ff0900720c */ /* 0x000fe20003f06270 */
[----:B------:R-:W-:Y:S01]  /*78e0*/  @!P4 IMAD.IADD R153, R153, 0x1, -R3 ;  /* 0x000000019999c824 */ /* 0x000fe200078e0a03 */
[----:B------:R-:W-:Y:S01]  /*78f0*/  IABS R156, R6 ;  /* 0x00000006009c7213 */ /* 0x000fe20000000000 */
[----:B------:R-:W-:Y:S01]  /*7900*/  VIADD R4, R0, 0x68 ;  /* 0x0000006800047836 */ /* 0x000fe20000000000 */
[----:B------:R-:W-:Y:S01]  /*7910*/  ISETP.GE.AND P4, PT, R6, RZ, PT ;  /* 0x000000ff0600720c */ /* 0x000fe20003f86270 */
[----:B------:R-:W-:Y:S01]  /*7920*/  @!P5 IMAD.MOV R151, RZ, RZ, -R151 ;  /* 0x000000ffff97d224 */ /* 0x000fe200078e0a97 */
[----:B------:R-:W-:Y:S01]  /*7930*/  ISETP.GT.U32.AND P5, PT, R3, R153, PT ;  /* 0x000000990300720c */ /* 0x000fe20003fa4070 */
[----:B------:R-:W-:Y:S01]  /*7940*/  @!P3 IMAD.IADD R154, R154, 0x1, -R3 ;  /* 0x000000019a9ab824 */ /* 0x000fe200078e0a03 */
[----:B------:R-:W-:Y:S01]  /*7950*/  IABS R155, R4 ;  /* 0x00000004009b7213 */ /* 0x000fe20000000000 */
[----:B------:R-:W-:-:S03]  /*7960*/  IMAD.HI.U32 R6, R2, R156, RZ ;  /* 0x0000009c02067227 */ /* 0x000fc600078e00ff */
[----:B------:R-:W-:Y:S01]  /*7970*/  ISETP.GT.U32.AND P3, PT, R3, R154, PT ;  /* 0x0000009a0300720c */ /* 0x000fe20003f64070 */
[----:B------:R-:W-:Y:S01]  /*7980*/  @!P1 IMAD.IADD R152, R152, 0x1, -R3 ;  /* 0x0000000198989824 */ /* 0x000fe200078e0a03 */
[----:B------:R-:W-:Y:S01]  /*7990*/  ISETP.GE.AND P1, PT, R4, RZ, PT ;  /* 0x000000ff0400720c */ /* 0x000fe20003f26270 */
[----:B------:R-:W-:-:S04]  /*79a0*/  IMAD.HI.U32 R4, R2, R155, RZ ;  /* 0x0000009b02047227 */ /* 0x000fc800078e00ff */
[----:B------:R-:W-:Y:S02]  /*79b0*/  IMAD.MOV R6, RZ, RZ, -R6 ;  /* 0x000000ffff067224 */ /* 0x000fe400078e0a06 */
[----:B------:R-:W-:Y:S02]  /*79c0*/  IMAD.MOV R4, RZ, RZ, -R4 ;  /* 0x000000ffff047224 */ /* 0x000fe400078e0a04 */
[----:B------:R-:W-:Y:S02]  /*79d0*/  VIADD R7, R0, 0x66 ;  /* 0x0000006600077836 */ /* 0x000fe40000000000 */
[----:B------:R-:W-:Y:S02]  /*79e0*/  IMAD R156, R3, R6, R156 ;  /* 0x00000006039c7224 */ /* 0x000fe400078e029c */
[----:B------:R-:W-:Y:S01]  /*79f0*/  @!P5 IMAD.IADD R153, R153, 0x1, -R3 ;  /* 0x000000019999d824 */ /* 0x000fe200078e0a03 */
[----:B------:R-:W-:Y:S01]  /*7a00*/  IABS R157, R7 ;  /* 0x00000007009d7213 */ /* 0x000fe20000000000 */
[----:B------:R-:W-:-:S02]  /*7a10*/  IMAD R155, R3, R4, R155 ;  /* 0x00000004039b7224 */ /* 0x000fc400078e029b */
[----:B------:R-:W-:Y:S02]  /*7a20*/  VIADD R4, R0, 0x65 ;  /* 0x0000006500047836 */ /* 0x000fe40000000000 */
[----:B------:R-:W-:Y:S01]  /*7a30*/  @!P2 IMAD.MOV R153, RZ, RZ, -R153 ;  /* 0x000000ffff99a224 */ /* 0x000fe200078e0a99 */
[C---:B------:R-:W-:Y:S01]  /*7a40*/  ISETP.GT.U32.AND P2, PT, R3.reuse, R156, PT ;  /* 0x0000009c0300720c */ /* 0x040fe20003f44070 */
[----:B------:R-:W-:Y:S01]  /*7a50*/  @!P3 IMAD.IADD R154, R154, 0x1, -R3 ;  /* 0x000000019a9ab824 */ /* 0x000fe200078e0a03 */
[----:B------:R-:W-:Y:S01]  /*7a60*/  ISETP.GT.U32.AND P5, PT, R3, R155, PT ;  /* 0x0000009b0300720c */ /* 0x000fe20003fa4070 */
[----:B------:R-:W-:Y:S01]  /*7a70*/  VIADD R6, R0, 0x64 ;  /* 0x0000006400067836 */ /* 0x000fe20000000000 */
[----:B------:R-:W-:Y:S01]  /*7a80*/  ISETP.GE.AND P3, PT, R4, RZ, PT ;  /* 0x000000ff0400720c */ /* 0x000fe20003f66270 */
[----:B------:R-:W-:Y:S01]  /*7a90*/  VIADD R11, R0, 0x61 ;  /* 0x00000061000b7836 */ /* 0x000fe20000000000 */
[----:B------:R-:W-:Y:S01]  /*7aa0*/  IABS R158, R4 ;  /* 0x00000004009e7213 */ /* 0x000fe20000000000 */
[----:B------:R-:W-:Y:S01]  /*7ab0*/  IMAD.HI.U32 R4, R2, R157, RZ ;  /* 0x0000009d02047227 */ /* 0x000fe200078e00ff */
[----:B------:R-:W-:-:S02]  /*7ac0*/  IABS R159, R6 ;  /* 0x00000006009f7213 */ /* 0x000fc40000000000 */
[----:B------:R-:W-:Y:S01]  /*7ad0*/  IABS R162, R11 ;  /* 0x0000000b00a27213 */ /* 0x000fe20000000000 */
[----:B------:R-:W-:Y:S02]  /*7ae0*/  IMAD.MOV R8, RZ, RZ, -R4 ;  /* 0x000000ffff087224 */ /* 0x000fe400078e0a04 */
[----:B------:R-:W-:-:S04]  /*7af0*/  IMAD.HI.U32 R4, R2, R158, RZ ;  /* 0x0000009e02047227 */ /* 0x000fc800078e00ff */
[--C-:B------:R-:W-:Y:S02]  /*7b00*/  @!P2 IMAD.IADD R156, R156, 0x1, -R3.reuse ;  /* 0x000000019c9ca824 */ /* 0x100fe400078e0a03 */
[----:B------:R-:W-:Y:S02]  /*7b10*/  IMAD.MOV R4, RZ, RZ, -R4 ;  /* 0x000000ffff047224 */ /* 0x000fe400078e0a04 */
[----:B------:R-:W-:Y:S01]  /*7b20*/  @!P5 IMAD.IADD R155, R155, 0x1, -R3 ;  /* 0x000000019b9bd824 */ /* 0x000fe200078e0a03 */
[C---:B------:R-:W-:Y:S01]  /*7b30*/  ISETP.GT.U32.AND P2, PT, R3.reuse, R156, PT ;  /* 0x0000009c0300720c */ /* 0x040fe20003f44070 */
[C---:B------:R-:W-:Y:S02]  /*7b40*/  IMAD R158, R3.reuse, R4, R158 ;  /* 0x00000004039e7224 */ /* 0x040fe400078e029e */
[----:B------:R-:W-:Y:S01]  /*7b50*/  IMAD.HI.U32 R4, R2, R159, RZ ;  /* 0x0000009f02047227 */ /* 0x000fe200078e00ff */
[----:B------:R-:W-:-:S03]  /*7b60*/  ISETP.GT.U32.AND P5, PT, R3, R155, PT ;  /* 0x0000009b0300720c */ /* 0x000fc60003fa4070 */
[----:B------:R-:W-:Y:S02]  /*7b70*/  IMAD.MOV R4, RZ, RZ, -R4 ;  /* 0x000000ffff047224 */ /* 0x000fe400078e0a04 */
[C---:B------:R-:W-:Y:S02]  /*7b80*/  IMAD R157, R3.reuse, R8, R157 ;  /* 0x00000008039d7224 */ /* 0x040fe400078e029d */
[C---:B------:R-:W-:Y:S02]  /*7b90*/  IMAD R159, R3.reuse, R4, R159 ;  /* 0x00000004039f7224 */ /* 0x040fe400078e029f */
[--C-:B------:R-:W-:Y:S02]  /*7ba0*/  @!P2 IMAD.IADD R156, R156, 0x1, -R3.reuse ;  /* 0x000000019c9ca824 */ /* 0x100fe400078e0a03 */
[----:B------:R-:W-:Y:S01]  /*7bb0*/  VIADD R8, R0, 0x62 ;  /* 0x0000006200087836 */ /* 0x000fe20000000000 */
[----:B------:R-:W-:Y:S01]  /*7bc0*/  ISETP.GT.U32.AND P2, PT, R3, R159, PT ;  /* 0x0000009f0300720c */ /* 0x000fe20003f44070 */
[----:B------:R-:W-:Y:S01]  /*7bd0*/  @!P5 IMAD.IADD R155, R155, 0x1, -R3 ;  /* 0x000000019b9bd824 */ /* 0x000fe200078e0a03 */
[C---:B------:R-:W-:Y:S01]  /*7be0*/  ISETP.GT.U32.AND P5, PT, R3.reuse, R157, PT ;  /* 0x0000009d0300720c */ /* 0x040fe20003fa4070 */
[----:B------:R-:W-:Y:S01]  /*7bf0*/  @!P4 IMAD.MOV R156, RZ, RZ, -R156 ;  /* 0x000000ffff9cc224 */ /* 0x000fe200078e0a9c */
[----:B------:R-:W-:Y:S01]  /*7c00*/  IABS R161, R8 ;  /* 0x0000000800a17213 */ /* 0x000fe20000000000 */
[----:B------:R-:W-:Y:S01]  /*7c10*/  @!P1 IMAD.MOV R155, RZ, RZ, -R155 ;  /* 0x000000ffff9b9224 */ /* 0x000fe200078e0a9b */
[----:B------:R-:W-:Y:S01]  /*7c20*/  ISETP.GT.U32.AND P1, PT, R3, R158, PT ;  /* 0x0000009e0300720c */ /* 0x000fe20003f24070 */
[----:B------:R-:W-:Y:S01]  /*7c30*/  @!P6 IMAD.MOV R152, RZ, RZ, -R152 ;  /* 0x000000ffff98e224 */ /* 0x000fe200078e0a98 */
[----:B------:R-:W-:Y:S01]  /*7c40*/  ISETP.GE.AND P6, PT, R7, RZ, PT ;  /* 0x000000ff0700720c */ /* 0x000fe20003fc6270 */
[----:B------:R-:W-:-:S04]  /*7c50*/  IMAD.HI.U32 R4, R2, R161, RZ ;  /* 0x000000a102047227 */ /* 0x000fc800078e00ff */
[--C-:B------:R-:W-:Y:S02]  /*7c60*/  @!P2 IMAD.IADD R159, R159, 0x1, -R3.reuse ;  /* 0x000000019f9fa824 */ /* 0x100fe400078e0a03 */
[----:B------:R-:W-:Y:S02]  /*7c70*/  IMAD.MOV R4, RZ, RZ, -R4 ;  /* 0x000000ffff047224 */ /* 0x000fe400078e0a04 */
[----:B------:R-:W-:Y:S01]  /*7c80*/  @!P5 IMAD.IADD R157, R157, 0x1, -R3 ;  /* 0x000000019d9dd824 */ /* 0x000fe200078e0a03 */
[C---:B------:R-:W-:Y:S01]  /*7c90*/  ISETP.GT.U32.AND P4, PT, R3.reuse, R159, PT ;  /* 0x0000009f0300720c */ /* 0x040fe20003f84070 */
[----:B------:R-:W-:Y:S02]  /*7ca0*/  IMAD R161, R3, R4, R161 ;  /* 0x0000000403a17224 */ /* 0x000fe400078e02a1 */
[----:B------:R-:W-:-:S04]  /*7cb0*/  IMAD.HI.U32 R4, R2, R162, RZ ;  /* 0x000000a202047227 */ /* 0x000fc800078e00ff */
[--C-:B------:R-:W-:Y:S01]  /*7cc0*/  @!P1 IMAD.IADD R158, R158, 0x1, -R3.reuse ;  /* 0x000000019e9e9824 */ /* 0x100fe200078e0a03 */
[C---:B------:R-:W-:Y:S01]  /*7cd0*/  ISETP.GT.U32.AND P1, PT, R3.reuse, R157, PT ;  /* 0x0000009d0300720c */ /* 0x040fe20003f24070 */
[----:B------:R-:W-:Y:S02]  /*7ce0*/  IMAD.MOV R4, RZ, RZ, -R4 ;  /* 0x000000ffff047224 */ /* 0x000fe400078e0a04 */
[C---:B------:R-:W-:Y:S01]  /*7cf0*/  VIADD R7, R0.reuse, 0x63 ;  /* 0x0000006300077836 */ /* 0x040fe20000000000 */
[C---:B------:R-:W-:Y:S01]  /*7d00*/  ISETP.GT.U32.AND P2, PT, R3.reuse, R158, PT ;  /* 0x0000009e0300720c */ /* 0x040fe20003f44070 */
[----:B------:R-:W-:Y:S02]  /*7d10*/  IMAD R162, R3, R4, R162 ;  /* 0x0000000403a27224 */ /* 0x000fe400078e02a2 */
[----:B------:R-:W-:Y:S01]  /*7d20*/  @!P4 IMAD.IADD R159, R159, 0x1, -R3 ;  /* 0x000000019f9fc824 */ /* 0x000fe200078e0a03 */
[----:B------:R-:W-:Y:S01]  /*7d30*/  IABS R160, R7 ;  /* 0x0000000700a07213 */ /* 0x000fe20000000000 */
[----:B------:R-:W-:Y:S01]  /*7d40*/  VIADD R9, R0, 0x60 ;  /* 0x0000006000097836 */ /* 0x000fe20000000000 */
[----:B------:R-:W-:Y:S01]  /*7d50*/  ISETP.GT.U32.AND P4, PT, R3, R162, PT ;  /* 0x000000a20300720c */ /* 0x000fe20003f84070 */
[----:B------:R-:W-:Y:S01]  /*7d60*/  @!P0 IMAD.MOV R154, RZ, RZ, -R154 ;  /* 0x000000ffff9a8224 */ /* 0x000fe200078e0a9a */
[----:B------:R-:W-:Y:S01]  /*7d70*/  ISETP.GE.AND P0, PT, R6, RZ, PT ;  /* 0x000000ff0600720c */ /* 0x000fe20003f06270 */
[----:B------:R-:W-:Y:S01]  /*7d80*/  IMAD.HI.U32 R6, R2, R160, RZ ;  /* 0x000000a002067227 */ /* 0x000fe200078e00ff */
[----:B------:R-:W-:-:S03]  /*7d90*/  IABS R163, R9 ;  /* 0x0000000900a37213 */ /* 0x000fc60000000000 */
[----:B------:R-:W-:Y:S01]  /*7da0*/  @!P2 IMAD.IADD R158, R158, 0x1, -R3 ;  /* 0x000000019e9ea824 */ /* 0x000fe200078e0a03 */
[----:B------:R-:W-:Y:S01]  /*7db0*/  ISETP.GE.AND P2, PT, R7, RZ, PT ;  /* 0x000000ff0700720c */ /* 0x000fe20003f46270 */
[----:B------:R-:W-:Y:S02]  /*7dc0*/  VIADD R7, R0, 0x5e ;  /* 0x0000005e00077836 */ /* 0x000fe40000000000 */
[----:B------:R-:W-:-:S03]  /*7dd0*/  IMAD.HI.U32 R4, R2, R163, RZ ;  /* 0x000000a302047227 */ /* 0x000fc600078e00ff */
[----:B------:R-:W-:Y:S01]  /*7de0*/  IABS R165, R7 ;  /* 0x0000000700a57213 */ /* 0x000fe20000000000 */
[----:B------:R-:W-:Y:S02]  /*7df0*/  IMAD.MOV R6, RZ, RZ, -R6 ;  /* 0x000000ffff067224 */ /* 0x000fe400078e0a06 */
[--C-:B------:R-:W-:Y:S01]  /*7e00*/  @!P1 IMAD.IADD R157, R157, 0x1, -R3.reuse ;  /* 0x000000019d9d9824 */ /* 0x100fe200078e0a03 */
[C---:B------:R-:W-:Y:S01]  /*7e10*/  ISETP.GT.U32.AND P1, PT, R3.reuse, R161, PT ;  /* 0x000000a10300720c */ /* 0x040fe20003f24070 */
[----:B------:R-:W-:Y:S02]  /*7e20*/  @!P4 IMAD.IADD R162, R162, 0x1, -R3 ;  /* 0x00000001a2a2c824 */ /* 0x000fe400078e0a03 */
[----:B------:R-:W-:Y:S02]  /*7e30*/  IMAD.MOV R4, RZ, RZ, -R4 ;  /* 0x000000ffff047224 */ /* 0x000fe400078e0a04 */
[C---:B------:R-:W-:Y:S02]  /*7e40*/  IMAD R160, R3.reuse, R6, R160 ;  /* 0x0000000603a07224 */ /* 0x040fe400078e02a0 */
[----:B------:R-:W-:Y:S01]  /*7e50*/  @!P6 IMAD.MOV R157, RZ, RZ, -R157 ;  /* 0x000000ffff9de224 */ /* 0x000fe200078e0a9d */
[C---:B------:R-:W-:Y:S01]  /*7e60*/  ISETP.GT.U32.AND P6, PT, R3.reuse, R162, PT ;  /* 0x000000a20300720c */ /* 0x040fe20003fc4070 */
[C---:B------:R-:W-:Y:S01]  /*7e70*/  IMAD R163, R3.reuse, R4, R163 ;  /* 0x0000000403a37224 */ /* 0x040fe200078e02a3 */
[----:B------:R-:W-:Y:S01]  /*7e80*/  ISETP.GT.U32.AND P5, PT, R3, R160, PT ;  /* 0x000000a00300720c */ /* 0x000fe20003fa4070 */
[----:B------:R-:W-:-:S04]  /*7e90*/  IMAD.HI.U32 R4, R2, R165, RZ ;  /* 0x000000a502047227 */ /* 0x000fc800078e00ff */
[----:B------:R-:W-:Y:S02]  /*7ea0*/  IMAD.MOV R4, RZ, RZ, -R4 ;  /* 0x000000ffff047224 */ /* 0x000fe400078e0a04 */
[----:B------:R-:W-:Y:S02]  /*7eb0*/  VIADD R10, R0, 0x5f ;  /* 0x0000005f000a7836 */ /* 0x000fe40000000000 */
[C---:B------:R-:W-:Y:S02]  /*7ec0*/  IMAD R165, R3.reuse, R4, R165 ;  /* 0x0000000403a57224 */ /* 0x040fe400078e02a5 */
[--C-:B------:R-:W-:Y:S01]  /*7ed0*/  @!P6 IMAD.IADD R162, R162, 0x1, -R3.reuse ;  /* 0x00000001a2a2e824 */ /* 0x100fe200078e0a03 */
[----:B------:R-:W-:Y:S01]  /*7ee0*/  IABS R164, R10 ;  /* 0x0000000a00a47213 */ /* 0x000fe20000000000 */
[--C-:B------:R-:W-:Y:S01]  /*7ef0*/  @!P5 IMAD.IADD R160, R160, 0x1, -R3.reuse ;  /* 0x00000001a0a0d824 */ /* 0x100fe200078e0a03 */
[----:B------:R-:W-:Y:S01]  /*7f00*/  ISETP.GT.U32.AND P6, PT, R3, R165, PT ;  /* 0x000000a50300720c */ /* 0x000fe20003fc4070 */
[----:B------:R-:W-:Y:S01]  /*7f10*/  @!P1 IMAD.IADD R161, R161, 0x1, -R3 ;  /* 0x00000001a1a19824 */ /* 0x000fe200078e0a03 */
[----:B------:R-:W-:Y:S01]  /*7f20*/  ISETP.GE.AND P1, PT, R11, RZ, PT ;  /* 0x000000ff0b00720c */ /* 0x000fe20003f26270 */
[----:B------:R-:W-:Y:S01]  /*7f30*/  VIADD R11, R0, 0x5d ;  /* 0x0000005d000b7836 */ /* 0x000fe20000000000 */
[----:B------:R-:W-:Y:S01]  /*7f40*/  ISETP.GT.U32.AND P5, PT, R3, R160, PT ;  /* 0x000000a00300720c */ /* 0x000fe20003fa4070 */
[----:B------:R-:W-:Y:S01]  /*7f50*/  @!P0 IMAD.MOV R159, RZ, RZ, -R159 ;  /* 0x000000ffff9f8224 */ /* 0x000fe200078e0a9f */
[----:B------:R-:W-:Y:S01]  /*7f60*/  ISETP.GE.AND P0, PT, R9, RZ, PT ;  /* 0x000000ff0900720c */ /* 0x000fe20003f06270 */
[----:B------:R-:W-:Y:S01]  /*7f70*/  IMAD.HI.U32 R6, R2, R164, RZ ;  /* 0x000000a402067227 */ /* 0x000fe200078e00ff */
[----:B------:R-:W-:-:S02]  /*7f80*/  IABS R166, R11 ;  /* 0x0000000b00a67213 */ /* 0x000fc40000000000 */
[----:B------:R-:W-:Y:S01]  /*7f90*/  ISETP.GT.U32.AND P4, PT, R3, R161, PT ;  /* 0x000000a10300720c */ /* 0x000fe20003f84070 */
[----:B------:R-:W-:Y:S02]  /*7fa0*/  VIADD R9, R0, 0x5c ;  /* 0x0000005c00097836 */ /* 0x000fe40000000000 */
[----:B------:R-:W-:Y:S02]  /*7fb0*/  IMAD.MOV R6, RZ, RZ, -R6 ;  /* 0x000000ffff067224 */ /* 0x000fe400078e0a06 */
[----:B------:R-:W-:Y:S01]  /*7fc0*/  @!P6 IMAD.IADD R165, R165, 0x1, -R3 ;  /* 0x00000001a5a5e824 */ /* 0x000fe200078e0a03 */
[----:B------:R-:W-:Y:S01]  /*7fd0*/  IABS R167, R9 ;  /* 0x0000000900a77213 */ /* 0x000fe20000000000 */
[----:B------:R-:W-:-:S03]  /*7fe0*/  IMAD.HI.U32 R4, R2, R166, RZ ;  /* 0x000000a602047227 */ /* 0x000fc600078e00ff */
[C---:B------:R-:W-:Y:S01]  /*7ff0*/  ISETP.GT.U32.AND P6, PT, R3.reuse, R165, PT ;  /* 0x000000a50300720c */ /* 0x040fe20003fc4070 */
[----:B------:R-:W-:Y:S01]  /*8000*/  @!P3 IMAD.MOV R158, RZ, RZ, -R158 ;  /* 0x000000ffff9eb224 */ /* 0x000fe200078e0a9e */
[C---:B------:R-:W-:Y:S01]  /*8010*/  ISETP.GT.U32.AND P3, PT, R3.reuse, R163, PT ;  /* 0x000000a30300720c */ /* 0x040fe20003f64070 */
[----:B------:R-:W-:Y:S02]  /*8020*/  IMAD R164, R3, R6, R164 ;  /* 0x0000000603a47224 */ /* 0x000fe400078e02a4 */
[----:B------:R-:W-:Y:S02]  /*8030*/  IMAD.MOV R6, RZ, RZ, -R4 ;  /* 0x000000ffff067224 */ /* 0x000fe400078e0a04 */
[----:B------:R-:W-:-:S04]  /*8040*/  IMAD.HI.U32 R4, R2, R167, RZ ;  /* 0x000000a702047227 */ /* 0x000fc800078e00ff */
[--C-:B------:R-:W-:Y:S01]  /*8050*/  @!P5 IMAD.IADD R160, R160, 0x1, -R3.reuse ;  /* 0x00000001a0a0d824 */ /* 0x100fe200078e0a03 */
[----:B------:R-:W-:Y:S01]  /*8060*/  ISETP.GE.AND P5, PT, R8, RZ, PT ;  /* 0x000000ff0800720c */ /* 0x000fe20003fa6270 */
[----:B------:R-:W-:Y:S02]  /*8070*/  IMAD.MOV R4, RZ, RZ, -R4 ;  /* 0x000000ffff047224 */ /* 0x000fe400078e0a04 */
[----:B------:R-:W-:Y:S01]  /*8080*/  @!P4 IMAD.IADD R161, R161, 0x1, -R3 ;  /* 0x00000001a1a1c824 */ /* 0x000fe200078e0a03 */
        /* <DEDUP_REMOVED lines=8> */
[C---:B------:R-:W-:Y:S01]  /*8110*/  ISETP.GT.U32.AND P5, PT, R3.reuse, R163, PT ;  /* 0x000000a30300720c */ /* 0x040fe20003fa4070 */
[----:B------:R-:W-:Y:S01]  /*8120*/  @!P2 IMAD.MOV R160, RZ, RZ, -R160 ;  /* 0x000000ffffa0a224 */ /* 0x000fe200078e0aa0 */
[C---:B------:R-:W-:Y:S01]  /*8130*/  ISETP.GT.U32.AND P2, PT, R3.reuse, R164, PT ;  /* 0x000000a40300720c */ /* 0x040fe20003f44070 */
[C---:B------:R-:W-:Y:S01]  /*8140*/  VIADD R10, R0.reuse, 0x59 ;  /* 0x00000059000a7836 */ /* 0x040fe20000000000 */
[----:B------:R-:W-:Y:S01]  /*8150*/  IABS R168, R7 ;  /* 0x0000000700a87213 */ /* 0x000fe20000000000 */
[----:B------:R-:W-:Y:S02]  /*8160*/  IMAD R166, R3, R6, R166 ;  /* 0x0000000603a67224 */ /* 0x000fe400078e02a6 */
[----:B------:R-:W-:Y:S01]  /*8170*/  VIADD R8, R0, 0x5a ;  /* 0x0000005a00087836 */ /* 0x000fe20000000000 */
[----:B------:R-:W-:Y:S01]  /*8180*/  IABS R170, R10 ;  /* 0x0000000a00aa7213 */ /* 0x000fe20000000000 */
[----:B------:R-:W-:-:S03]  /*8190*/  IMAD.HI.U32 R4, R2, R168, RZ ;  /* 0x000000a802047227 */ /* 0x000fc600078e00ff */
[----:B------:R-:W-:Y:S01]  /*81a0*/  IABS R169, R8 ;  /* 0x0000000800a97213 */ /* 0x000fe20000000000 */
[--C-:B------:R-:W-:Y:S02]  /*81b0*/  @!P6 IMAD.IADD R167, R167, 0x1, -R3.reuse ;  /* 0x00000001a7a7e824 */ /* 0x100fe400078e0a03 */
[----:B------:R-:W-:Y:S02]  /*81c0*/  IMAD.MOV R4, RZ, RZ, -R4 ;  /* 0x000000ffff047224 */ /* 0x000fe400078e0a04 */
[--C-:B------:R-:W-:Y:S01]  /*81d0*/  @!P5 IMAD.IADD R163, R163, 0x1, -R3.reuse ;  /* 0x00000001a3a3d824 */ /* 0x100fe200078e0a03 */
[C---:B------:R-:W-:Y:S01]  /*81e0*/  ISETP.GT.U32.AND P5, PT, R3.reuse, R166, PT ;  /* 0x000000a60300720c */ /* 0x040fe20003fa4070 */
[----:B------:R-:W-:Y:S01]  /*81f0*/  @!P2 IMAD.IADD R164, R164, 0x1, -R3 ;  /* 0x00000001a4a4a824 */ /* 0x000fe200078e0a03 */
[C---:B------:R-:W-:Y:S01]  /*8200*/  ISETP.GT.U32.AND P6, PT, R3.reuse, R167, PT ;  /* 0x000000a70300720c */ /* 0x040fe20003fc4070 */
[C---:B------:R-:W-:Y:S02]  /*8210*/  IMAD R168, R3.reuse, R4, R168 ;  /* 0x0000000403a87224 */ /* 0x040fe400078e02a8 */
[----:B------:R-:W-:Y:S01]  /*8220*/  IMAD.HI.U32 R4, R2, R170, RZ ;  /* 0x000000aa02047227 */ /* 0x000fe200078e00ff */
[----:B------:R-:W-:-:S03]  /*8230*/  ISETP.GT.U32.AND P2, PT, R3, R164, PT ;  /* 0x000000a40300720c */ /* 0x000fc60003f44070 */
[----:B------:R-:W-:Y:S02]  /*8240*/  IMAD.MOV R4, RZ, RZ, -R4 ;  /* 0x000000ffff047224 */ /* 0x000fe400078e0a04 */
[----:B------:R-:W-:-:S04]  /*8250*/  IMAD.HI.U32 R6, R2, R169, RZ ;  /* 0x000000a902067227 */ /* 0x000fc800078e00ff */
[----:B------:R-:W-:Y:S02]  /*8260*/  IMAD R170, R3, R4, R170 ;  /* 0x0000000403aa7224 */ /* 0x000fe400078e02aa */
[--C-:B------:R-:W-:Y:S01]  /*8270*/  @!P5 IMAD.IADD R166, R166, 0x1, -R3.reuse ;  /* 0x00000001a6a6d824 */ /* 0x100fe200078e0a03 */
[----:B------:R-:W-:Y:S01]  /*8280*/  ISETP.GE.AND P5, PT, R9, RZ, PT ;  /* 0x000000ff0900720c */ /* 0x000fe20003fa6270 */
[----:B------:R-:W-:Y:S02]  /*8290*/  IMAD.MOV R6, RZ, RZ, -R6 ;  /* 0x000000ffff067224 */ /* 0x000fe400078e0a06 */
[--C-:B------:R-:W-:Y:S01]  /*82a0*/  @!P6 IMAD.IADD R167, R167, 0x1, -R3.reuse ;  /* 0x00000001a7a7e824 */ /* 0x100fe200078e0a03 */
[----:B------:R-:W-:Y:S01]  /*82b0*/  ISETP.GT.U32.AND P6, PT, R3, R170, PT ;  /* 0x000000aa0300720c */ /* 0x000fe20003fc4070 */
[----:B------:R-:W-:Y:S02]  /*82c0*/  VIADD R9, R0, 0x58 ;  /* 0x0000005800097836 */ /* 0x000fe40000000000 */
[----:B------:R-:W-:Y:S01]  /*82d0*/  @!P2 IMAD.IADD R164, R164, 0x1, -R3 ;  /* 0x00000001a4a4a824 */ /* 0x000fe200078e0a03 */
[----:B------:R-:W-:Y:S01]  /*82e0*/  ISETP.GE.AND P2, PT, R11, RZ, PT ;  /* 0x000000ff0b00720c */ /* 0x000fe20003f46270 */
[C---:B------:R-:W-:Y:S01]  /*82f0*/  IMAD R169, R3.reuse, R6, R169 ;  /* 0x0000000603a97224 */ /* 0x040fe200078e02a9 */
[----:B------:R-:W-:Y:S01]  /*8300*/  IABS R171, R9 ;  /* 0x0000000900ab7213 */ /* 0x000fe20000000000 */
[----:B------:R-:W-:Y:S01]  /*8310*/  @!P0 IMAD.MOV R163, RZ, RZ, -R163 ;  /* 0x000000ffffa38224 */ /* 0x000fe200078e0aa3 */
[C---:B------:R-:W-:Y:S01]  /*8320*/  ISETP.GT.U32.AND P0, PT, R3.reuse, R168, PT ;  /* 0x000000a80300720c */ /* 0x040fe20003f04070 */
[----:B------:R-:W-:Y:S01]  /*8330*/  @!P1 IMAD.MOV R162, RZ, RZ, -R162 ;  /* 0x000000ffffa29224 */ /* 0x000fe200078e0aa2 */
[----:B------:R-:W-:Y:S01]  /*8340*/  ISETP.GT.U32.AND P1, PT, R3, R166, PT ;  /* 0x000000a60300720c */ /* 0x000fe20003f24070 */
[----:B------:R-:W-:Y:S01]  /*8350*/  @!P4 IMAD.MOV R164, RZ, RZ, -R164 ;  /* 0x000000ffffa4c224 */ /* 0x000fe200078e0aa4 */
[----:B------:R-:W-:Y:S01]  /*8360*/  ISETP.GE.AND P4, PT, R7, RZ, PT ;  /* 0x000000ff0700720c */ /* 0x000fe20003f86270 */
[----:B------:R-:W-:Y:S01]  /*8370*/  @!P3 IMAD.MOV R165, RZ, RZ, -R165 ;  /* 0x000000ffffa5b224 */ /* 0x000fe200078e0aa5 */
[----:B------:R-:W-:Y:S01]  /*8380*/  ISETP.GT.U32.AND P3, PT, R3, R169, PT ;  /* 0x000000a90300720c */ /* 0x000fe20003f64070 */
[----:B------:R-:W-:-:S02]  /*8390*/  VIADD R7, R0, 0x57 ;  /* 0x0000005700077836 */ /* 0x000fc40000000000 */
        /* <DEDUP_REMOVED lines=18> */
[C---:B------:R-:W-:Y:S01]  /*84c0*/  VIADD R6, R0.reuse, 0x56 ;  /* 0x0000005600067836 */ /* 0x040fe20000000000 */
[C---:B------:R-:W-:Y:S01]  /*84d0*/  ISETP.GT.U32.AND P6, PT, R3.reuse, R172, PT ;  /* 0x000000ac0300720c */ /* 0x040fe20003fc4070 */
[----:B------:R-:W-:Y:S02]  /*84e0*/  VIADD R8, R0, 0x54 ;  /* 0x0000005400087836 */ /* 0x000fe40000000000 */
[----:B------:R-:W-:Y:S01]  /*84f0*/  @!P3 IMAD.IADD R168, R168, 0x1, -R3 ;  /* 0x00000001a8a8b824 */ /* 0x000fe200078e0a03 */
[----:B------:R-:W-:Y:S01]  /*8500*/  IABS R173, R6 ;  /* 0x0000000600ad7213 */ /* 0x000fe20000000000 */
[----:B------:R-:W-:Y:S01]  /*8510*/  @!P5 IMAD.MOV R167, RZ, RZ, -R167 ;  /* 0x000000ffffa7d224 */ /* 0x000fe200078e0aa7 */
[----:B------:R-:W-:Y:S01]  /*8520*/  ISETP.GT.U32.AND P3, PT, R3, R171, PT ;  /* 0x000000ab0300720c */ /* 0x000fe20003f64070 */
[----:B------:R-:W-:Y:S01]  /*8530*/  @!P2 IMAD.IADD R169, R169, 0x1, -R3 ;  /* 0x00000001a9a9a824 */ /* 0x000fe200078e0a03 */
[----:B------:R-:W-:Y:S01]  /*8540*/  ISETP.GE.AND P2, PT, R7, RZ, PT ;  /* 0x000000ff0700720c */ /* 0x000fe20003f46270 */
[----:B------:R-:W-:Y:S01]  /*8550*/  VIADD R7, R0, 0x55 ;  /* 0x0000005500077836 */ /* 0x000fe20000000000 */
[----:B------:R-:W-:Y:S01]  /*8560*/  IABS R175, R8 ;  /* 0x0000000800af7213 */ /* 0x000fe20000000000 */
[----:B------:R-:W-:Y:S01]  /*8570*/  IMAD.HI.U32 R4, R2, R173, RZ ;  /* 0x000000ad02047227 */ /* 0x000fe200078e00ff */
[----:B------:R-:W-:-:S02]  /*8580*/  ISETP.GE.AND P5, PT, R9, RZ, PT ;  /* 0x000000ff0900720c */ /* 0x000fc40003fa6270 */
        /* <DEDUP_REMOVED lines=13> */
[----:B------:R-:W-:Y:S02]  /*8660*/  IMAD R174, R3, R4, R174 ;  /* 0x0000000403ae7224 */ /* 0x000fe400078e02ae */
[----:B------:R-:W-:-:S04]  /*8670*/  IMAD.HI.U32 R6, R2, R175, RZ ;  /* 0x000000af02067227 */ /* 0x000fc800078e00ff */
[--C-:B------:R-:W-:Y:S01]  /*8680*/  @!P6 IMAD.IADD R172, R172, 0x1, -R3.reuse ;  /* 0x00000001acace824 */ /* 0x100fe200078e0a03 */
[----:B------:R-:W-:Y:S01]  /*8690*/  ISETP.GT.U32.AND P6, PT, R3, R174, PT ;  /* 0x000000ae0300720c */ /* 0x000fe20003fc4070 */
[----:B------:R-:W-:Y:S02]  /*86a0*/  IMAD.MOV R6, RZ, RZ, -R6 ;  /* 0x000000ffff067224 */ /* 0x000fe400078e0a06 */
[----:B------:R-:W-:Y:S01]  /*86b0*/  @!P4 IMAD.IADD R171, R171, 0x1, -R3 ;  /* 0x00000001ababc824 */ /* 0x000fe200078e0a03 */
[----:B------:R-:W-:Y:S01]  /*86c0*/  ISETP.GE.AND P4, PT, R8, RZ, PT ;  /* 0x000000ff0800720c */ /* 0x000fe20003f86270 */
[----:B------:R-:W-:Y:S02]  /*86d0*/  IMAD R175, R3, R6, R175 ;  /* 0x0000000603af7224 */ /* 0x000fe400078e02af */
[----:B------:R-:W-:Y:S01]  /*86e0*/  @!P0 IMAD.MOV R170, RZ, RZ, -R170 ;  /* 0x000000ffffaa8224 */ /* 0x000fe200078e0aaa */
[----:B------:R-:W-:Y:S01]  /*86f0*/  ISETP.GE.AND P0, PT, R7, RZ, PT ;  /* 0x000000ff0700720c */ /* 0x000fe20003f06270 */
[----:B------:R-:W-:-:S02]  /*8700*/  @!P1 IMAD.IADD R173, R173, 0x1, -R3 ;  /* 0x00000001adad9824 */ /* 0x000fc400078e0a03 */
[C---:B------:R-:W-:Y:S02]  /*8710*/  VIADD R7, R0.reuse, 0x53 ;  /* 0x0000005300077836 */ /* 0x040fe40000000000 */
[----:B------:R-:W-:Y:S01]  /*8720*/  @!P5 IMAD.MOV R171, RZ, RZ, -R171 ;  /* 0x000000ffffabd224 */ /* 0x000fe200078e0aab */
[C---:B------:R-:W-:Y:S01]  /*8730*/  ISETP.GT.U32.AND P5, PT, R3.reuse, R175, PT ;  /* 0x000000af0300720c */ /* 0x040fe20003fa4070 */
[----:B------:R-:W-:Y:S01]  /*8740*/  VIADD R6, R0, 0x52 ;  /* 0x0000005200067836 */ /* 0x000fe20000000000 */
[C---:B------:R-:W-:Y:S01]  /*8750*/  ISETP.GT.U32.AND P1, PT, R3.reuse, R173, PT ;  /* 0x000000ad0300720c */ /* 0x040fe20003f24070 */
[----:B------:R-:W-:Y:S01]  /*8760*/  @!P6 IMAD.IADD R174, R174, 0x1, -R3 ;  /* 0x00000001aeaee824 */ /* 0x000fe200078e0a03 */
[----:B------:R-:W-:Y:S01]  /*8770*/  IABS R176, R7 ;  /* 0x0000000700b07213 */ /* 0x000fe20000000000 */
[----:B------:R-:W-:Y:S01]  /*8780*/  VIADD R9, R0, 0x51 ;  /* 0x0000005100097836 */ /* 0x000fe20000000000 */
[----:B------:R-:W-:Y:S01]  /*8790*/  IABS R8, R6 ;  /* 0x0000000600087213 */ /* 0x000fe20000000000 */
[----:B------:R-:W-:Y:S01]  /*87a0*/  @!P2 IMAD.MOV R172, RZ, RZ, -R172 ;  /* 0x000000ffffaca224 */ /* 0x000fe200078e0aac */
[----:B------:R-:W-:Y:S01]  /*87b0*/  ISETP.GT.U32.AND P6, PT, R3, R174, PT ;  /* 0x000000ae0300720c */ /* 0x000fe20003fc4070 */
[----:B------:R-:W-:Y:S01]  /*87c0*/  IMAD.HI.U32 R4, R2, R176, RZ ;  /* 0x000000b002047227 */ /* 0x000fe200078e00ff */
[----:B------:R-:W-:-:S02]  /*87d0*/  IABS R180, R9 ;  /* 0x0000000900b47213 */ /* 0x000fc40000000000 */
[----:B------:R-:W-:Y:S01]  /*87e0*/  ISETP.GE.AND P2, PT, R7, RZ, PT ;  /* 0x000000ff0700720c */ /* 0x000fe20003f46270 */
[----:B------:R-:W-:Y:S02]  /*87f0*/  IMAD.MOV R7, RZ, RZ, -R4 ;  /* 0x000000ffff077224 */ /* 0x000fe400078e0a04 */
[----:B------:R-:W-:-:S04]  /*8800*/  IMAD.HI.U32 R4, R2, R8, RZ ;  /* 0x0000000802047227 */ /* 0x000fc800078e00ff */
[--C-:B------:R-:W-:Y:S02]  /*8810*/  @!P5 IMAD.IADD R175, R175, 0x1, -R3.reuse ;  /* 0x00000001afafd824 */ /* 0x100fe400078e0a03 */
[----:B------:R-:W-:Y:S01]  /*8820*/  @!P1 IMAD.IADD R173, R173, 0x1, -R3 ;  /* 0x00000001adad9824 */ /* 0x000fe200078e0a03 */
[----:B------:R-:W-:Y:S01]  /*8830*/  ISETP.GE.AND P1, PT, R6, RZ, PT ;  /* 0x000000ff0600720c */ /* 0x000fe20003f26270 */
[----:B------:R-:W-:Y:S01]  /*8840*/  IMAD.HI.U32 R6, R2, R180, RZ ;  /* 0x000000b402067227 */ /* 0x000fe200078e00ff */
[----:B------:R-:W-:-:S03]  /*8850*/  ISETP.GT.U32.AND P5, PT, R3, R175, PT ;  /* 0x000000af0300720c */ /* 0x000fc60003fa4070 */
[C---:B------:R-:W-:Y:S02]  /*8860*/  IMAD R176, R3.reuse, R7, R176 ;  /* 0x0000000703b07224 */ /* 0x040fe400078e02b0 */
[----:B------:R-:W-:Y:S02]  /*8870*/  IMAD.MOV R4, RZ, RZ, -R4 ;  /* 0x000000ffff047224 */ /* 0x000fe400078e0a04 */
[----:B------:R-:W-:Y:S02]  /*8880*/  IMAD.MOV R7, RZ, RZ, -R6 ;  /* 0x000000ffff077224 */ /* 0x000fe400078e0a06 */
[----:B------:R-:W-:Y:S01]  /*8890*/  @!P6 IMAD.IADD R174, R174, 0x1, -R3 ;  /* 0x00000001aeaee824 */ /* 0x000fe200078e0a03 */
[C---:B------:R-:W-:Y:S01]  /*88a0*/  ISETP.GT.U32.AND P6, PT, R3.reuse, R176, PT ;  /* 0x000000b00300720c */ /* 0x040fe20003fc4070 */
[----:B------:R-:W-:Y:S02]  /*88b0*/  IMAD R6, R3, R4, R8 ;  /* 0x0000000403067224 */ /* 0x000fe400078e0208 */
[----:B------:R-:W-:-:S02]  /*88c0*/  @!P0 IMAD.MOV R174, RZ, RZ, -R174 ;  /* 0x000000ffffae8224 */ /* 0x000fc400078e0aae */
[C---:B------:R-:W-:Y:S01]  /*88d0*/  IMAD R180, R3.reuse, R7, R180 ;  /* 0x0000000703b47224 */ /* 0x040fe200078e02b4 */
[----:B------:R-:W-:Y:S01]  /*88e0*/  ISETP.GT.U32.AND P0, PT, R3, R6, PT ;  /* 0x000000060300720c */ /* 0x000fe20003f04070 */
[----:B------:R-:W-:Y:S02]  /*88f0*/  @!P5 IMAD.IADD R175, R175, 0x1, -R3 ;  /* 0x00000001afafd824 */ /* 0x000fe400078e0a03 */
[----:B------:R-:W-:Y:S02]  /*8900*/  VIADD R12, R0, 0x4f ;  /* 0x0000004f000c7836 */ /* 0x000fe40000000000 */
[----:B------:R-:W-:Y:S01]  /*8910*/  @!P4 IMAD.MOV R175, RZ, RZ, -R175 ;  /* 0x000000ffffafc224 */ /* 0x000fe200078e0aaf */
[----:B------:R-:W-:Y:S01]  /*8920*/  ISETP.GT.U32.AND P4, PT, R3, R180, PT ;  /* 0x000000b40300720c */ /* 0x000fe20003f84070 */
[----:B------:R-:W-:Y:S01]  /*8930*/  @!P6 IMAD.IADD R176, R176, 0x1, -R3 ;  /* 0x00000001b0b0e824 */ /* 0x000fe200078e0a03 */
[----:B------:R-:W-:Y:S01]  /*8940*/  IABS R178, R12 ;  /* 0x0000000c00b27213 */ /* 0x000fe20000000000 */
[----:B------:R-:W-:-:S02]  /*8950*/  VIADD R4, R0, 0x50 ;  /* 0x0000005000047836 */ /* 0x000fc40000000000 */
[----:B------:R-:W-:Y:S01]  /*8960*/  VIADD R7, R0, 0x4d ;  /* 0x0000004d00077836 */ /* 0x000fe20000000000 */
[C---:B------:R-:W-:Y:S01]  /*8970*/  ISETP.GT.U32.AND P6, PT, R3.reuse, R176, PT ;  /* 0x000000b00300720c */ /* 0x040fe20003fc4070 */
[----:B------:R-:W-:Y:S01]  /*8980*/  @!P0 IMAD.IADD R6, R6, 0x1, -R3 ;  /* 0x0000000106068824 */ /* 0x000fe200078e0a03 */
[----:B------:R-:W-:Y:S01]  /*8990*/  IABS R8, R4 ;  /* 0x0000000400087213 */ /* 0x000fe20000000000 */
[----:B------:R-:W-:Y:S01]  /*89a0*/  IMAD.HI.U32 R13, R2, R178, RZ ;  /* 0x000000b2020d7227 */ /* 0x000fe200078e00ff */
[----:B------:R-:W-:Y:S02]  /*89b0*/  ISETP.GE.AND P5, PT, R4, RZ, PT ;  /* 0x000000ff0400720c */ /* 0x000fe40003fa6270 */
[----:B------:R-:W-:Y:S01]  /*89c0*/  ISETP.GT.U32.AND P0, PT, R3, R6, PT ;  /* 0x000000060300720c */ /* 0x000fe20003f04070 */
[----:B------:R-:W-:Y:S01]  /*89d0*/  IMAD.HI.U32 R10, R2, R8, RZ ;  /* 0x00000008020a7227 */ /* 0x000fe200078e00ff */
[----:B------:R-:W-:-:S03]  /*89e0*/  IABS R4, R7 ;  /* 0x0000000700047213 */ /* 0x000fc60000000000 */
[----:B------:R-:W-:Y:S02]  /*89f0*/  IMAD.MOV R13, RZ, RZ, -R13 ;  /* 0x000000ffff0d7224 */ /* 0x000fe400078e0a0d */
[--C-:B------:R-:W-:Y:S02]  /*8a00*/  @!P4 IMAD.IADD R180, R180, 0x1, -R3.reuse ;  /* 0x00000001b4b4c824 */ /* 0x100fe400078e0a03 */
[----:B------:R-:W-:Y:S02]  /*8a10*/  IMAD.MOV R177, RZ, RZ, -R10 ;  /* 0x000000ffffb17224 */ /* 0x000fe400078e0a0a */
[----:B------:R-:W-:Y:S01]  /*8a20*/  @!P6 IMAD.IADD R176, R176, 0x1, -R3 ;  /* 0x00000001b0b0e824 */ /* 0x000fe200078e0a03 */
[C---:B------:R-:W-:Y:S01]  /*8a30*/  ISETP.GT.U32.AND P4, PT, R3.reuse, R180, PT ;  /* 0x000000b40300720c */ /* 0x040fe20003f84070 */
[C---:B------:R-:W-:Y:S01]  /*8a40*/  IMAD R178, R3.reuse, R13, R178 ;  /* 0x0000000d03b27224 */ /* 0x040fe200078e02b2 */
[----:B------:R-:W-:Y:S01]  /*8a50*/  ISETP.GE.AND P6, PT, R12, RZ, PT ;  /* 0x000000ff0c00720c */ /* 0x000fe20003fc6270 */
[----:B------:R-:W-:-:S02]  /*8a60*/  IMAD R8, R3, R177, R8 ;  /* 0x000000b103087224 */ /* 0x000fc400078e0208 */
[----:B------:R-:W-:Y:S02]  /*8a70*/  @!P0 IMAD.IADD R6, R6, 0x1, -R3 ;  /* 0x0000000106068824 */ /* 0x000fe400078e0a03 */
[----:B------:R-:W-:Y:S01]  /*8a80*/  @!P2 IMAD.MOV R176, RZ, RZ, -R176 ;  /* 0x000000ffffb0a224 */ /* 0x000fe200078e0ab0 */
[----:B------:R-:W-:Y:S01]  /*8a90*/  ISETP.GT.U32.AND P2, PT, R3, R178, PT ;  /* 0x000000b20300720c */ /* 0x000fe20003f44070 */
[----:B------:R-:W-:Y:S01]  /*8aa0*/  @!P3 IMAD.MOV R173, RZ, RZ, -R173 ;  /* 0x000000ffffadb224 */ /* 0x000fe200078e0aad */
[----:B------:R-:W-:Y:S01]  /*8ab0*/  ISETP.GE.AND P3, PT, R9, RZ, PT ;  /* 0x000000ff0900720c */ /* 0x000fe20003f66270 */
[----:B0-----:R-:W-:Y:S01]  /*8ac0*/  IMAD.MOV.U32 R5, RZ, RZ, R6 ;  /* 0x000000ffff057224 */ /* 0x001fe200078e0006 */
[----:B------:R-:W-:Y:S01]  /*8ad0*/  ISETP.GT.U32.AND P0, PT, R3, R8, PT ;  /* 0x000000080300720c */ /* 0x000fe20003f04070 */
[----:B------:R-:W-:-:S04]  /*8ae0*/  IMAD.HI.U32 R12, R2, R4, RZ ;  /* 0x00000004020c7227 */ /* 0x000fc800078e00ff */
[----:B------:R-:W-:Y:S02]  /*8af0*/  @!P1 IMAD.MOV R5, RZ, RZ, -R5 ;  /* 0x000000ffff059224 */ /* 0x000fe400078e0a05 */
[----:B------:R-:W-:Y:S02]  /*8b00*/  VIADD R11, R0, 0x4e ;  /* 0x0000004e000b7836 */ /* 0x000fe40000000000 */
[----:B------:R-:W-:Y:S01]  /*8b10*/  IMAD.MOV R12, RZ, RZ, -R12 ;  /* 0x000000ffff0c7224 */ /* 0x000fe200078e0a0c */
[----:B------:R0:W-:Y:S01]  /*8b20*/  STL [R1+0x30], R5 ;  /* 0x0000300501007387 */ /* 0x0001e20000100800 */
[--C-:B------:R-:W-:Y:S01]  /*8b30*/  @!P4 IMAD.IADD R180, R180, 0x1, -R3.reuse ;  /* 0x00000001b4b4c824 */ /* 0x100fe200078e0a03 */
[----:B------:R-:W-:Y:S01]  /*8b40*/  IABS R9, R11 ;  /* 0x0000000b00097213 */ /* 0x000fe20000000000 */
[----:B------:R-:W-:Y:S01]  /*8b50*/  IMAD R4, R3, R12, R4 ;  /* 0x0000000c03047224 */ /* 0x000fe200078e0204 */
[----:B------:R-:W-:Y:S01]  /*8b60*/  ISETP.GE.AND P1, PT, R11, RZ, PT ;  /* 0x000000ff0b00720c */ /* 0x000fe20003f26270 */
[----:B------:R-:W-:-:S02]  /*8b70*/  @!P2 IMAD.IADD R178, R178, 0x1, -R3 ;  /* 0x00000001b2b2a824 */ /* 0x000fc400078e0a03 */
[----:B------:R-:W-:Y:S02]  /*8b80*/  @!P0 IMAD.IADD R8, R8, 0x1, -R3 ;  /* 0x0000000108088824 */ /* 0x000fe400078e0a03 */
[----:B------:R-:W-:Y:S01]  /*8b90*/  IMAD.HI.U32 R10, R2, R9, RZ ;  /* 0x00000009020a7227 */ /* 0x000fe200078e00ff */
[C---:B------:R-:W-:Y:S02]  /*8ba0*/  ISETP.GT.U32.AND P2, PT, R3.reuse, R178, PT ;  /* 0x000000b20300720c */ /* 0x040fe40003f44070 */
[C---:B------:R-:W-:Y:S01]  /*8bb0*/  ISETP.GT.U32.AND P0, PT, R3.reuse, R8, PT ;  /* 0x000000080300720c */ /* 0x040fe20003f04070 */
[----:B0-----:R-:W-:Y:S02]  /*8bc0*/  IMAD.MOV.U32 R5, RZ, RZ, R180 ;  /* 0x000000ffff057224 */ /* 0x001fe400078e00b4 */
[----:B------:R-:W-:Y:S02]  /*8bd0*/  IMAD.MOV R10, RZ, RZ, -R10 ;  /* 0x000000ffff0a7224 */ /* 0x000fe400078e0a0a */
[----:B------:R-:W-:Y:S01]  /*8be0*/  @!P3 IMAD.MOV R5, RZ, RZ, -R5 ;  /* 0x000000ffff05b224 */ /* 0x000fe200078e0a05 */
[C---:B------:R-:W-:Y:S01]  /*8bf0*/  ISETP.GT.U32.AND P3, PT, R3.reuse, R4, PT ;  /* 0x000000040300720c */ /* 0x040fe20003f64070 */
[----:B------:R-:W-:-:S02]  /*8c00*/  IMAD R6, R3, R10, R9 ;  /* 0x0000000a03067224 */ /* 0x000fc400078e0209 */
[C---:B------:R-:W-:Y:S01]  /*8c10*/  VIADD R12, R0.reuse, 0x4b ;  /* 0x0000004b000c7836 */ /* 0x040fe20000000000 */
[----:B------:R0:W-:Y:S01]  /*8c20*/  STL [R1+0x34], R5 ;  /* 0x0000340501007387 */ /* 0x0001e20000100800 */
[----:B------:R-:W-:Y:S01]  /*8c30*/  VIADD R11, R0, 0x4c ;  /* 0x0000004c000b7836 */ /* 0x000fe20000000000 */
[----:B------:R-:W-:Y:S01]  /*8c40*/  ISETP.GT.U32.AND P4, PT, R3, R6, PT ;  /* 0x000000060300720c */ /* 0x000fe20003f84070 */
[--C-:B------:R-:W-:Y:S01]  /*8c50*/  @!P2 IMAD.IADD R178, R178, 0x1, -R3.reuse ;  /* 0x00000001b2b2a824 */ /* 0x100fe200078e0a03 */
[----:B------:R-:W-:Y:S01]  /*8c60*/  IABS R9, R12 ;  /* 0x0000000c00097213 */ /* 0x000fe20000000000 */
[--C-:B------:R-:W-:Y:S01]  /*8c70*/  @!P0 IMAD.IADD R8, R8, 0x1, -R3.reuse ;  /* 0x0000000108088824 */ /* 0x100fe200078e0a03 */
[----:B------:R-:W-:Y:S01]  /*8c80*/  IABS R10, R11 ;  /* 0x0000000b000a7213 */ /* 0x000fe20000000000 */
[----:B------:R-:W-:Y:S01]  /*8c90*/  VIADD R13, R0, 0x4a ;  /* 0x0000004a000d7836 */ /* 0x000fe20000000000 */
[----:B------:R-:W-:Y:S01]  /*8ca0*/  ISETP.GE.AND P0, PT, R7, RZ, PT ;  /* 0x000000ff0700720c */ /* 0x000fe20003f06270 */
[----:B------:R-:W-:-:S02]  /*8cb0*/  @!P3 IMAD.IADD R4, R4, 0x1, -R3 ;  /* 0x000000010404b824 */ /* 0x000fc400078e0a03 */
[----:B0-----:R-:W-:Y:S01]  /*8cc0*/  IMAD.MOV.U32 R5, RZ, RZ, R178 ;  /* 0x000000ffff057224 */ /* 0x001fe200078e00b2 */
[----:B------:R-:W-:Y:S01]  /*8cd0*/  IABS R177, R13 ;  /* 0x0000000d00b17213 */ /* 0x000fe20000000000 */
[----:B------:R-:W-:Y:S01]  /*8ce0*/  IMAD.HI.U32 R7, R2, R9, RZ ;  /* 0x0000000902077227 */ /* 0x000fe200078e00ff */
[----:B------:R-:W-:-:S03]  /*8cf0*/  ISETP.GT.U32.AND P3, PT, R3, R4, PT ;  /* 0x000000040300720c */ /* 0x000fc60003f64070 */
[----:B------:R-:W-:-:S04]  /*8d00*/  IMAD.HI.U32 R179, R2, R10, RZ ;  /* 0x0000000a02b37227 */ /* 0x000fc800078e00ff */
[----:B------:R-:W-:Y:S01]  /*8d10*/  @!P6 IMAD.MOV R5, RZ, RZ, -R5 ;  /* 0x000000ffff05e224 */ /* 0x000fe200078e0a05 */
[----:B------:R-:W-:Y:S01]  /*8d20*/  ISETP.GE.AND P6, PT, R12, RZ, PT ;  /* 0x000000ff0c00720c */ /* 0x000fe20003fc6270 */
[----:B------:R-:W-:Y:S02]  /*8d30*/  IMAD.MOV R12, RZ, RZ, -R7 ;  /* 0x000000ffff0c7224 */ /* 0x000fe400078e0a07 */
[----:B------:R-:W-:Y:S02]  /*8d40*/  IMAD.MOV R179, RZ, RZ, -R179 ;  /* 0x000000ffffb37224 */ /* 0x000fe400078e0ab3 */
[----:B------:R-:W-:Y:S02]  /*8d50*/  @!P4 IMAD.IADD R6, R6, 0x1, -R3 ;  /* 0x000000010606c824 */ /* 0x000fe400078e0a03 */
[C---:B------:R-:W-:Y:S02]  /*8d60*/  IMAD R9, R3.reuse, R12, R9 ;  /* 0x0000000c03097224 */ /* 0x040fe400078e0209 */
[C---:B------:R-:W-:Y:S01]  /*8d70*/  IMAD R10, R3.reuse, R179, R10 ;  /* 0x000000b3030a7224 */ /* 0x040fe200078e020a */
[C---:B------:R-:W-:Y:S01]  /*8d80*/  ISETP.GT.U32.AND P4, PT, R3.reuse, R6, PT ;  /* 0x000000060300720c */ /* 0x040fe20003f84070 */
[----:B------:R-:W-:Y:S01]  /*8d90*/  @!P3 IMAD.IADD R4, R4, 0x1, -R3 ;  /* 0x000000010404b824 */ /* 0x000fe200078e0a03 */
[C---:B------:R-:W-:Y:S01]  /*8da0*/  ISETP.GT.U32.AND P3, PT, R3.reuse, R9, PT ;  /* 0x000000090300720c */ /* 0x040fe20003f64070 */
[----:B------:R-:W-:Y:S01]  /*8db0*/  IMAD.MOV.U32 R180, RZ, RZ, R8 ;  /* 0x000000ffffb47224 */ /* 0x000fe200078e0008 */
[----:B------:R-:W-:Y:S01]  /*8dc0*/  ISETP.GT.U32.AND P2, PT, R3, R10, PT ;  /* 0x0000000a0300720c */ /* 0x000fe20003f44070 */
[----:B------:R-:W-:-:S02]  /*8dd0*/  VIADD R7, R0, 0x49 ;  /* 0x0000004900077836 */ /* 0x000fc40000000000 */
[----:B------:R-:W-:-:S03]  /*8de0*/  IMAD.HI.U32 R8, R2, R177, RZ ;  /* 0x000000b102087227 */ /* 0x000fc600078e00ff */
[----:B------:R-:W-:Y:S01]  /*8df0*/  IABS R178, R7 ;  /* 0x0000000700b27213 */ /* 0x000fe20000000000 */
[----:B------:R-:W-:Y:S02]  /*8e00*/  IMAD.MOV R8, RZ, RZ, -R8 ;  /* 0x000000ffff087224 */ /* 0x000fe400078e0a08 */
[--C-:B------:R-:W-:Y:S01]  /*8e10*/  @!P4 IMAD.IADD R6, R6, 0x1, -R3.reuse ;  /* 0x000000010606c824 */ /* 0x100fe200078e0a03 */
[----:B------:R-:W-:Y:S01]  /*8e20*/  ISETP.GE.AND P4, PT, R13, RZ, PT ;  /* 0x000000ff0d00720c */ /* 0x000fe20003f86270 */
[--C-:B------:R-:W-:Y:S02]  /*8e30*/  @!P3 IMAD.IADD R9, R9, 0x1, -R3.reuse ;  /* 0x000000010909b824 */ /* 0x100fe400078e0a03 */
[----:B------:R-:W-:Y:S02]  /*8e40*/  @!P2 IMAD.IADD R10, R10, 0x1, -R3 ;  /* 0x000000010a0aa824 */ /* 0x000fe400078e0a03 */
[----:B------:R-:W-:Y:S01]  /*8e50*/  @!P5 IMAD.MOV R180, RZ, RZ, -R180 ;  /* 0x000000ffffb4d224 */ /* 0x000fe200078e0ab4 */
[----:B------:R-:W-:Y:S01]  /*8e60*/  ISETP.GE.AND P5, PT, R11, RZ, PT ;  /* 0x000000ff0b00720c */ /* 0x000fe20003fa6270 */
[----:B------:R-:W-:Y:S01]  /*8e70*/  IMAD.MOV.U32 R11, RZ, RZ, R6 ;  /* 0x000000ffff0b7224 */ /* 0x000fe200078e0006 */
[C---:B------:R-:W-:Y:S01]  /*8e80*/  ISETP.GT.U32.AND P3, PT, R3.reuse, R9, PT ;  /* 0x000000090300720c */ /* 0x040fe20003f64070 */
[C---:B------:R-:W-:Y:S01]  /*8e90*/  IMAD R177, R3.reuse, R8, R177 ;  /* 0x0000000803b17224 */ /* 0x040fe200078e02b1 */
[----:B------:R-:W-:Y:S01]  /*8ea0*/  ISETP.GT.U32.AND P2, PT, R3, R10, PT ;  /* 0x0000000a0300720c */ /* 0x000fe20003f44070 */
[----:B------:R-:W-:Y:S01]  /*8eb0*/  VIADD R6, R0, 0x48 ;  /* 0x0000004800067836 */ /* 0x000fe20000000000 */
[----:B------:R-:W-:Y:S01]  /*8ec0*/  STL [R1+0x38], R180 ;  /* 0x000038b401007387 */ /* 0x000fe20000100800 */
[----:B------:R-:W-:-:S03]  /*8ed0*/  IMAD.HI.U32 R8, R2, R178, RZ ;  /* 0x000000b202087227 */ /* 0x000fc600078e00ff */
[----:B------:R-:W-:Y:S01]  /*8ee0*/  IABS R12, R6 ;  /* 0x00000006000c7213 */ /* 0x000fe20000000000 */
[----:B------:R-:W-:Y:S01]  /*8ef0*/  IMAD.MOV R8, RZ, RZ, -R8 ;  /* 0x000000ffff087224 */ /* 0x000fe200078e0a08 */
[----:B------:R0:W-:Y:S01]  /*8f00*/  STL [R1+0x3c], R5 ;  /* 0x00003c0501007387 */ /* 0x0001e20000100800 */
[----:B------:R-:W-:Y:S01]  /*8f10*/  @!P1 IMAD.MOV R11, RZ, RZ, -R11 ;  /* 0x000000ffff0b9224 */ /* 0x000fe200078e0a0b */
[----:B------:R-:W-:Y:S01]  /*8f20*/  ISETP.GE.AND P1, PT, R7, RZ, PT ;  /* 0x000000ff0700720c */ /* 0x000fe20003f26270 */
[----:B------:R-:W-:Y:S02]  /*8f30*/  IMAD R178, R3, R8, R178 ;  /* 0x0000000803b27224 */ /* 0x000fe400078e02b2 */
[--C-:B------:R-:W-:Y:S01]  /*8f40*/  @!P3 IMAD.IADD R9, R9, 0x1, -R3.reuse ;  /* 0x000000010909b824 */ /* 0x100fe200078e0a03 */
[----:B------:R1:W-:Y:S01]  /*8f50*/  STL [R1+0x40], R11 ;  /* 0x0000400b01007387 */ /* 0x0003e20000100800 */
[----:B------:R-:W-:Y:S01]  /*8f60*/  @!P2 IMAD.IADD R10, R10, 0x1, -R3 ;  /* 0x000000010a0aa824 */ /* 0x000fe200078e0a03 */
[C---:B------:R-:W-:Y:S01]  /*8f70*/  ISETP.GT.U32.AND P3, PT, R3.reuse, R178, PT ;  /* 0x000000b20300720c */ /* 0x040fe20003f64070 */
[----:B------:R-:W-:Y:S01]  /*8f80*/  VIADD R7, R0, 0x46 ;  /* 0x0000004600077836 */ /* 0x000fe20000000000 */
[----:B------:R-:W-:Y:S01]  /*8f90*/  ISETP.GT.U32.AND P2, PT, R3, R177, PT ;  /* 0x000000b10300720c */ /* 0x000fe20003f44070 */
[----:B0-----:R-:W-:-:S02]  /*8fa0*/  IMAD.MOV.U32 R5, RZ, RZ, R4 ;  /* 0x000000ffff057224 */ /* 0x001fc400078e0004 */
[----:B------:R-:W-:Y:S01]  /*8fb0*/  IMAD.HI.U32 R4, R2, R12, RZ ;  /* 0x0000000c02047227 */ /* 0x000fe200078e00ff */
[----:B------:R-:W-:-:S03]  /*8fc0*/  IABS R180, R7 ;  /* 0x0000000700b47213 */ /* 0x000fc60000000000 */
[----:B------:R-:W-:Y:S02]  /*8fd0*/  IMAD.MOV R4, RZ, RZ, -R4 ;  /* 0x000000ffff047224 */ /* 0x000fe400078e0a04 */
[----:B-1----:R-:W-:Y:S02]  /*8fe0*/  IMAD.MOV.U32 R11, RZ, RZ, R10 ;  /* 0x000000ffff0b7224 */ /* 0x002fe400078e000a */
[C---:B------:R-:W-:Y:S02]  /*8ff0*/  IMAD R12, R3.reuse, R4, R12 ;  /* 0x00000004030c7224 */ /* 0x040fe400078e020c */
[----:B------:R-:W-:Y:S01]  /*9000*/  @!P0 IMAD.MOV R5, RZ, RZ, -R5 ;  /* 0x000000ffff058224 */ /* 0x000fe200078e0a05 */
[----:B------:R-:W-:Y:S01]  /*9010*/  ISETP.GE.AND P0, PT, R6, RZ, PT ;  /* 0x000000ff0600720c */ /* 0x000fe20003f06270 */
[----:B------:R-:W-:Y:S01]  /*9020*/  @!P5 IMAD.MOV R11, RZ, RZ, -R11 ;  /* 0x000000ffff0bd224 */ /* 0x000fe200078e0a0b */
[----:B------:R-:W-:Y:S01]  /*9030*/  ISETP.GT.U32.AND P5, PT, R3, R12, PT ;  /* 0x0000000c0300720c */ /* 0x000fe20003fa4070 */
[----:B------:R-:W-:Y:S01]  /*9040*/  VIADD R6, R0, 0x47 ;  /* 0x0000004700067836 */ /* 0x000fe20000000000 */
[----:B------:R0:W-:Y:S01]  /*9050*/  STL [R1+0x44], R5 ;  /* 0x0000440501007387 */ /* 0x0001e20000100800 */
[----:B------:R-:W-:-:S02]  /*9060*/  @!P3 IMAD.IADD R178, R178, 0x1, -R3 ;  /* 0x00000001b2b2b824 */ /* 0x000fc400078e0a03 */
[----:B------:R-:W-:Y:S01]  /*9070*/  VIADD R10, R0, 0x45 ;  /* 0x00000045000a7836 */ /* 0x000fe20000000000 */
[----:B------:R-:W-:Y:S01]  /*9080*/  IABS R179, R6 ;  /* 0x0000000600b37213 */ /* 0x000fe20000000000 */
[C---:B------:R-:W-:Y:S01]  /*9090*/  IMAD.HI.U32 R4, R2.reuse, R180, RZ ;  /* 0x000000b402047227 */ /* 0x040fe200078e00ff */
[----:B------:R-:W-:Y:S01]  /*90a0*/  ISETP.GT.U32.AND P3, PT, R3, R178, PT ;  /* 0x000000b20300720c */ /* 0x000fe20003f64070 */
[----:B------:R1:W-:Y:S01]  /*90b0*/  STL [R1+0x48], R11 ;  /* 0x0000480b01007387 */ /* 0x0003e20000100800 */
[----:B------:R-:W-:Y:S01]  /*90c0*/  IABS R181, R10 ;  /* 0x0000000a00b57213 */ /* 0x000fe20000000000 */
[----:B------:R-:W-:-:S04]  /*90d0*/  IMAD.HI.U32 R8, R2, R179, RZ ;  /* 0x000000b302087227 */ /* 0x000fc800078e00ff */
[----:B------:R-:W-:Y:S02]  /*90e0*/  @!P5 IMAD.IADD R12, R12, 0x1, -R3 ;  /* 0x000000010c0cd824 */ /* 0x000fe400078e0a03 */
[----:B------:R-:W-:Y:S02]  /*90f0*/  IMAD.MOV R8, RZ, RZ, -R8 ;  /* 0x000000ffff087224 */ /* 0x000fe400078e0a08 */
[----:B0-----:R-:W-:Y:S01]  /*9100*/  IMAD.MOV.U32 R5, RZ, RZ, R9 ;  /* 0x000000ffff057224 */ /* 0x001fe200078e0009 */
[C---:B------:R-:W-:Y:S01]  /*9110*/  ISETP.GT.U32.AND P5, PT, R3.reuse, R12, PT ;  /* 0x0000000c0300720c */ /* 0x040fe20003fa4070 */
[C---:B------:R-:W-:Y:S02]  /*9120*/  IMAD R179, R3.reuse, R8, R179 ;  /* 0x0000000803b37224 */ /* 0x040fe400078e02b3 */
[----:B------:R-:W-:Y:S01]  /*9130*/  @!P6 IMAD.MOV R5, RZ, RZ, -R5 ;  /* 0x000000ffff05e224 */ /* 0x000fe200078e0a05 */
[----:B------:R-:W-:Y:S01]  /*9140*/  ISETP.GE.AND P6, PT, R6, RZ, PT ;  /* 0x000000ff0600720c */ /* 0x000fe20003fc6270 */
[----:B------:R-:W-:Y:S01]  /*9150*/  @!P3 IMAD.IADD R178, R178, 0x1, -R3 ;  /* 0x00000001b2b2b824 */ /* 0x000fe200078e0a03 */
[----:B------:R-:W-:Y:S01]  /*9160*/  ISETP.GT.U32.AND P3, PT, R3, R179, PT ;  /* 0x000000b30300720c */ /* 0x000fe20003f64070 */
[----:B------:R-:W-:Y:S01]  /*9170*/  IMAD.MOV R4, RZ, RZ, -R4 ;  /* 0x000000ffff047224 */ /* 0x000fe200078e0a04 */
[----:B------:R0:W-:Y:S01]  /*9180*/  STL [R1+0x4c], R5 ;  /* 0x00004c0501007387 */ /* 0x0001e20000100800 */
[----:B-1----:R-:W-:-:S02]  /*9190*/  VIADD R11, R0, 0x44 ;  /* 0x00000044000b7836 */ /* 0x002fc40000000000 */
[----:B------:R-:W-:-:S03]  /*91a0*/  IMAD.HI.U32 R6, R2, R181, RZ ;  /* 0x000000b502067227 */ /* 0x000fc600078e00ff */
[----:B------:R-:W-:Y:S01]  /*91b0*/  IABS R182, R11 ;  /* 0x0000000b00b67213 */ /* 0x000fe20000000000 */
[--C-:B------:R-:W-:Y:S02]  /*91c0*/  @!P2 IMAD.IADD R177, R177, 0x1, -R3.reuse ;  /* 0x00000001b1b1a824 */ /* 0x100fe400078e0a03 */
[C---:B------:R-:W-:Y:S02]  /*91d0*/  IMAD R180, R3.reuse, R4, R180 ;  /* 0x0000000403b47224 */ /* 0x040fe400078e02b4 */
[----:B------:R-:W-:Y:S01]  /*91e0*/  IMAD.MOV R6, RZ, RZ, -R6 ;  /* 0x000000ffff067224 */ /* 0x000fe200078e0a06 */
[C---:B------:R-:W-:Y:S01]  /*91f0*/  ISETP.GT.U32.AND P2, PT, R3.reuse, R177, PT ;  /* 0x000000b10300720c */ /* 0x040fe20003f44070 */
[----:B------:R-:W-:Y:S01]  /*9200*/  @!P5 IMAD.IADD R12, R12, 0x1, -R3 ;  /* 0x000000010c0cd824 */ /* 0x000fe200078e0a03 */
[C---:B------:R-:W-:Y:S01]  /*9210*/  ISETP.GT.U32.AND P5, PT, R3.reuse, R180, PT ;  /* 0x000000b40300720c */ /* 0x040fe20003fa4070 */
[----:B------:R-:W-:Y:S02]  /*9220*/  IMAD R181, R3, R6, R181 ;  /* 0x0000000603b57224 */ /* 0x000fe400078e02b5 */
[----:B------:R-:W-:-:S04]  /*9230*/  IMAD.HI.U32 R186, R2, R182, RZ ;  /* 0x000000b602ba7227 */ /* 0x000fc800078e00ff */
[--C-:B------:R-:W-:Y:S01]  /*9240*/  @!P3 IMAD.IADD R179, R179, 0x1, -R3.reuse ;  /* 0x00000001b3b3b824 */ /* 0x100fe200078e0a03 */
[C---:B------:R-:W-:Y:S01]  /*9250*/  ISETP.GT.U32.AND P3, PT, R3.reuse, R181, PT ;  /* 0x000000b50300720c */ /* 0x040fe20003f64070 */
[----:B------:R-:W-:Y:S02]  /*9260*/  IMAD.MOV R186, RZ, RZ, -R186 ;  /* 0x000000ffffba7224 */ /* 0x000fe400078e0aba */
[C---:B------:R-:W-:Y:S02]  /*9270*/  VIADD R4, R0.reuse, 0x43 ;  /* 0x0000004300047836 */ /* 0x040fe40000000000 */
[----:B------:R-:W-:Y:S02]  /*9280*/  IMAD R182, R3, R186, R182 ;  /* 0x000000ba03b67224 */ /* 0x000fe400078e02b6 */
[--C-:B------:R-:W-:Y:S01]  /*9290*/  @!P2 IMAD.IADD R177, R177, 0x1, -R3.reuse ;  /* 0x00000001b1b1a824 */ /* 0x100fe200078e0a03 */
[----:B------:R-:W-:Y:S01]  /*92a0*/  ISETP.GE.AND P2, PT, R7, RZ, PT ;  /* 0x000000ff0700720c */ /* 0x000fe20003f46270 */
[----:B------:R-:W-:Y:S01]  /*92b0*/  VIADD R7, R0, 0x42 ;  /* 0x0000004200077836 */ /* 0x000fe20000000000 */
[----:B------:R-:W-:Y:S01]  /*92c0*/  IABS R183, R4 ;  /* 0x0000000400b77213 */ /* 0x000fe20000000000 */
[--C-:B------:R-:W-:Y:S01]  /*92d0*/  @!P5 IMAD.IADD R180, R180, 0x1, -R3.reuse ;  /* 0x00000001b4b4d824 */ /* 0x100fe200078e0a03 */
[----:B------:R-:W-:Y:S01]  /*92e0*/  ISETP.GT.U32.AND P5, PT, R3, R182, PT ;  /* 0x000000b60300720c */ /* 0x000fe20003fa4070 */
[----:B------:R-:W-:Y:S01]  /*92f0*/  VIADD R8, R0, 0x41 ;  /* 0x0000004100087836 */ /* 0x000fe20000000000 */
[----:B------:R-:W-:Y:S01]  /*9300*/  IABS R184, R7 ;  /* 0x0000000700b87213 */ /* 0x000fe20000000000 */
[----:B------:R-:W-:Y:S01]  /*9310*/  @!P3 IMAD.IADD R181, R181, 0x1, -R3 ;  /* 0x00000001b5b5b824 */ /* 0x000fe200078e0a03 */
[----:B------:R-:W-:Y:S01]  /*9320*/  ISETP.GT.U32.AND P3, PT, R3, R179, PT ;  /* 0x000000b30300720c */ /* 0x000fe20003f64070 */
[----:B------:R-:W-:Y:S01]  /*9330*/  IMAD.HI.U32 R13, R2, R183, RZ ;  /* 0x000000b7020d7227 */ /* 0x000fe200078e00ff */
[----:B------:R-:W-:-:S03]  /*9340*/  IABS R185, R8 ;  /* 0x0000000800b97213 */ /* 0x000fc60000000000 */
[----:B------:R-:W-:Y:S01]  /*9350*/  @!P1 IMAD.MOV R178, RZ, RZ, -R178 ;  /* 0x000000ffffb29224 */ /* 0x000fe200078e0ab2 */
[----:B------:R-:W-:Y:S01]  /*9360*/  ISETP.GT.U32.AND P1, PT, R3, R181, PT ;  /* 0x000000b50300720c */ /* 0x000fe20003f24070 */
[----:B------:R-:W-:-:S04]  /*9370*/  IMAD.HI.U32 R9, R2, R184, RZ ;  /* 0x000000b802097227 */ /* 0x000fc800078e00ff */
[----:B------:R-:W-:-:S04]  /*9380*/  IMAD.HI.U32 R6, R2, R185, RZ ;  /* 0x000000b902067227 */ /* 0x000fc800078e00ff */
[----:B------:R-:W-:Y:S02]  /*9390*/  IMAD.MOV R13, RZ, RZ, -R13 ;  /* 0x000000ffff0d7224 */ /* 0x000fe400078e0a0d */
[----:B------:R-:W-:Y:S01]  /*93a0*/  @!P4 IMAD.MOV R177, RZ, RZ, -R177 ;  /* 0x000000ffffb1c224 */ /* 0x000fe200078e0ab1 */
[C---:B------:R-:W-:Y:S01]  /*93b0*/  ISETP.GT.U32.AND P4, PT, R3.reuse, R180, PT ;  /* 0x000000b40300720c */ /* 0x040fe20003f84070 */
[----:B------:R-:W-:Y:S02]  /*93c0*/  IMAD.MOV R9, RZ, RZ, -R9 ;  /* 0x000000ffff097224 */ /* 0x000fe400078e0a09 */
[----:B------:R-:W-:Y:S02]  /*93d0*/  @!P5 IMAD.IADD R182, R182, 0x1, -R3 ;  /* 0x00000001b6b6d824 */ /* 0x000fe400078e0a03 */
[C---:B------:R-:W-:Y:S02]  /*93e0*/  IMAD R183, R3.reuse, R13, R183 ;  /* 0x0000000d03b77224 */ /* 0x040fe400078e02b7 */
[----:B------:R-:W-:Y:S01]  /*93f0*/  IMAD.MOV R6, RZ, RZ, -R6 ;  /* 0x000000ffff067224 */ /* 0x000fe200078e0a06 */
[----:B------:R-:W-:Y:S01]  /*9400*/  ISETP.GT.U32.AND P5, PT, R3, R182, PT ;  /* 0x000000b60300720c */ /* 0x000fe20003fa4070 */
[----:B0-----:R-:W-:-:S02]  /*9410*/  IMAD.MOV.U32 R5, RZ, RZ, R12 ;  /* 0x000000ffff057224 */ /* 0x001fc400078e000c */
[C---:B------:R-:W-:Y:S02]  /*9420*/  IMAD R184, R3.reuse, R9, R184 ;  /* 0x0000000903b87224 */ /* 0x040fe400078e02b8 */
[----:B------:R-:W-:Y:S02]  /*9430*/  VIADD R9, R0, 0x40 ;  /* 0x0000004000097836 */ /* 0x000fe40000000000 */
[C---:B------:R-:W-:Y:S02]  /*9440*/  IMAD R185, R3.reuse, R6, R185 ;  /* 0x0000000603b97224 */ /* 0x040fe400078e02b9 */
[----:B------:R-:W-:Y:S01]  /*9450*/  @!P0 IMAD.MOV R5, RZ, RZ, -R5 ;  /* 0x000000ffff058224 */ /* 0x000fe200078e0a05 */
[----:B------:R-:W-:Y:S01]  /*9460*/  ISETP.GT.U32.AND P0, PT, R3, R183, PT ;  /* 0x000000b70300720c */ /* 0x000fe20003f04070 */
[--C-:B------:R-:W-:Y:S01]  /*9470*/  @!P3 IMAD.IADD R179, R179, 0x1, -R3.reuse ;  /* 0x00000001b3b3b824 */ /* 0x100fe200078e0a03 */
[----:B------:R-:W-:Y:S01]  /*9480*/  ISETP.GT.U32.AND P3, PT, R3, R184, PT ;  /* 0x000000b80300720c */ /* 0x000fe20003f64070 */
[--C-:B------:R-:W-:Y:S01]  /*9490*/  @!P1 IMAD.IADD R181, R181, 0x1, -R3.reuse ;  /* 0x00000001b5b59824 */ /* 0x100fe200078e0a03 */
[----:B------:R-:W-:Y:S01]  /*94a0*/  IABS R186, R9 ;  /* 0x0000000900ba7213 */ /* 0x000fe20000000000 */
[--C-:B------:R-:W-:Y:S01]  /*94b0*/  @!P4 IMAD.IADD R180, R180, 0x1, -R3.reuse ;  /* 0x00000001b4b4c824 */ /* 0x100fe200078e0a03 */
[----:B------:R-:W-:Y:S01]  /*94c0*/  ISETP.GT.U32.AND P1, PT, R3, R185, PT ;  /* 0x000000b90300720c */ /* 0x000fe20003f24070 */
[----:B------:R-:W-:Y:S01]  /*94d0*/  VIADD R6, R0, 0x3f ;  /* 0x0000003f00067836 */ /* 0x000fe20000000000 */
[----:B------:R-:W-:Y:S01]  /*94e0*/  ISETP.GE.AND P4, PT, R10, RZ, PT ;  /* 0x000000ff0a00720c */ /* 0x000fe20003f86270 */
[----:B------:R-:W-:Y:S01]  /*94f0*/  IMAD.HI.U32 R12, R2, R186, RZ ;  /* 0x000000ba020c7227 */ /* 0x000fe200078e00ff */
[----:B------:R-:W-:Y:S02]  /*9500*/  STL [R1+0x2c], R5 ;  /* 0x00002c0501007387 */ /* 0x000fe40000100800 */
[----:B------:R-:W-:Y:S01]  /*9510*/  IABS R187, R6 ;  /* 0x0000000600bb7213 */ /* 0x000fe20000000000 */
[--C-:B------:R-:W-:Y:S01]  /*9520*/  @!P5 IMAD.IADD R182, R182, 0x1, -R3.reuse ;  /* 0x00000001b6b6d824 */ /* 0x100fe200078e0a03 */
[----:B------:R-:W-:Y:S01]  /*9530*/  ISETP.GE.AND P5, PT, R11, RZ, PT ;  /* 0x000000ff0b00720c */ /* 0x000fe20003fa6270 */
[----:B------:R-:W-:Y:S01]  /*9540*/  IMAD.MOV R12, RZ, RZ, -R12 ;  /* 0x000000ffff0c7224 */ /* 0x000fe200078e0a0c */
[----:B------:R0:W-:Y:S01]  /*9550*/  STL [R1+0xb44], R0 ;  /* 0x000b440001007387 */ /* 0x0001e20000100800 */
[--C-:B------:R-:W-:Y:S01]  /*9560*/  @!P0 IMAD.IADD R183, R183, 0x1, -R3.reuse ;  /* 0x00000001b7b78824 */ /* 0x100fe200078e0a03 */
[----:B------:R-:W-:Y:S01]  /*9570*/  ISETP.GE.AND P0, PT, R4, RZ, PT ;  /* 0x000000ff0400720c */ /* 0x000fe20003f06270 */
[----:B------:R-:W-:Y:S01]  /*9580*/  @!P3 IMAD.IADD R184, R184, 0x1, -R3 ;  /* 0x00000001b8b8b824 */ /* 0x000fe200078e0a03 */
[----:B------:R-:W-:Y:S01]  /*9590*/  ISETP.GE.AND P3, PT, R7, RZ, PT ;  /* 0x000000ff0700720c */ /* 0x000fe20003f66270 */
        /* <DEDUP_REMOVED lines=8> */
[----:B------:R-:W-:Y:S01]  /*9620*/  @!P2 IMAD.MOV R180, RZ, RZ, -R180 ;  /* 0x000000ffffb4a224 */ /* 0x000fe200078e0ab4 */
[C---:B------:R-:W-:Y:S01]  /*9630*/  ISETP.GT.U32.AND P2, PT, R3.reuse, R185, PT ;  /* 0x000000b90300720c */ /* 0x040fe20003f44070 */
[----:B------:R-:W-:Y:S02]  /*9640*/  IMAD.MOV R10, RZ, RZ, -R10 ;  /* 0x000000ffff0a7224 */ /* 0x000fe400078e0a0a */
[----:B------:R-:W-:Y:S01]  /*9650*/  @!P5 IMAD.MOV R182, RZ, RZ, -R182 ;  /* 0x000000ffffb6d224 */ /* 0x000fe200078e0ab6 */
[----:B------:R-:W-:Y:S01]  /*9660*/  ISETP.GE.AND P5, PT, R8, RZ, PT ;  /* 0x000000ff0800720c */ /* 0x000fe20003fa6270 */
[----:B------:R-:W-:Y:S02]  /*9670*/  IMAD R187, R3, R10, R187 ;  /* 0x0000000a03bb7224 */ /* 0x000fe400078e02bb */
[----:B------:R-:W-:-:S04]  /*9680*/  IMAD.HI.U32 R8, R2, R188, RZ ;  /* 0x000000bc02087227 */ /* 0x000fc800078e00ff */
[----:B------:R-:W-:Y:S01]  /*9690*/  @!P6 IMAD.MOV R179, RZ, RZ, -R179 ;  /* 0x000000ffffb3e224 */ /* 0x000fe200078e0ab3 */
[----:B------:R-:W-:Y:S01]  /*96a0*/  ISETP.GT.U32.AND P6, PT, R3, R184, PT ;  /* 0x000000b80300720c */ /* 0x000fe20003fc4070 */
[--C-:B------:R-:W-:Y:S01]  /*96b0*/  @!P1 IMAD.IADD R183, R183, 0x1, -R3.reuse ;  /* 0x00000001b7b79824 */ /* 0x100fe200078e0a03 */
[----:B------:R-:W-:Y:S01]  /*96c0*/  ISETP.GT.U32.AND P1, PT, R3, R187, PT ;  /* 0x000000bb0300720c */ /* 0x000fe20003f24070 */
[----:B------:R-:W-:Y:S02]  /*96d0*/  IMAD.MOV R8, RZ, RZ, -R8 ;  /* 0x000000ffff087224 */ /* 0x000fe400078e0a08 */
        /* <DEDUP_REMOVED lines=8> */
[----:B------:R-:W-:Y:S01]  /*9760*/  ISETP.GT.U32.AND P5, PT, R3, R188, PT ;  /* 0x000000bc0300720c */ /* 0x000fe20003fa4070 */
[----:B------:R-:W-:Y:S02]  /*9770*/  VIADD R4, R0, 0x3d ;  /* 0x0000003d00047836 */ /* 0x000fe40000000000 */
[--C-:B------:R-:W-:Y:S01]  /*9780*/  @!P6 IMAD.IADD R184, R184, 0x1, -R3.reuse ;  /* 0x00000001b8b8e824 */ /* 0x100fe200078e0a03 */
[----:B------:R-:W-:Y:S01]  /*9790*/  ISETP.GE.AND P6, PT, R9, RZ, PT ;  /* 0x000000ff0900720c */ /* 0x000fe20003fc6270 */
[----:B------:R-:W-:Y:S01]  /*97a0*/  @!P1 IMAD.IADD R187, R187, 0x1, -R3 ;  /* 0x00000001bbbb9824 */ /* 0x000fe200078e0a03 */
[----:B------:R-:W-:Y:S01]  /*97b0*/  IABS R189, R4 ;  /* 0x0000000400bd7213 */ /* 0x000fe20000000000 */
[----:B------:R-:W-:Y:S01]  /*97c0*/  @!P3 IMAD.MOV R184, RZ, RZ, -R184 ;  /* 0x000000ffffb8b224 */ /* 0x000fe200078e0ab8 */
[----:B------:R-:W-:Y:S01]  /*97d0*/  ISETP.GE.AND P1, PT, R4, RZ, PT ;  /* 0x000000ff0400720c */ /* 0x000fe20003f26270 */
[----:B------:R-:W-:Y:S01]  /*97e0*/  VIADD R7, R0, 0x3a ;  /* 0x0000003a00077836 */ /* 0x000fe20000000000 */
[----:B------:R-:W-:Y:S01]  /*97f0*/  ISETP.GT.U32.AND P3, PT, R3, R187, PT ;  /* 0x000000bb0300720c */ /* 0x000fe20003f64070 */
[----:B------:R-:W-:-:S03]  /*9800*/  IMAD.HI.U32 R6, R2, R189, RZ ;  /* 0x000000bd02067227 */ /* 0x000fc600078e00ff */
[----:B------:R-:W-:Y:S01]  /*9810*/  IABS R192, R7 ;  /* 0x0000000700c07213 */ /* 0x000fe20000000000 */
[--C-:B------:R-:W-:Y:S01]  /*9820*/  @!P0 IMAD.IADD R186, R186, 0x1, -R3.reuse ;  /* 0x00000001baba8824 */ /* 0x100fe200078e0a03 */
[----:B------:R-:W-:Y:S01]  /*9830*/  ISETP.GE.AND P0, PT, R190, RZ, PT ;  /* 0x000000ffbe00720c */ /* 0x000fe20003f06270 */
[----:B------:R-:W-:Y:S01]  /*9840*/  @!P5 IMAD.IADD R188, R188, 0x1, -R3 ;  /* 0x00000001bcbcd824 */ /* 0x000fe200078e0a03 */
[----:B------:R-:W-:Y:S01]  /*9850*/  IABS R190, R190 ;  /* 0x000000be00be7213 */ /* 0x000fe20000000000 */
[----:B------:R-:W-:Y:S02]  /*9860*/  IMAD.MOV R6, RZ, RZ, -R6 ;  /* 0x000000ffff067224 */ /* 0x000fe400078e0a06 */
[----:B------:R-:W-:Y:S01]  /*9870*/  VIADD R4, R0, 0x3b ;  /* 0x0000003b00047836 */ /* 0x000fe20000000000 */
[C---:B------:R-:W-:Y:S01]  /*9880*/  ISETP.GT.U32.AND P5, PT, R3.reuse, R188, PT ;  /* 0x000000bc0300720c */ /* 0x040fe20003fa4070 */
[----:B------:R-:W-:Y:S02]  /*9890*/  IMAD R189, R3, R6, R189 ;  /* 0x0000000603bd7224 */ /* 0x000fe400078e02bd */
[----:B------:R-:W-:Y:S01]  /*98a0*/  IMAD.HI.U32 R8, R2, R190, RZ ;  /* 0x000000be02087227 */ /* 0x000fe200078e00ff */
[----:B------:R-:W-:-:S03]  /*98b0*/  IABS R191, R4 ;  /* 0x0000000400bf7213 */ /* 0x000fc60000000000 */
[----:B------:R-:W-:Y:S01]  /*98c0*/  @!P3 IMAD.IADD R187, R187, 0x1, -R3 ;  /* 0x00000001bbbbb824 */ /* 0x000fe200078e0a03 */
[C---:B------:R-:W-:Y:S01]  /*98d0*/  ISETP.GT.U32.AND P3, PT, R3.reuse, R189, PT ;  /* 0x000000bd0300720c */ /* 0x040fe20003f64070 */
[----:B------:R-:W-:Y:S02]  /*98e0*/  IMAD.MOV R8, RZ, RZ, -R8 ;  /* 0x000000ffff087224 */ /* 0x000fe400078e0a08 */
[----:B------:R-:W-:Y:S01]  /*98f0*/  @!P6 IMAD.MOV R186, RZ, RZ, -R186 ;  /* 0x000000ffffbae224 */ /* 0x000fe200078e0aba */
[----:B------:R-:W-:Y:S01]  /*9900*/  ISETP.GE.AND P6, PT, R4, RZ, PT ;  /* 0x000000ff0400720c */ /* 0x000fe20003fc6270 */
[----:B------:R-:W-:Y:S02]  /*9910*/  IMAD R190, R3, R8, R190 ;  /* 0x0000000803be7224 */ /* 0x000fe400078e02be */
[----:B------:R-:W-:-:S04]  /*9920*/  IMAD.HI.U32 R4, R2, R192, RZ ;  /* 0x000000c002047227 */ /* 0x000fc800078e00ff */
[----:B------:R-:W-:Y:S01]  /*9930*/  @!P5 IMAD.IADD R188, R188, 0x1, -R3 ;  /* 0x00000001bcbcd824 */ /* 0x000fe200078e0a03 */
[----:B------:R-:W-:Y:S01]  /*9940*/  ISETP.GT.U32.AND P5, PT, R3, R190, PT ;  /* 0x000000be0300720c */ /* 0x000fe20003fa4070 */
[----:B------:R-:W-:-:S04]  /*9950*/  IMAD.HI.U32 R6, R2, R191, RZ ;  /* 0x000000bf02067227 */ /* 0x000fc800078e00ff */
[----:B------:R-:W-:Y:S02]  /*9960*/  IMAD.MOV R4, RZ, RZ, -R4 ;  /* 0x000000ffff047224 */ /* 0x000fe400078e0a04 */
[----:B------:R-:W-:Y:S02]  /*9970*/  @!P3 IMAD.IADD R189, R189, 0x1, -R3 ;  /* 0x00000001bdbdb824 */ /* 0x000fe400078e0a03 */
[----:B------:R-:W-:Y:S02]  /*9980*/  IMAD.MOV R6, RZ, RZ, -R6 ;  /* 0x000000ffff067224 */ /* 0x000fe400078e0a06 */
[C---:B------:R-:W-:Y:S01]  /*9990*/  IMAD R192, R3.reuse, R4, R192 ;  /* 0x0000000403c07224 */ /* 0x040fe200078e02c0 */
[C---:B------:R-:W-:Y:S01]  /*99a0*/  ISETP.GT.U32.AND P3, PT, R3.reuse, R189, PT ;  /* 0x000000bd0300720c */ /* 0x040fe20003f64070 */
[----:B------:R-:W-:Y:S02]  /*99b0*/  IMAD R191, R3, R6, R191 ;  /* 0x0000000603bf7224 */ /* 0x000fe400078e02bf */
[----:B------:R-:W-:-:S02]  /*99c0*/  VIADD R6, R0, 0x39 ;  /* 0x0000003900067836 */ /* 0x000fc40000000000 */
[----:B------:R-:W-:Y:S01]  /*99d0*/  @!P4 IMAD.MOV R188, RZ, RZ, -R188 ;  /* 0x000000ffffbcc224 */ /* 0x000fe200078e0abc */
[----:B------:R-:W-:Y:S01]  /*99e0*/  ISETP.GT.U32.AND P4, PT, R3, R192, PT ;  /* 0x000000c00300720c */ /* 0x000fe20003f84070 */
        /* <DEDUP_REMOVED lines=9> */
[C---:B------:R-:W-:Y:S01]  /*9a80*/  ISETP.GT.U32.AND P3, PT, R3.reuse, R191, PT ;  /* 0x000000bf0300720c */ /* 0x040fe20003f64070 */
[C---:B------:R-:W-:Y:S02]  /*9a90*/  VIADD R9, R0.reuse, 0x38 ;  /* 0x0000003800097836 */ /* 0x040fe40000000000 */
[----:B------:R-:W-:Y:S02]  /*9aa0*/  VIADD R4, R0, 0x36 ;  /* 0x0000003600047836 */ /* 0x000fe40000000000 */
[----:B------:R-:W-:Y:S01]  /*9ab0*/  IMAD.MOV R8, RZ, RZ, -R8 ;  /* 0x000000ffff087224 */ /* 0x000fe200078e0a08 */
[----:B------:R-:W-:Y:S01]  /*9ac0*/  IABS R194, R9 ;  /* 0x0000000900c27213 */ /* 0x000fe20000000000 */
[----:B------:R-:W-:Y:S01]  /*9ad0*/  @!P4 IMAD.IADD R192, R192, 0x1, -R3 ;  /* 0x00000001c0c0c824 */ /* 0x000fe200078e0a03 */
[----:B------:R-:W-:Y:S01]  /*9ae0*/  IABS R196, R4 ;  /* 0x0000000400c47213 */ /* 0x000fe20000000000 */
[----:B------:R-:W-:Y:S01]  /*9af0*/  @!P1 IMAD.MOV R189, RZ, RZ, -R189 ;  /* 0x000000ffffbd9224 */ /* 0x000fe200078e0abd */
[----:B------:R-:W-:Y:S01]  /*9b00*/  ISETP.GE.AND P1, PT, R6, RZ, PT ;  /* 0x000000ff0600720c */ /* 0x000fe20003f26270 */
[C---:B------:R-:W-:Y:S01]  /*9b10*/  IMAD R193, R3.reuse, R8, R193 ;  /* 0x0000000803c17224 */ /* 0x040fe200078e02c1 */
[----:B------:R-:W-:Y:S01]  /*9b20*/  ISETP.GT.U32.AND P4, PT, R3, R192, PT ;  /* 0x000000c00300720c */ /* 0x000fe20003f84070 */
[----:B------:R-:W-:-:S04]  /*9b30*/  IMAD.HI.U32 R6, R2, R195, RZ ;  /* 0x000000c302067227 */ /* 0x000fc800078e00ff */
[----:B------:R-:W-:Y:S01]  /*9b40*/  @!P5 IMAD.IADD R190, R190, 0x1, -R3 ;  /* 0x00000001bebed824 */ /* 0x000fe200078e0a03 */
[----:B------:R-:W-:Y:S01]  /*9b50*/  ISETP.GT.U32.AND P5, PT, R3, R193, PT ;  /* 0x000000c10300720c */ /* 0x000fe20003fa4070 */
[----:B------:R-:W-:-:S04]  /*9b60*/  IMAD.HI.U32 R10, R2, R194, RZ ;  /* 0x000000c2020a7227 */ /* 0x000fc800078e00ff */
[----:B------:R-:W-:-:S04]  /*9b70*/  IMAD.HI.U32 R8, R2, R196, RZ ;  /* 0x000000c402087227 */ /* 0x000fc800078e00ff */
[----:B------:R-:W-:Y:S02]  /*9b80*/  IMAD.MOV R6, RZ, RZ, -R6 ;  /* 0x000000ffff067224 */ /* 0x000fe400078e0a06 */
[----:B------:R-:W-:Y:S02]  /*9b90*/  @!P3 IMAD.IADD R191, R191, 0x1, -R3 ;  /* 0x00000001bfbfb824 */ /* 0x000fe400078e0a03 */
[----:B------:R-:W-:Y:S02]  /*9ba0*/  IMAD.MOV R10, RZ, RZ, -R10 ;  /* 0x000000ffff0a7224 */ /* 0x000fe400078e0a0a */
[----:B------:R-:W-:Y:S01]  /*9bb0*/  IMAD.MOV R8, RZ, RZ, -R8 ;  /* 0x000000ffff087224 */ /* 0x000fe200078e0a08 */
[C---:B------:R-:W-:Y:S01]  /*9bc0*/  ISETP.GT.U32.AND P3, PT, R3.reuse, R191, PT ;  /* 0x000000bf0300720c */ /* 0x040fe20003f64070 */
[C---:B------:R-:W-:Y:S02]  /*9bd0*/  IMAD R195, R3.reuse, R6, R195 ;  /* 0x0000000603c37224 */ /* 0x040fe400078e02c3 */
[----:B------:R-:W-:-:S02]  /*9be0*/  IMAD R194, R3, R10, R194 ;  /* 0x0000000a03c27224 */ /* 0x000fc400078e02c2 */
[C---:B------:R-:W-:Y:S02]  /*9bf0*/  IMAD R196, R3.reuse, R8, R196 ;  /* 0x0000000803c47224 */ /* 0x040fe400078e02c4 */
[--C-:B------:R-:W-:Y:S01]  /*9c00*/  @!P4 IMAD.IADD R192, R192, 0x1, -R3.reuse ;  /* 0x00000001c0c0c824 */ /* 0x100fe200078e0a03 */
[----:B------:R-:W-:Y:S01]  /*9c10*/  ISETP.GT.U32.AND P4, PT, R3, R195, PT ;  /* 0x000000c30300720c */ /* 0x000fe20003f84070 */
[----:B------:R-:W-:Y:S02]  /*9c20*/  @!P5 IMAD.IADD R193, R193, 0x1, -R3 ;  /* 0x00000001c1c1d824 */ /* 0x000fe400078e0a03 */
[----:B------:R-:W-:Y:S01]  /*9c30*/  @!P0 IMAD.MOV R190, RZ, RZ, -R190 ;  /* 0x000000ffffbe8224 */ /* 0x000fe200078e0abe */
[C---:B------:R-:W-:Y:S01]  /*9c40*/  ISETP.GT.U32.AND P0, PT, R3.reuse, R194, PT ;  /* 0x000000c20300720c */ /* 0x040fe20003f04070 */
[----:B------:R-:W-:Y:S01]  /*9c50*/  @!P2 IMAD.MOV R192, RZ, RZ, -R192 ;  /* 0x000000ffffc0a224 */ /* 0x000fe200078e0ac0 */
[C---:B------:R-:W-:Y:S01]  /*9c60*/  ISETP.GT.U32.AND P2, PT, R3.reuse, R196, PT ;  /* 0x000000c40300720c */ /* 0x040fe20003f44070 */
[C---:B------:R-:W-:Y:S01]  /*9c70*/  VIADD R6, R0.reuse, 0x35 ;  /* 0x0000003500067836 */ /* 0x040fe20000000000 */
[----:B------:R-:W-:Y:S01]  /*9c80*/  ISETP.GT.U32.AND P5, PT, R3, R193, PT ;  /* 0x000000c10300720c */ /* 0x000fe20003fa4070 */
[----:B------:R-:W-:-:S02]  /*9c90*/  VIADD R8, R0, 0x34 ;  /* 0x0000003400087836 */ /* 0x000fc40000000000 */
[--C-:B------:R-:W-:Y:S01]  /*9ca0*/  @!P3 IMAD.IADD R191, R191, 0x1, -R3.reuse ;  /* 0x00000001bfbfb824 */ /* 0x100fe200078e0a03 */
[----:B------:R-:W-:Y:S01]  /*9cb0*/  IABS R197, R6 ;  /* 0x0000000600c57213 */ /* 0x000fe20000000000 */
[----:B------:R-:W-:Y:S01]  /*9cc0*/  @!P4 IMAD.IADD R195, R195, 0x1, -R3 ;  /* 0x00000001c3c3c824 */ /* 0x000fe200078e0a03 */
[----:B------:R-:W-:Y:S01]  /*9cd0*/  IABS R198, R8 ;  /* 0x0000000800c67213 */ /* 0x000fe20000000000 */
[----:B------:R-:W-:Y:S01]  /*9ce0*/  @!P6 IMAD.MOV R191, RZ, RZ, -R191 ;  /* 0x000000ffffbfe224 */ /* 0x000fe200078e0abf */
[----:B------:R-:W-:Y:S01]  /*9cf0*/  ISETP.GE.AND P6, PT, R7, RZ, PT ;  /* 0x000000ff0700720c */ /* 0x000fe20003fc6270 */
[--C-:B------:R-:W-:Y:S01]  /*9d00*/  @!P0 IMAD.IADD R194, R194, 0x1, -R3.reuse ;  /* 0x00000001c2c28824 */ /* 0x100fe200078e0a03 */
[----:B------:R-:W-:Y:S01]  /*9d10*/  ISETP.GE.AND P3, PT, R9, RZ, PT ;  /* 0x000000ff0900720c */ /* 0x000fe20003f66270 */
[----:B------:R-:W-:Y:S01]  /*9d20*/  @!P2 IMAD.IADD R196, R196, 0x1, -R3 ;  /* 0x00000001c4c4a824 */ /* 0x000fe200078e0a03 */
[C---:B------:R-:W-:Y:S01]  /*9d30*/  ISETP.GT.U32.AND P2, PT, R3.reuse, R195, PT ;  /* 0x000000c30300720c */ /* 0x040fe20003f44070 */
[----:B------:R-:W-:Y:S01]  /*9d40*/  IMAD.HI.U32 R7, R2, R197, RZ ;  /* 0x000000c502077227 */ /* 0x000fe200078e00ff */
[----:B------:R-:W-:-:S02]  /*9d50*/  ISETP.GT.U32.AND P4, PT, R3, R194, PT ;  /* 0x000000c20300720c */ /* 0x000fc40003f84070 */
[----:B------:R-:W-:Y:S01]  /*9d60*/  ISETP.GE.AND P0, PT, R6, RZ, PT ;  /* 0x000000ff0600720c */ /* 0x000fe20003f06270 */
[----:B------:R-:W-:-:S04]  /*9d70*/  IMAD.HI.U32 R9, R2, R198, RZ ;  /* 0x000000c602097227 */ /* 0x000fc800078e00ff */
[----:B------:R-:W-:Y:S01]  /*9d80*/  @!P5 IMAD.IADD R193, R193, 0x1, -R3 ;  /* 0x00000001c1c1d824 */ /* 0x000fe200078e0a03 */
[----:B------:R-:W-:Y:S01]  /*9d90*/  ISETP.GE.AND P5, PT, R4, RZ, PT ;  /* 0x000000ff0400720c */ /* 0x000fe20003fa6270 */
[----:B------:R-:W-:Y:S02]  /*9da0*/  IMAD.MOV R7, RZ, RZ, -R7 ;  /* 0x000000ffff077224 */ /* 0x000fe400078e0a07 */
[----:B------:R-:W-:Y:S02]  /*9db0*/  IMAD.MOV R9, RZ, RZ, -R9 ;  /* 0x000000ffff097224 */ /* 0x000fe400078e0a09 */
[----:B------:R-:W-:Y:S01]  /*9dc0*/  @!P1 IMAD.MOV R193, RZ, RZ, -R193 ;  /* 0x000000ffffc19224 */ /* 0x000fe200078e0ac1 */
[C---:B------:R-:W-:Y:S01]  /*9dd0*/  ISETP.GT.U32.AND P1, PT, R3.reuse, R196, PT ;  /* 0x000000c40300720c */ /* 0x040fe20003f24070 */
[----:B------:R-:W-:Y:S02]  /*9de0*/  IMAD R197, R3, R7, R197 ;  /* 0x0000000703c57224 */ /* 0x000fe400078e02c5 */
[----:B------:R-:W-:-:S02]  /*9df0*/  VIADD R7, R0, 0x33 ;  /* 0x0000003300077836 */ /* 0x000fc40000000000 */
[----:B------:R-:W-:Y:S02]  /*9e00*/  IMAD R198, R3, R9, R198 ;  /* 0x0000000903c67224 */ /* 0x000fe400078e02c6 */
[----:B------:R-:W-:Y:S01]  /*9e10*/  VIADD R6, R0, 0x32 ;  /* 0x0000003200067836 */ /* 0x000fe20000000000 */
[----:B------:R-:W-:Y:S01]  /*9e20*/  IABS R199, R7 ;  /* 0x0000000700c77213 */ /* 0x000fe20000000000 */
[--C-:B------:R-:W-:Y:S01]  /*9e30*/  @!P2 IMAD.IADD R195, R195, 0x1, -R3.reuse ;  /* 0x00000001c3c3a824 */ /* 0x100fe200078e0a03 */
[C---:B------:R-:W-:Y:S01]  /*9e40*/  ISETP.GT.U32.AND P2, PT, R3.reuse, R198, PT ;  /* 0x000000c60300720c */ /* 0x040fe20003f44070 */
[----:B------:R-:W-:Y:S01]  /*9e50*/  @!P4 IMAD.IADD R194, R194, 0x1, -R3 ;  /* 0x00000001c2c2c824 */ /* 0x000fe200078e0a03 */
[----:B------:R-:W-:Y:S01]  /*9e60*/  ISETP.GT.U32.AND P4, PT, R3, R197, PT ;  /* 0x000000c50300720c */ /* 0x000fe20003f84070 */
        /* <DEDUP_REMOVED lines=8> */
[----:B------:R-:W-:Y:S02]  /*9ef0*/  IMAD.MOV R8, RZ, RZ, -R8 ;  /* 0x000000ffff087224 */ /* 0x000fe400078e0a08 */
[----:B------:R-:W-:Y:S02]  /*9f00*/  @!P2 IMAD.IADD R198, R198, 0x1, -R3 ;  /* 0x00000001c6c6a824 */ /* 0x000fe400078e0a03 */
[----:B------:R-:W-:Y:S02]  /*9f10*/  IMAD R199, R3, R9, R199 ;  /* 0x0000000903c77224 */ /* 0x000fe400078e02c7 */
[----:B------:R-:W-:Y:S01]  /*9f20*/  @!P4 IMAD.IADD R197, R197, 0x1, -R3 ;  /* 0x00000001c5c5c824 */ /* 0x000fe200078e0a03 */
[----:B------:R-:W-:Y:S01]  /*9f30*/  ISETP.GE.AND P4, PT, R7, RZ, PT ;  /* 0x000000ff0700720c */ /* 0x000fe20003f86270 */
[C---:B------:R-:W-:Y:S01]  /*9f40*/  IMAD R200, R3.reuse, R8, R200 ;  /* 0x0000000803c87224 */ /* 0x040fe200078e02c8 */
[C---:B------:R-:W-:Y:S01]  /*9f50*/  ISETP.GT.U32.AND P2, PT, R3.reuse, R198, PT ;  /* 0x000000c60300720c */ /* 0x040fe20003f44070 */
[----:B------:R-:W-:Y:S01]  /*9f60*/  @!P6 IMAD.MOV R195, RZ, RZ, -R195 ;  /* 0x000000ffffc3e224 */ /* 0x000fe200078e0ac3 */
[----:B------:R-:W-:Y:S01]  /*9f70*/  ISETP.GT.U32.AND P6, PT, R3, R199, PT ;  /* 0x000000c70300720c */ /* 0x000fe20003fc4070 */
[----:B------:R-:W-:-:S04]  /*9f80*/  IMAD.HI.U32 R7, R2, R201, RZ ;  /* 0x000000c902077227 */ /* 0x000fc800078e00ff */
[----:B------:R-:W-:Y:S01]  /*9f90*/  @!P5 IMAD.MOV R196, RZ, RZ, -R196 ;  /* 0x000000ffffc4d224 */ /* 0x000fe200078e0ac4 */
[C---:B------:R-:W-:Y:S01]  /*9fa0*/  ISETP.GT.U32.AND P5, PT, R3.reuse, R200, PT ;  /* 0x000000c80300720c */ /* 0x040fe20003fa4070 */
[----:B------:R-:W-:Y:S02]  /*9fb0*/  IMAD.MOV R7, RZ, RZ, -R7 ;  /* 0x000000ffff077224 */ /* 0x000fe400078e0a07 */
[----:B------:R-:W-:Y:S02]  /*9fc0*/  VIADD R8, R0, 0x30 ;  /* 0x0000003000087836 */ /* 0x000fe40000000000 */
[C---:B------:R-:W-:Y:S02]  /*9fd0*/  IMAD R201, R3.reuse, R7, R201 ;  /* 0x0000000703c97224 */ /* 0x040fe400078e02c9 */
[----:B------:R-:W-:Y:S01]  /*9fe0*/  @!P3 IMAD.MOV R194, RZ, RZ, -R194 ;  /* 0x000000ffffc2b224 */ /* 0x000fe200078e0ac2 */
[----:B------:R-:W-:Y:S01]  /*9ff0*/  ISETP.GT.U32.AND P3, PT, R3, R197, PT ;  /* 0x000000c50300720c */ /* 0x000fe20003f64070 */
[--C-:B------:R-:W-:Y:S01]  /*a000*/  @!P2 IMAD.IADD R198, R198, 0x1, -R3.reuse ;  /* 0x00000001c6c6a824 */ /* 0x100fe200078e0a03 */
[----:B------:R-:W-:Y:S01]  /*a010*/  IABS R202, R8 ;  /* 0x0000000800ca7213 */ /* 0x000fe20000000000 */
[--C-:B------:R-:W-:Y:S01]  /*a020*/  @!P6 IMAD.IADD R199, R199, 0x1, -R3.reuse ;  /* 0x00000001c7c7e824 */ /* 0x100fe200078e0a03 */
[C---:B------:R-:W-:Y:S01]  /*a030*/  ISETP.GT.U32.AND P2, PT, R3.reuse, R201, PT ;  /* 0x000000c90300720c */ /* 0x040fe20003f44070 */
[----:B------:R-:W-:Y:S01]  /*a040*/  @!P5 IMAD.IADD R200, R200, 0x1, -R3 ;  /* 0x00000001c8c8d824 */ /* 0x000fe200078e0a03 */
[----:B------:R-:W-:Y:S01]  /*a050*/  ISETP.GE.AND P6, PT, R4, RZ, PT ;  /* 0x000000ff0400720c */ /* 0x000fe20003fc6270 */
[----:B------:R-:W-:Y:S01]  /*a060*/  VIADD R9, R0, 0x2f ;  /* 0x0000002f00097836 */ /* 0x000fe20000000000 */
[----:B------:R-:W-:Y:S01]  /*a070*/  ISETP.GT.U32.AND P5, PT, R3, R199, PT ;  /* 0x000000c70300720c */ /* 0x000fe20003fa4070 */
[----:B------:R-:W-:-:S03]  /*a080*/  IMAD.HI.U32 R4, R2, R202, RZ ;  /* 0x000000ca02047227 */ /* 0x000fc600078e00ff */
[----:B------:R-:W-:Y:S01]  /*a090*/  IABS R203, R9 ;  /* 0x0000000900cb7213 */ /* 0x000fe20000000000 */
        /* <DEDUP_REMOVED lines=8> */
[C---:B------:R-:W-:Y:S01]  /*a120*/  ISETP.GT.U32.AND P5, PT, R3.reuse, R202, PT ;  /* 0x000000ca0300720c */ /* 0x040fe20003fa4070 */
[----:B------:R-:W-:Y:S02]  /*a130*/  IMAD.MOV R6, RZ, RZ, -R6 ;  /* 0x000000ffff067224 */ /* 0x000fe400078e0a06 */
[----:B------:R-:W-:Y:S01]  /*a140*/  @!P0 IMAD.MOV R197, RZ, RZ, -R197 ;  /* 0x000000ffffc58224 */ /* 0x000fe200078e0ac5 */
[C---:B------:R-:W-:Y:S01]  /*a150*/  ISETP.GT.U32.AND P0, PT, R3.reuse, R201, PT ;  /* 0x000000c90300720c */ /* 0x040fe20003f04070 */
[C---:B------:R-:W-:Y:S02]  /*a160*/  VIADD R7, R0.reuse, 0x2e ;  /* 0x0000002e00077836 */ /* 0x040fe40000000000 */
[C---:B------:R-:W-:Y:S02]  /*a170*/  IMAD R203, R3.reuse, R6, R203 ;  /* 0x0000000603cb7224 */ /* 0x040fe400078e02cb */
[----:B------:R-:W-:Y:S01]  /*a180*/  VIADD R4, R0, 0x2d ;  /* 0x0000002d00047836 */ /* 0x000fe20000000000 */
[----:B------:R-:W-:Y:S01]  /*a190*/  IABS R204, R7 ;  /* 0x0000000700cc7213 */ /* 0x000fe20000000000 */
        /* <DEDUP_REMOVED lines=11> */
[----:B------:R-:W-:-:S04]  /*a250*/  IMAD.HI.U32 R8, R2, R205, RZ ;  /* 0x000000cd02087227 */ /* 0x000fc800078e00ff */
[----:B------:R-:W-:Y:S02]  /*a260*/  VIADD R6, R0, 0x2c ;  /* 0x0000002c00067836 */ /* 0x000fe40000000000 */
[----:B------:R-:W-:Y:S02]  /*a270*/  IMAD R204, R3, R10, R204 ;  /* 0x0000000a03cc7224 */ /* 0x000fe400078e02cc */
[----:B------:R-:W-:Y:S01]  /*a280*/  IMAD.MOV R8, RZ, RZ, -R8 ;  /* 0x000000ffff087224 */ /* 0x000fe200078e0a08 */
[----:B------:R-:W-:Y:S01]  /*a290*/  IABS R206, R6 ;  /* 0x0000000600ce7213 */ /* 0x000fe20000000000 */
[----:B------:R-:W-:Y:S02]  /*a2a0*/  @!P2 IMAD.IADD R203, R203, 0x1, -R3 ;  /* 0x00000001cbcba824 */ /* 0x000fe400078e0a03 */
[----:B------:R-:W-:Y:S01]  /*a2b0*/  @!P4 IMAD.MOV R199, RZ, RZ, -R199 ;  /* 0x000000ffffc7c224 */ /* 0x000fe200078e0ac7 */
[C---:B------:R-:W-:Y:S01]  /*a2c0*/  ISETP.GT.U32.AND P4, PT, R3.reuse, R204, PT ;  /* 0x000000cc0300720c */ /* 0x040fe20003f84070 */
[C---:B------:R-:W-:Y:S01]  /*a2d0*/  IMAD R205, R3.reuse, R8, R205 ;  /* 0x0000000803cd7224 */ /* 0x040fe200078e02cd */
[----:B------:R-:W-:Y:S01]  /*a2e0*/  ISETP.GT.U32.AND P2, PT, R3, R203, PT ;  /* 0x000000cb0300720c */ /* 0x000fe20003f44070 */
[----:B------:R-:W-:Y:S01]  /*a2f0*/  @!P3 IMAD.MOV R200, RZ, RZ, -R200 ;  /* 0x000000ffffc8b224 */ /* 0x000fe200078e0ac8 */
[----:B------:R-:W-:Y:S01]  /*a300*/  ISETP.GE.AND P3, PT, R7, RZ, PT ;  /* 0x000000ff0700720c */ /* 0x000fe20003f66270 */
[----:B------:R-:W-:Y:S01]  /*a310*/  @!P1 IMAD.IADD R202, R202, 0x1, -R3 ;  /* 0x00000001caca9824 */ /* 0x000fe200078e0a03 */
[----:B------:R-:W-:Y:S01]  /*a320*/  ISETP.GT.U32.AND P1, PT, R3, R205, PT ;  /* 0x000000cd0300720c */ /* 0x000fe20003f24070 */
[----:B------:R-:W-:-:S04]  /*a330*/  IMAD.HI.U32 R7, R2, R206, RZ ;  /* 0x000000ce02077227 */ /* 0x000fc800078e00ff */
[----:B------:R-:W-:Y:S01]  /*a340*/  @!P6 IMAD.MOV R201, RZ, RZ, -R201 ;  /* 0x000000ffffc9e224 */ /* 0x000fe200078e0ac9 */
[----:B------:R-:W-:Y:S01]  /*a350*/  ISETP.GE.AND P6, PT, R4, RZ, PT ;  /* 0x000000ff0400720c */ /* 0x000fe20003fc6270 */
[----:B------:R-:W-:Y:S02]  /*a360*/  IMAD.MOV R7, RZ, RZ, -R7 ;  /* 0x000000ffff077224 */ /* 0x000fe400078e0a07 */
[----:B------:R-:W-:Y:S02]  /*a370*/  VIADD R4, R0, 0x2b ;  /* 0x0000002b00047836 */ /* 0x000fe40000000000 */
[--C-:B------:R-:W-:Y:S01]  /*a380*/  @!P2 IMAD.IADD R203, R203, 0x1, -R3.reuse ;  /* 0x00000001cbcba824 */ /* 0x100fe200078e0a03 */
[----:B------:R-:W-:Y:S01]  /*a390*/  ISETP.GE.AND P2, PT, R6, RZ, PT ;  /* 0x000000ff0600720c */ /* 0x000fe20003f46270 */
[--C-:B------:R-:W-:Y:S01]  /*a3a0*/  @!P4 IMAD.IADD R204, R204, 0x1, -R3.reuse ;  /* 0x00000001ccccc824 */ /* 0x100fe200078e0a03 */
[----:B------:R-:W-:Y:S01]  /*a3b0*/  IABS R207, R4 ;  /* 0x0000000400cf7213 */ /* 0x000fe20000000000 */
[----:B------:R-:W-:Y:S01]  /*a3c0*/  IMAD R206, R3, R7, R206 ;  /* 0x0000000703ce7224 */ /* 0x000fe200078e02ce */
[----:B------:R-:W-:Y:S01]  /*a3d0*/  ISETP.GE.AND P4, PT, R4, RZ, PT ;  /* 0x000000ff0400720c */ /* 0x000fe20003f86270 */
[----:B------:R-:W-:Y:S01]  /*a3e0*/  @!P1 IMAD.IADD R205, R205, 0x1, -R3 ;  /* 0x00000001cdcd9824 */ /* 0x000fe200078e0a03 */
[C---:B------:R-:W-:Y:S01]  /*a3f0*/  ISETP.GT.U32.AND P1, PT, R3.reuse, R204, PT ;  /* 0x000000cc0300720c */ /* 0x040fe20003f24070 */
[----:B------:R-:W-:Y:S01]  /*a400*/  @!P5 IMAD.MOV R203, RZ, RZ, -R203 ;  /* 0x000000ffffcbd224 */ /* 0x000fe200078e0acb */
[----:B------:R-:W-:Y:S01]  /*a410*/  ISETP.GT.U32.AND P5, PT, R3, R206, PT ;  /* 0x000000ce0300720c */ /* 0x000fe20003fa4070 */
[----:B------:R-:W-:-:S04]  /*a420*/  IMAD.HI.U32 R7, R2, R207, RZ ;  /* 0x000000cf02077227 */ /* 0x000fc800078e00ff */
[C---:B------:R-:W-:Y:S02]  /*a430*/  VIADD R4, R0.reuse, 0x2a ;  /* 0x0000002a00047836 */ /* 0x040fe40000000000 */
[----:B------:R-:W-:Y:S02]  /*a440*/  IMAD.MOV R7, RZ, RZ, -R7 ;  /* 0x000000ffff077224 */ /* 0x000fe400078e0a07 */
[----:B------:R-:W-:Y:S01]  /*a450*/  VIADD R6, R0, 0x29 ;  /* 0x0000002900067836 */ /* 0x000fe20000000000 */
[----:B------:R-:W-:Y:S01]  /*a460*/  IABS R208, R4 ;  /* 0x0000000400d07213 */ /* 0x000fe20000000000 */
[----:B------:R-:W-:Y:S01]  /*a470*/  @!P0 IMAD.MOV R202, RZ, RZ, -R202 ;  /* 0x000000ffffca8224 */ /* 0x000fe200078e0aca */
        /* <DEDUP_REMOVED lines=16> */
[----:B------:R-:W-:Y:S02]  /*a580*/  VIADD R9, R0, 0x28 ;  /* 0x0000002800097836 */ /* 0x000fe40000000000 */
[----:B------:R-:W-:-:S02]  /*a590*/  IMAD R209, R3, R8, R209 ;  /* 0x0000000803d17224 */ /* 0x000fc400078e02d1 */
[----:B------:R-:W-:Y:S01]  /*a5a0*/  @!P6 IMAD.MOV R205, RZ, RZ, -R205 ;  /* 0x000000ffffcde224 */ /* 0x000fe200078e0acd */
[----:B------:R-:W-:Y:S01]  /*a5b0*/  ISETP.GT.U32.AND P6, PT, R3, R208, PT ;  /* 0x000000d00300720c */ /* 0x000fe20003fc4070 */
[--C-:B------:R-:W-:Y:S01]  /*a5c0*/  @!P1 IMAD.IADD R207, R207, 0x1, -R3.reuse ;  /* 0x00000001cfcf9824 */ /* 0x100fe200078e0a03 */
[----:B------:R-:W-:Y:S01]  /*a5d0*/  IABS R210, R9 ;  /* 0x0000000900d27213 */ /* 0x000fe20000000000 */
[----:B------:R-:W-:Y:S01]  /*a5e0*/  @!P3 IMAD.IADD R206, R206, 0x1, -R3 ;  /* 0x00000001ceceb824 */ /* 0x000fe200078e0a03 */
[C---:B------:R-:W-:Y:S01]  /*a5f0*/  ISETP.GT.U32.AND P3, PT, R3.reuse, R209, PT ;  /* 0x000000d10300720c */ /* 0x040fe20003f64070 */
[----:B------:R-:W-:Y:S01]  /*a600*/  VIADD R8, R0, 0x27 ;  /* 0x0000002700087836 */ /* 0x000fe20000000000 */
[----:B------:R-:W-:Y:S01]  /*a610*/  ISETP.GT.U32.AND P1, PT, R3, R207, PT ;  /* 0x000000cf0300720c */ /* 0x000fe20003f24070 */
[----:B------:R-:W-:-:S03]  /*a620*/  IMAD.HI.U32 R4, R2, R210, RZ ;  /* 0x000000d202047227 */ /* 0x000fc600078e00ff */
[----:B------:R-:W-:Y:S01]  /*a630*/  IABS R211, R8 ;  /* 0x0000000800d37213 */ /* 0x000fe20000000000 */
[----:B------:R-:W-:Y:S02]  /*a640*/  IMAD.MOV R4, RZ, RZ, -R4 ;  /* 0x000000ffff047224 */ /* 0x000fe400078e0a04 */
[--C-:B------:R-:W-:Y:S01]  /*a650*/  @!P6 IMAD.IADD R208, R208, 0x1, -R3.reuse ;  /* 0x00000001d0d0e824 */ /* 0x100fe200078e0a03 */
[----:B------:R-:W-:Y:S01]  /*a660*/  ISETP.GE.AND P6, PT, R9, RZ, PT ;  /* 0x000000ff0900720c */ /* 0x000fe20003fc6270 */
[----:B------:R-:W-:Y:S02]  /*a670*/  IMAD R210, R3, R4, R210 ;  /* 0x0000000403d27224 */ /* 0x000fe400078e02d2 */
[----:B------:R-:W-:Y:S02]  /*a680*/  VIADD R4, R0, 0x26 ;  /* 0x0000002600047836 */ /* 0x000fe40000000000 */
[--C-:B------:R-:W-:Y:S01]  /*a690*/  @!P3 IMAD.IADD R209, R209, 0x1, -R3.reuse ;  /* 0x00000001d1d1b824 */ /* 0x100fe200078e0a03 */
[----:B------:R-:W-:Y:S01]  /*a6a0*/  ISETP.GT.U32.AND P3, PT, R3, R208, PT ;  /* 0x000000d00300720c */ /* 0x000fe20003f64070 */
[----:B------:R-:W-:Y:S01]  /*a6b0*/  @!P1 IMAD.IADD R207, R207, 0x1, -R3 ;  /* 0x00000001cfcf9824 */ /* 0x000fe200078e0a03 */
[----:B------:R-:W-:Y:S01]  /*a6c0*/  ISETP.GT.U32.AND P1, PT, R3, R210, PT ;  /* 0x000000d20300720c */ /* 0x000fe20003f24070 */
[----:B------:R-:W-:Y:S01]  /*a6d0*/  IMAD.HI.U32 R10, R2, R211, RZ ;  /* 0x000000d3020a7227 */ /* 0x000fe200078e00ff */
[----:B------:R-:W-:-:S03]  /*a6e0*/  IABS R212, R4 ;  /* 0x0000000400d47213 */ /* 0x000fc60000000000 */
[----:B------:R-:W-:Y:S02]  /*a6f0*/  VIADD R6, R0, 0x25 ;  /* 0x0000002500067836 */ /* 0x000fe40000000000 */
[----:B------:R-:W-:Y:S02]  /*a700*/  IMAD.MOV R10, RZ, RZ, -R10 ;  /* 0x000000ffff0a7224 */ /* 0x000fe400078e0a0a */
[----:B------:R-:W-:Y:S01]  /*a710*/  @!P2 IMAD.MOV R206, RZ, RZ, -R206 ;  /* 0x000000ffffcea224 */ /* 0x000fe200078e0ace */
[----:B------:R-:W-:Y:S01]  /*a720*/  ISETP.GT.U32.AND P2, PT, R3, R209, PT ;  /* 0x000000d10300720c */ /* 0x000fe20003f44070 */
[----:B------:R-:W-:Y:S01]  /*a730*/  IMAD.HI.U32 R9, R2, R212, RZ ;  /* 0x000000d402097227 */ /* 0x000fe200078e00ff */
[----:B------:R-:W-:-:S03]  /*a740*/  IABS R213, R6 ;  /* 0x0000000600d57213 */ /* 0x000fc60000000000 */
[C---:B------:R-:W-:Y:S02]  /*a750*/  IMAD R211, R3.reuse, R10, R211 ;  /* 0x0000000a03d37224 */ /* 0x040fe400078e02d3 */
[----:B------:R-:W-:Y:S02]  /*a760*/  IMAD.MOV R9, RZ, RZ, -R9 ;  /* 0x000000ffff097224 */ /* 0x000fe400078e0a09 */
[----:B------:R-:W-:Y:S01]  /*a770*/  @!P4 IMAD.MOV R207, RZ, RZ, -R207 ;  /* 0x000000ffffcfc224 */ /* 0x000fe200078e0acf */
[----:B------:R-:W-:Y:S01]  /*a780*/  ISETP.GE.AND P4, PT, R8, RZ, PT ;  /* 0x000000ff0800720c */ /* 0x000fe20003f86270 */
[--C-:B------:R-:W-:Y:S01]  /*a790*/  @!P3 IMAD.IADD R208, R208, 0x1, -R3.reuse ;  /* 0x00000001d0d0b824 */ /* 0x100fe200078e0a03 */
[----:B------:R-:W-:Y:S01]  /*a7a0*/  ISETP.GT.U32.AND P3, PT, R3, R211, PT ;  /* 0x000000d30300720c */ /* 0x000fe20003f64070 */
[----:B------:R-:W-:Y:S02]  /*a7b0*/  @!P1 IMAD.IADD R210, R210, 0x1, -R3 ;  /* 0x00000001d2d29824 */ /* 0x000fe400078e0a03 */
[----:B------:R-:W-:-:S02]  /*a7c0*/  VIADD R7, R0, 0x24 ;  /* 0x0000002400077836 */ /* 0x000fc40000000000 */
[----:B------:R-:W-:Y:S01]  /*a7d0*/  IMAD.HI.U32 R8, R2, R213, RZ ;  /* 0x000000d502087227 */ /* 0x000fe200078e00ff */
[C---:B------:R-:W-:Y:S02]  /*a7e0*/  ISETP.GT.U32.AND P1, PT, R3.reuse, R210, PT ;  /* 0x000000d20300720c */ /* 0x040fe40003f24070 */
[----:B------:R-:W-:Y:S01]  /*a7f0*/  IABS R214, R7 ;  /* 0x0000000700d67213 */ /* 0x000fe20000000000 */
[----:B------:R-:W-:Y:S02]  /*a800*/  IMAD R212, R3, R9, R212 ;  /* 0x0000000903d47224 */ /* 0x000fe400078e02d4 */
[----:B------:R-:W-:Y:S02]  /*a810*/  IMAD.MOV R9, RZ, RZ, -R8 ;  /* 0x000000ffff097224 */ /* 0x000fe400078e0a08 */
[----:B------:R-:W-:Y:S01]  /*a820*/  @!P2 IMAD.IADD R209, R209, 0x1, -R3 ;  /* 0x00000001d1d1a824 */ /* 0x000fe200078e0a03 */
[C---:B------:R-:W-:Y:S01]  /*a830*/  ISETP.GT.U32.AND P2, PT, R3.reuse, R212, PT ;  /* 0x000000d40300720c */ /* 0x040fe20003f44070 */
[----:B------:R-:W-:-:S02]  /*a840*/  IMAD R213, R3, R9, R213 ;  /* 0x0000000903d57224 */ /* 0x000fc400078e02d5 */
[----:B------:R-:W-:-:S04]  /*a850*/  IMAD.HI.U32 R10, R2, R214, RZ ;  /* 0x000000d6020a7227 */ /* 0x000fc800078e00ff */
[--C-:B------:R-:W-:Y:S01]  /*a860*/  @!P3 IMAD.IADD R211, R211, 0x1, -R3.reuse ;  /* 0x00000001d3d3b824 */ /* 0x100fe200078e0a03 */
[C---:B------:R-:W-:Y:S01]  /*a870*/  ISETP.GT.U32.AND P3, PT, R3.reuse, R213, PT ;  /* 0x000000d50300720c */ /* 0x040fe20003f64070 */
[----:B------:R-:W-:Y:S02]  /*a880*/  IMAD.MOV R10, RZ, RZ, -R10 ;  /* 0x000000ffff0a7224 */ /* 0x000fe400078e0a0a */
[----:B------:R-:W-:Y:S01]  /*a890*/  @!P1 IMAD.IADD R210, R210, 0x1, -R3 ;  /* 0x00000001d2d29824 */ /* 0x000fe200078e0a03 */
[----:B------:R-:W-:Y:S01]  /*a8a0*/  ISETP.GE.AND P1, PT, R4, RZ, PT ;  /* 0x000000ff0400720c */ /* 0x000fe20003f26270 */
[----:B------:R-:W-:Y:S02]  /*a8b0*/  IMAD R214, R3, R10, R214 ;  /* 0x0000000a03d67224 */ /* 0x000fe400078e02d6 */
[C---:B------:R-:W-:Y:S02]  /*a8c0*/  VIADD R8, R0.reuse, 0x23 ;  /* 0x0000002300087836 */ /* 0x040fe40000000000 */
[----:B------:R-:W-:-:S02]  /*a8d0*/  VIADD R4, R0, 0x22 ;  /* 0x0000002200047836 */ /* 0x000fc40000000000 */
[----:B------:R-:W-:Y:S01]  /*a8e0*/  @!P2 IMAD.IADD R212, R212, 0x1, -R3 ;  /* 0x00000001d4d4a824 */ /* 0x000fe200078e0a03 */
[----:B------:R-:W-:Y:S01]  /*a8f0*/  IABS R215, R8 ;  /* 0x0000000800d77213 */ /* 0x000fe20000000000 */
[----:B------:R-:W-:Y:S01]  /*a900*/  @!P5 IMAD.MOV R209, RZ, RZ, -R209 ;  /* 0x000000ffffd1d224 */ /* 0x000fe200078e0ad1 */
[----:B------:R-:W-:Y:S01]  /*a910*/  ISETP.GT.U32.AND P5, PT, R3, R214, PT ;  /* 0x000000d60300720c */ /* 0x000fe20003fa4070 */
[----:B------:R-:W-:Y:S01]  /*a920*/  @!P0 IMAD.MOV R208, RZ, RZ, -R208 ;  /* 0x000000ffffd08224 */ /* 0x000fe200078e0ad0 */
[----:B------:R-:W-:Y:S01]  /*a930*/  IABS R216, R4 ;  /* 0x0000000400d87213 */ /* 0x000fe20000000000 */
[----:B------:R-:W-:Y:S01]  /*a940*/  @!P3 IMAD.IADD R213, R213, 0x1, -R3 ;  /* 0x00000001d5d5b824 */ /* 0x000fe200078e0a03 */
[C---:B------:R-:W-:Y:S01]  /*a950*/  ISETP.GT.U32.AND P2, PT, R3.reuse, R211, PT ;  /* 0x000000d30300720c */ /* 0x040fe20003f44070 */
[----:B------:R-:W-:Y:S01]  /*a960*/  IMAD.HI.U32 R9, R2, R215, RZ ;  /* 0x000000d702097227 */ /* 0x000fe200078e00ff */
[----:B------:R-:W-:Y:S02]  /*a970*/  ISETP.GT.U32.AND P0, PT, R3, R212, PT ;  /* 0x000000d40300720c */ /* 0x000fe40003f04070 */
[----:B------:R-:W-:Y:S01]  /*a980*/  ISETP.GE.AND P3, PT, R6, RZ, PT ;  /* 0x000000ff0600720c */ /* 0x000fe20003f66270 */
[----:B------:R-:W-:-:S04]  /*a990*/  IMAD.HI.U32 R6, R2, R216, RZ ;  /* 0x000000d802067227 */ /* 0x000fc800078e00ff */
[----:B------:R-:W-:Y:S01]  /*a9a0*/  @!P6 IMAD.MOV R210, RZ, RZ, -R210 ;  /* 0x000000ffffd2e224 */ /* 0x000fe200078e0ad2 */
[----:B------:R-:W-:Y:S01]  /*a9b0*/  ISETP.GT.U32.AND P6, PT, R3, R213, PT ;  /* 0x000000d50300720c */ /* 0x000fe20003fc4070 */
[----:B------:R-:W-:Y:S02]  /*a9c0*/  IMAD.MOV R9, RZ, RZ, -R9 ;  /* 0x000000ffff097224 */ /* 0x000fe400078e0a09 */
[----:B------:R-:W-:Y:S02]  /*a9d0*/  IMAD.MOV R6, RZ, RZ, -R6 ;  /* 0x000000ffff067224 */ /* 0x000fe400078e0a06 */
[--C-:B------:R-:W-:Y:S02]  /*a9e0*/  @!P5 IMAD.IADD R214, R214, 0x1, -R3.reuse ;  /* 0x00000001d6d6d824 */ /* 0x100fe400078e0a03 */
[--C-:B------:R-:W-:Y:S01]  /*a9f0*/  @!P2 IMAD.IADD R211, R211, 0x1, -R3.reuse ;  /* 0x00000001d3d3a824 */ /* 0x100fe200078e0a03 */
[----:B------:R-:W-:Y:S01]  /*aa00*/  ISETP.GE.AND P2, PT, R7, RZ, PT ;  /* 0x000000ff0700720c */ /* 0x000fe20003f46270 */
[----:B------:R-:W-:Y:S01]  /*aa10*/  @!P0 IMAD.IADD R212, R212, 0x1, -R3 ;  /* 0x00000001d4d48824 */ /* 0x000fe200078e0a03 */
[C---:B------:R-:W-:Y:S01]  /*aa20*/  ISETP.GT.U32.AND P5, PT, R3.reuse, R214, PT ;  /* 0x000000d60300720c */ /* 0x040fe20003fa4070 */
[C---:B------:R-:W-:Y:S01]  /*aa30*/  IMAD R215, R3.reuse, R9, R215 ;  /* 0x0000000903d77224 */ /* 0x040fe200078e02d7 */
        /* <DEDUP_REMOVED lines=13> */
[----:B------:R-:W-:-:S02]  /*ab10*/  VIADD R6, R0, 0x20 ;  /* 0x0000002000067836 */ /* 0x000fc40000000000 */
[--C-:B------:R-:W-:Y:S02]  /*ab20*/  @!P4 IMAD.IADD R215, R215, 0x1, -R3.reuse ;  /* 0x00000001d7d7c824 */ /* 0x100fe400078e0a03 */
[----:B------:R-:W-:Y:S01]  /*ab30*/  @!P1 IMAD.IADD R216, R216, 0x1, -R3 ;  /* 0x00000001d8d89824 */ /* 0x000fe200078e0a03 */
[----:B------:R-:W-:Y:S01]  /*ab40*/  ISETP.GE.AND P5, PT, R6, RZ, PT ;  /* 0x000000ff0600720c */ /* 0x000fe20003fa6270 */
[----:B------:R-:W-:Y:S01]  /*ab50*/  VIADD R4, R0, 0x1f ;  /* 0x0000001f00047836 */ /* 0x000fe20000000000 */
[----:B------:R-:W-:Y:S01]  /*ab60*/  IABS R218, R6 ;  /* 0x0000000600da7213 */ /* 0x000fe20000000000 */
[----:B------:R-:W-:Y:S01]  /*ab70*/  IMAD.HI.U32 R6, R2, R217, RZ ;  /* 0x000000d902067227 */ /* 0x000fe200078e00ff */
[C---:B------:R-:W-:Y:S02]  /*ab80*/  ISETP.GT.U32.AND P4, PT, R3.reuse, R215, PT ;  /* 0x000000d70300720c */ /* 0x040fe40003f84070 */
[C---:B------:R-:W-:Y:S01]  /*ab90*/  ISETP.GT.U32.AND P1, PT, R3.reuse, R216, PT ;  /* 0x000000d80300720c */ /* 0x040fe20003f24070 */
[----:B------:R-:W-:Y:S01]  /*aba0*/  IMAD.MOV R6, RZ, RZ, -R6 ;  /* 0x000000ffff067224 */ /* 0x000fe200078e0a06 */
[----:B------:R-:W-:Y:S01]  /*abb0*/  IABS R219, R4 ;  /* 0x0000000400db7213 */ /* 0x000fe20000000000 */
[----:B------:R-:W-:Y:S01]  /*abc0*/  @!P2 IMAD.MOV R214, RZ, RZ, -R214 ;  /* 0x000000ffffd6a224 */ /* 0x000fe200078e0ad6 */
[----:B------:R-:W-:Y:S01]  /*abd0*/  ISETP.GE.AND P2, PT, R4, RZ, PT ;  /* 0x000000ff0400720c */ /* 0x000fe20003f46270 */
[----:B------:R-:W-:-:S02]  /*abe0*/  IMAD R217, R3, R6, R217 ;  /* 0x0000000603d97224 */ /* 0x000fc400078e02d9 */
[----:B------:R-:W-:-:S04]  /*abf0*/  IMAD.HI.U32 R6, R2, R218, RZ ;  /* 0x000000da02067227 */ /* 0x000fc800078e00ff */
[----:B------:R-:W-:Y:S02]  /*ac00*/  IMAD.MOV R6, RZ, RZ, -R6 ;  /* 0x000000ffff067224 */ /* 0x000fe400078e0a06 */
[--C-:B------:R-:W-:Y:S01]  /*ac10*/  @!P4 IMAD.IADD R215, R215, 0x1, -R3.reuse ;  /* 0x00000001d7d7c824 */ /* 0x100fe200078e0a03 */
[C---:B------:R-:W-:Y:S01]  /*ac20*/  ISETP.GT.U32.AND P4, PT, R3.reuse, R217, PT ;  /* 0x000000d90300720c */ /* 0x040fe20003f84070 */
[----:B------:R-:W-:Y:S02]  /*ac30*/  @!P1 IMAD.IADD R216, R216, 0x1, -R3 ;  /* 0x00000001d8d89824 */ /* 0x000fe400078e0a03 */
[C---:B------:R-:W-:Y:S02]  /*ac40*/  IMAD R218, R3.reuse, R6, R218 ;  /* 0x0000000603da7224 */ /* 0x040fe400078e02da */
[----:B------:R-:W-:Y:S02]  /*ac50*/  @!P6 IMAD.MOV R216, RZ, RZ, -R216 ;  /* 0x000000ffffd8e224 */ /* 0x000fe400078e0ad8 */
[----:B------:R-:W-:Y:S01]  /*ac60*/  VIADD R4, R0, 0x1e ;  /* 0x0000001e00047836 */ /* 0x000fe20000000000 */
[----:B------:R-:W-:Y:S01]  /*ac70*/  ISETP.GT.U32.AND P6, PT, R3, R218, PT ;  /* 0x000000da0300720c */ /* 0x000fe20003fc4070 */
[----:B------:R-:W-:-:S03]  /*ac80*/  IMAD.HI.U32 R7, R2, R219, RZ ;  /* 0x000000db02077227 */ /* 0x000fc600078e00ff */
[----:B------:R-:W-:Y:S01]  /*ac90*/  IABS R220, R4 ;  /* 0x0000000400dc7213 */ /* 0x000fe20000000000 */
[----:B------:R-:W-:Y:S01]  /*aca0*/  IMAD.MOV R7, RZ, RZ, -R7 ;  /* 0x000000ffff077224 */ /* 0x000fe200078e0a07 */
[----:B------:R-:W-:Y:S01]  /*acb0*/  ISETP.GE.AND P1, PT, R4, RZ, PT ;  /* 0x000000ff0400720c */ /* 0x000fe20003f26270 */
[----:B------:R-:W-:Y:S02]  /*acc0*/  @!P4 IMAD.IADD R217, R217, 0x1, -R3 ;  /* 0x00000001d9d9c824 */ /* 0x000fe400078e0a03 */
[C---:B------:R-:W-:Y:S02]  /*acd0*/  IMAD R219, R3.reuse, R7, R219 ;  /* 0x0000000703db7224 */ /* 0x040fe400078e02db */
[----:B------:R-:W-:Y:S01]  /*ace0*/  VIADD R6, R0, 0x1d ;  /* 0x0000001d00067836 */ /* 0x000fe20000000000 */
[----:B------:R-:W-:Y:S01]  /*acf0*/  ISETP.GT.U32.AND P4, PT, R3, R217, PT ;  /* 0x000000d90300720c */ /* 0x000fe20003f84070 */
[----:B------:R-:W-:Y:S02]  /*ad00*/  @!P6 IMAD.IADD R218, R218, 0x1, -R3 ;  /* 0x00000001dadae824 */ /* 0x000fe400078e0a03 */
[----:B------:R-:W-:Y:S01]  /*ad10*/  IMAD.HI.U32 R7, R2, R220, RZ ;  /* 0x000000dc02077227 */ /* 0x000fe200078e00ff */
[----:B------:R-:W-:-:S02]  /*ad20*/  IABS R221, R6 ;  /* 0x0000000600dd7213 */ /* 0x000fc40000000000 */
[C---:B------:R-:W-:Y:S01]  /*ad30*/  ISETP.GT.U32.AND P6, PT, R3.reuse, R218, PT ;  /* 0x000000da0300720c */ /* 0x040fe20003fc4070 */
[----:B------:R-:W-:Y:S02]  /*ad40*/  IMAD.MOV R7, RZ, RZ, -R7 ;  /* 0x000000ffff077224 */ /* 0x000fe400078e0a07 */
[----:B------:R-:W-:Y:S02]  /*ad50*/  VIADD R4, R0, 0x1c ;  /* 0x0000001c00047836 */ /* 0x000fe40000000000 */
[----:B------:R-:W-:Y:S02]  /*ad60*/  IMAD R220, R3, R7, R220 ;  /* 0x0000000703dc7224 */ /* 0x000fe400078e02dc */
[----:B------:R-:W-:Y:S01]  /*ad70*/  IMAD.HI.U32 R7, R2, R221, RZ ;  /* 0x000000dd02077227 */ /* 0x000fe200078e00ff */
[----:B------:R-:W-:-:S03]  /*ad80*/  IABS R222, R4 ;  /* 0x0000000400de7213 */ /* 0x000fc60000000000 */
[----:B------:R-:W-:Y:S01]  /*ad90*/  @!P4 IMAD.IADD R217, R217, 0x1, -R3 ;  /* 0x00000001d9d9c824 */ /* 0x000fe200078e0a03 */
[C---:B------:R-:W-:Y:S01]  /*ada0*/  ISETP.GT.U32.AND P4, PT, R3.reuse, R219, PT ;  /* 0x000000db0300720c */ /* 0x040fe20003f84070 */
[----:B------:R-:W-:Y:S02]  /*adb0*/  IMAD.MOV R7, RZ, RZ, -R7 ;  /* 0x000000ffff077224 */ /* 0x000fe400078e0a07 */
[----:B------:R-:W-:Y:S01]  /*adc0*/  @!P6 IMAD.IADD R218, R218, 0x1, -R3 ;  /* 0x00000001dadae824 */ /* 0x000fe200078e0a03 */
[C---:B------:R-:W-:Y:S01]  /*add0*/  ISETP.GT.U32.AND P6, PT, R3.reuse, R220, PT ;  /* 0x000000dc0300720c */ /* 0x040fe20003fc4070 */
[----:B------:R-:W-:Y:S02]  /*ade0*/  IMAD R221, R3, R7, R221 ;  /* 0x0000000703dd7224 */ /* 0x000fe400078e02dd */
[----:B------:R-:W-:-:S04]  /*adf0*/  IMAD.HI.U32 R8, R2, R222, RZ ;  /* 0x000000de02087227 */ /* 0x000fc800078e00ff */
[----:B------:R-:W-:Y:S01]  /*ae00*/  @!P3 IMAD.MOV R217, RZ, RZ, -R217 ;  /* 0x000000ffffd9b224 */ /* 0x000fe200078e0ad9 */
[C---:B------:R-:W-:Y:S01]  /*ae10*/  ISETP.GT.U32.AND P3, PT, R3.reuse, R221, PT ;  /* 0x000000dd0300720c */ /* 0x040fe20003f64070 */
[----:B------:R-:W-:Y:S02]  /*ae20*/  IMAD.MOV R8, RZ, RZ, -R8 ;  /* 0x000000ffff087224 */ /* 0x000fe400078e0a08 */
[----:B------:R-:W-:Y:S01]  /*ae30*/  @!P0 IMAD.MOV R215, RZ, RZ, -R215 ;  /* 0x000000ffffd78224 */ /* 0x000fe200078e0ad7 */
[----:B------:R-:W-:Y:S01]  /*ae40*/  ISETP.GE.AND P0, PT, R6, RZ, PT ;  /* 0x000000ff0600720c */ /* 0x000fe20003f06270 */
[----:B------:R-:W-:Y:S02]  /*ae50*/  IMAD R222, R3, R8, R222 ;  /* 0x0000000803de7224 */ /* 0x000fe400078e02de */
[C---:B------:R-:W-:Y:S02]  /*ae60*/  VIADD R9, R0.reuse, 0x1b ;  /* 0x0000001b00097836 */ /* 0x040fe40000000000 */
[----:B------:R-:W-:-:S02]  /*ae70*/  VIADD R6, R0, 0x1a ;  /* 0x0000001a00067836 */ /* 0x000fc40000000000 */
[--C-:B------:R-:W-:Y:S01]  /*ae80*/  @!P4 IMAD.IADD R219, R219, 0x1, -R3.reuse ;  /* 0x00000001dbdbc824 */ /* 0x100fe200078e0a03 */
[----:B------:R-:W-:Y:S01]  /*ae90*/  IABS R223, R9 ;  /* 0x0000000900df7213 */ /* 0x000fe20000000000 */
        /* <DEDUP_REMOVED lines=10> */
[----:B------:R-:W-:-:S04]  /*af40*/  IMAD.HI.U32 R8, R2, R224, RZ ;  /* 0x000000e002087227 */ /* 0x000fc800078e00ff */
[----:B------:R-:W-:Y:S02]  /*af50*/  IMAD.MOV R7, RZ, RZ, -R7 ;  /* 0x000000ffff077224 */ /* 0x000fe400078e0a07 */
[----:B------:R-:W-:Y:S02]  /*af60*/  IMAD.MOV R8, RZ, RZ, -R8 ;  /* 0x000000ffff087224 */ /* 0x000fe400078e0a08 */
[----:B------:R-:W-:Y:S01]  /*af70*/  @!P5 IMAD.IADD R222, R222, 0x1, -R3 ;  /* 0x00000001deded824 */ /* 0x000fe200078e0a03 */
[C---:B------:R-:W-:Y:S01]  /*af80*/  ISETP.GT.U32.AND P5, PT, R3.reuse, R221, PT ;  /* 0x000000dd0300720c */ /* 0x040fe20003fa4070 */
[----:B------:R-:W-:Y:S02]  /*af90*/  IMAD R223, R3, R7, R223 ;  /* 0x0000000703df7224 */ /* 0x000fe400078e02df */
[----:B------:R-:W-:Y:S01]  /*afa0*/  @!P4 IMAD.IADD R219, R219, 0x1, -R3 ;  /* 0x00000001dbdbc824 */ /* 0x000fe200078e0a03 */
[----:B------:R-:W-:Y:S01]  /*afb0*/  ISETP.GE.AND P4, PT, R4, RZ, PT ;  /* 0x000000ff0400720c */ /* 0x000fe20003f86270 */
[C---:B------:R-:W-:Y:S01]  /*afc0*/  IMAD R224, R3.reuse, R8, R224 ;  /* 0x0000000803e07224 */ /* 0x040fe200078e02e0 */
[----:B------:R-:W-:Y:S01]  /*afd0*/  ISETP.GT.U32.AND P6, PT, R3, R223, PT ;  /* 0x000000df0300720c */ /* 0x000fe20003fc4070 */
[----:B------:R-:W-:-:S04]  /*afe0*/  IMAD.HI.U32 R7, R2, R225, RZ ;  /* 0x000000e102077227 */ /* 0x000fc800078e00ff */
[----:B------:R-:W-:Y:S01]  /*aff0*/  @!P2 IMAD.MOV R219, RZ, RZ, -R219 ;  /* 0x000000ffffdba224 */ /* 0x000fe200078e0adb */
[C---:B------:R-:W-:Y:S01]  /*b000*/  ISETP.GT.U32.AND P2, PT, R3.reuse, R222, PT ;  /* 0x000000de0300720c */ /* 0x040fe20003f44070 */
[----:B------:R-:W-:Y:S01]  /*b010*/  @!P3 IMAD.IADD R220, R220, 0x1, -R3 ;  /* 0x00000001dcdcb824 */ /* 0x000fe200078e0a03 */
[C---:B------:R-:W-:Y:S01]  /*b020*/  ISETP.GT.U32.AND P3, PT, R3.reuse, R224, PT ;  /* 0x000000e00300720c */ /* 0x040fe20003f64070 */
[----:B------:R-:W-:Y:S02]  /*b030*/  IMAD.MOV R7, RZ, RZ, -R7 ;  /* 0x000000ffff077224 */ /* 0x000fe400078e0a07 */
[C---:B------:R-:W-:Y:S02]  /*b040*/  VIADD R4, R0.reuse, 0x18 ;  /* 0x0000001800047836 */ /* 0x040fe40000000000 */
[----:B------:R-:W-:Y:S02]  /*b050*/  IMAD R225, R3, R7, R225 ;  /* 0x0000000703e17224 */ /* 0x000fe400078e02e1 */
[C---:B------:R-:W-:Y:S01]  /*b060*/  VIADD R7, R0.reuse, 0x17 ;  /* 0x0000001700077836 */ /* 0x040fe20000000000 */
[----:B------:R-:W-:Y:S01]  /*b070*/  IABS R226, R4 ;  /* 0x0000000400e27213 */ /* 0x000fe20000000000 */
[----:B------:R-:W-:Y:S01]  /*b080*/  @!P5 IMAD.IADD R221, R221, 0x1, -R3 ;  /* 0x00000001ddddd824 */ /* 0x000fe200078e0a03 */
[----:B------:R-:W-:Y:S01]  /*b090*/  ISETP.GT.U32.AND P5, PT, R3, R225, PT ;  /* 0x000000e10300720c */ /* 0x000fe20003fa4070 */
[----:B------:R-:W-:Y:S01]  /*b0a0*/  VIADD R8, R0, 0x16 ;  /* 0x0000001600087836 */ /* 0x000fe20000000000 */
[----:B------:R-:W-:Y:S01]  /*b0b0*/  IABS R227, R7 ;  /* 0x0000000700e37213 */ /* 0x000fe20000000000 */
[----:B------:R-:W-:-:S03]  /*b0c0*/  IMAD.HI.U32 R11, R2, R226, RZ ;  /* 0x000000e2020b7227 */ /* 0x000fc600078e00ff */
[----:B------:R-:W-:Y:S01]  /*b0d0*/  IABS R228, R8 ;  /* 0x0000000800e47213 */ /* 0x000fe20000000000 */
[--C-:B------:R-:W-:Y:S02]  /*b0e0*/  @!P6 IMAD.IADD R223, R223, 0x1, -R3.reuse ;  /* 0x00000001dfdfe824 */ /* 0x100fe400078e0a03 */
[--C-:B------:R-:W-:Y:S01]  /*b0f0*/  @!P2 IMAD.IADD R222, R222, 0x1, -R3.reuse ;  /* 0x00000001dedea824 */ /* 0x100fe200078e0a03 */
[----:B------:R-:W-:Y:S01]  /*b100*/  ISETP.GE.AND P2, PT, R9, RZ, PT ;  /* 0x000000ff0900720c */ /* 0x000fe20003f46270 */
[----:B------:R-:W-:Y:S01]  /*b110*/  @!P3 IMAD.IADD R224, R224, 0x1, -R3 ;  /* 0x00000001e0e0b824 */ /* 0x000fe200078e0a03 */
[----:B------:R-:W-:Y:S01]  /*b120*/  ISETP.GT.U32.AND P6, PT, R3, R223, PT ;  /* 0x000000df0300720c */ /* 0x000fe20003fc4070 */
[----:B------:R-:W-:Y:S01]  /*b130*/  IMAD.MOV R11, RZ, RZ, -R11 ;  /* 0x000000ffff0b7224 */ /* 0x000fe200078e0a0b */
[----:B------:R-:W-:Y:S01]  /*b140*/  ISETP.GE.AND P3, PT, R6, RZ, PT ;  /* 0x000000ff0600720c */ /* 0x000fe20003f66270 */
[----:B------:R-:W-:-:S04]  /*b150*/  IMAD.HI.U32 R9, R2, R227, RZ ;  /* 0x000000e302097227 */ /* 0x000fc800078e00ff */
[----:B------:R-:W-:Y:S01]  /*b160*/  @!P1 IMAD.MOV R220, RZ, RZ, -R220 ;  /* 0x000000ffffdc9224 */ /* 0x000fe200078e0adc */
[C---:B------:R-:W-:Y:S01]  /*b170*/  ISETP.GT.U32.AND P1, PT, R3.reuse, R224, PT ;  /* 0x000000e00300720c */ /* 0x040fe20003f24070 */
[----:B------:R-:W-:Y:S02]  /*b180*/  IMAD R226, R3, R11, R226 ;  /* 0x0000000b03e27224 */ /* 0x000fe400078e02e2 */
[----:B------:R-:W-:-:S04]  /*b190*/  IMAD.HI.U32 R11, R2, R228, RZ ;  /* 0x000000e4020b7227 */ /* 0x000fc800078e00ff */
[----:B------:R-:W-:Y:S02]  /*b1a0*/  IMAD.MOV R9, RZ, RZ, -R9 ;  /* 0x000000ffff097224 */ /* 0x000fe400078e0a09 */
[----:B------:R-:W-:Y:S01]  /*b1b0*/  @!P5 IMAD.IADD R225, R225, 0x1, -R3 ;  /* 0x00000001e1e1d824 */ /* 0x000fe200078e0a03 */
[----:B------:R-:W-:Y:S01]  /*b1c0*/  ISETP.GE.AND P5, PT, R10, RZ, PT ;  /* 0x000000ff0a00720c */ /* 0x000fe20003fa6270 */
[----:B------:R-:W-:Y:S02]  /*b1d0*/  IMAD.MOV R11, RZ, RZ, -R11 ;  /* 0x000000ffff0b7224 */ /* 0x000fe400078e0a0b */
[C---:B------:R-:W-:Y:S02]  /*b1e0*/  IMAD R227, R3.reuse, R9, R227 ;  /* 0x0000000903e37224 */ /* 0x040fe400078e02e3 */
[----:B------:R-:W-:Y:S01]  /*b1f0*/  @!P0 IMAD.MOV R221, RZ, RZ, -R221 ;  /* 0x000000ffffdd8224 */ /* 0x000fe200078e0add */
[C---:B------:R-:W-:Y:S01]  /*b200*/  ISETP.GT.U32.AND P0, PT, R3.reuse, R225, PT ;  /* 0x000000e10300720c */ /* 0x040fe20003f04070 */
[----:B------:R-:W-:-:S02]  /*b210*/  IMAD R228, R3, R11, R228 ;  /* 0x0000000b03e47224 */ /* 0x000fc400078e02e4 */
[----:B------:R-:W-:Y:S01]  /*b220*/  @!P4 IMAD.MOV R222, RZ, RZ, -R222 ;  /* 0x000000ffffdec224 */ /* 0x000fe200078e0ade */
[----:B------:R-:W-:Y:S01]  /*b230*/  ISETP.GT.U32.AND P4, PT, R3, R227, PT ;  /* 0x000000e30300720c */ /* 0x000fe20003f84070 */
[----:B------:R-:W-:Y:S02]  /*b240*/  VIADD R6, R0, 0x15 ;  /* 0x0000001500067836 */ /* 0x000fe40000000000 */
[--C-:B------:R-:W-:Y:S01]  /*b250*/  @!P6 IMAD.IADD R223, R223, 0x1, -R3.reuse ;  /* 0x00000001dfdfe824 */ /* 0x100fe200078e0a03 */
[C---:B------:R-:W-:Y:S01]  /*b260*/  ISETP.GT.U32.AND P6, PT, R3.reuse, R226, PT ;  /* 0x000000e20300720c */ /* 0x040fe20003fc4070 */
[----:B------:R-:W-:Y:S01]  /*b270*/  @!P1 IMAD.IADD R224, R224, 0x1, -R3 ;  /* 0x00000001e0e09824 */ /* 0x000fe200078e0a03 */
[----:B------:R-:W-:Y:S01]  /*b280*/  ISETP.GT.U32.AND P1, PT, R3, R228, PT ;  /* 0x000000e40300720c */ /* 0x000fe20003f24070 */
[----:B------:R-:W-:Y:S01]  /*b290*/  @!P2 IMAD.MOV R223, RZ, RZ, -R223 ;  /* 0x000000ffffdfa224 */ /* 0x000fe200078e0adf */
[----:B------:R-:W-:Y:S01]  /*b2a0*/  IABS R229, R6 ;  /* 0x0000000600e57213 */ /* 0x000fe20000000000 */
[----:B------:R-:W-:Y:S01]  /*b2b0*/  @!P0 IMAD.IADD R225, R225, 0x1, -R3 ;  /* 0x00000001e1e18824 */ /* 0x000fe200078e0a03 */
[----:B------:R-:W-:Y:S01]  /*b2c0*/  ISETP.GE.AND P2, PT, R4, RZ, PT ;  /* 0x000000ff0400720c */ /* 0x000fe20003f46270 */
[----:B------:R-:W-:Y:S01]  /*b2d0*/  VIADD R4, R0, 0x14 ;  /* 0x0000001400047836 */ /* 0x000fe20000000000 */
[----:B------:R-:W-:Y:S01]  /*b2e0*/  ISETP.GE.AND P0, PT, R7, RZ, PT ;  /* 0x000000ff0700720c */ /* 0x000fe20003f06270 */
[----:B------:R-:W-:-:S03]  /*b2f0*/  IMAD.HI.U32 R9, R2, R229, RZ ;  /* 0x000000e502097227 */ /* 0x000fc600078e00ff */
[----:B------:R-:W-:Y:S01]  /*b300*/  IABS R230, R4 ;  /* 0x0000000400e67213 */ /* 0x000fe20000000000 */
[----:B------:R-:W-:Y:S01]  /*b310*/  @!P4 IMAD.IADD R227, R227, 0x1, -R3 ;  /* 0x00000001e3e3c824 */ /* 0x000fe200078e0a03 */
[----:B------:R-:W-:Y:S01]  /*b320*/  ISETP.GE.AND P4, PT, R6, RZ, PT ;  /* 0x000000ff0600720c */ /* 0x000fe20003f86270 */
[----:B------:R-:W-:Y:S02]  /*b330*/  IMAD.MOV R7, RZ, RZ, -R9 ;  /* 0x000000ffff077224 */ /* 0x000fe400078e0a09 */
[--C-:B------:R-:W-:Y:S01]  /*b340*/  @!P1 IMAD.IADD R228, R228, 0x1, -R3.reuse ;  /* 0x00000001e4e49824 */ /* 0x100fe200078e0a03 */
[C---:B------:R-:W-:Y:S01]  /*b350*/  ISETP.GT.U32.AND P1, PT, R3.reuse, R227, PT ;  /* 0x000000e30300720c */ /* 0x040fe20003f24070 */
[----:B------:R-:W-:Y:S02]  /*b360*/  @!P6 IMAD.IADD R226, R226, 0x1, -R3 ;  /* 0x00000001e2e2e824 */ /* 0x000fe400078e0a03 */
[C---:B------:R-:W-:Y:S02]  /*b370*/  IMAD R229, R3.reuse, R7, R229 ;  /* 0x0000000703e57224 */ /* 0x040fe400078e02e5 */
[----:B------:R-:W-:Y:S01]  /*b380*/  IMAD.HI.U32 R7, R2, R230, RZ ;  /* 0x000000e602077227 */ /* 0x000fe200078e00ff */
[----:B------:R-:W-:-:S03]  /*b390*/  ISETP.GT.U32.AND P6, PT, R3, R226, PT ;  /* 0x000000e20300720c */ /* 0x000fc60003fc4070 */
[----:B------:R-:W-:Y:S02]  /*b3a0*/  IMAD.MOV R7, RZ, RZ, -R7 ;  /* 0x000000ffff077224 */ /* 0x000fe400078e0a07 */
[----:B------:R-:W-:Y:S01]  /*b3b0*/  @!P3 IMAD.MOV R224, RZ, RZ, -R224 ;  /* 0x000000ffffe0b224 */ /* 0x000fe200078e0ae0 */
[C---:B------:R-:W-:Y:S01]  /*b3c0*/  ISETP.GT.U32.AND P3, PT, R3.reuse, R229, PT ;  /* 0x000000e50300720c */ /* 0x040fe20003f64070 */
[----:B------:R-:W-:Y:S02]  /*b3d0*/  IMAD R230, R3, R7, R230 ;  /* 0x0000000703e67224 */ /* 0x000fe400078e02e6 */
[----:B------:R-:W-:Y:S02]  /*b3e0*/  VIADD R6, R0, 0x13 ;  /* 0x0000001300067836 */ /* 0x000fe40000000000 */
[--C-:B------:R-:W-:Y:S01]  /*b3f0*/  @!P1 IMAD.IADD R227, R227, 0x1, -R3.reuse ;  /* 0x00000001e3e39824 */ /* 0x100fe200078e0a03 */
[C---:B------:R-:W-:Y:S01]  /*b400*/  ISETP.GT.U32.AND P1, PT, R3.reuse, R230, PT ;  /* 0x000000e60300720c */ /* 0x040fe20003f24070 */
[----:B------:R-:W-:Y:S01]  /*b410*/  @!P6 IMAD.IADD R226, R226, 0x1, -R3 ;  /* 0x00000001e2e2e824 */ /* 0x000fe200078e0a03 */
[----:B------:R-:W-:Y:S01]  /*b420*/  IABS R231, R6 ;  /* 0x0000000600e77213 */ /* 0x000fe20000000000 */
[----:B------:R-:W-:Y:S01]  /*b430*/  VIADD R7, R0, 0x12 ;  /* 0x0000001200077836 */ /* 0x000fe20000000000 */
[----:B------:R-:W-:Y:S01]  /*b440*/  ISETP.GE.AND P6, PT, R8, RZ, PT ;  /* 0x000000ff0800720c */ /* 0x000fe20003fc6270 */
[----:B------:R-:W-:Y:S01]  /*b450*/  @!P5 IMAD.MOV R225, RZ, RZ, -R225 ;  /* 0x000000ffffe1d224 */ /* 0x000fe200078e0ae1 */
[----:B------:R-:W-:Y:S01]  /*b460*/  ISETP.GT.U32.AND P5, PT, R3, R228, PT ;  /* 0x000000e40300720c */ /* 0x000fe20003fa4070 */
[----:B------:R-:W-:Y:S01]  /*b470*/  IMAD.HI.U32 R8, R2, R231, RZ ;  /* 0x000000e702087227 */ /* 0x000fe200078e00ff */
[----:B------:R-:W-:-:S03]  /*b480*/  IABS R232, R7 ;  /* 0x0000000700e87213 */ /* 0x000fc60000000000 */
[----:B------:R-:W-:Y:S01]  /*b490*/  @!P2 IMAD.MOV R226, RZ, RZ, -R226 ;  /* 0x000000ffffe2a224 */ /* 0x000fe200078e0ae2 */
[----:B------:R-:W-:Y:S01]  /*b4a0*/  ISETP.GE.AND P2, PT, R4, RZ, PT ;  /* 0x000000ff0400720c */ /* 0x000fe20003f46270 */
[--C-:B------:R-:W-:Y:S01]  /*b4b0*/  @!P3 IMAD.IADD R229, R229, 0x1, -R3.reuse ;  /* 0x00000001e5e5b824 */ /* 0x100fe200078e0a03 */
[----:B------:R-:W-:Y:S01]  /*b4c0*/  ISETP.GE.AND P3, PT, R7, RZ, PT ;  /* 0x000000ff0700720c */ /* 0x000fe20003f66270 */
[----:B------:R-:W-:Y:S02]  /*b4d0*/  IMAD.MOV R4, RZ, RZ, -R8 ;  /* 0x000000ffff047224 */ /* 0x000fe400078e0a08 */
[----:B------:R-:W-:Y:S01]  /*b4e0*/  @!P1 IMAD.IADD R230, R230, 0x1, -R3 ;  /* 0x00000001e6e69824 */ /* 0x000fe200078e0a03 */
[C---:B------:R-:W-:Y:S01]  /*b4f0*/  ISETP.GT.U32.AND P1, PT, R3.reuse, R229, PT ;  /* 0x000000e50300720c */ /* 0x040fe20003f24070 */
[----:B------:R-:W-:Y:S02]  /*b500*/  IMAD R231, R3, R4, R231 ;  /* 0x0000000403e77224 */ /* 0x000fe400078e02e7 */
[----:B------:R-:W-:-:S04]  /*b510*/  IMAD.HI.U32 R4, R2, R232, RZ ;  /* 0x000000e802047227 */ /* 0x000fc800078e00ff */
[----:B------:R-:W-:Y:S02]  /*b520*/  IMAD.MOV R4, RZ, RZ, -R4 ;  /* 0x000000ffff047224 */ /* 0x000fe400078e0a04 */
[----:B------:R-:W-:Y:S01]  /*b530*/  @!P5 IMAD.IADD R228, R228, 0x1, -R3 ;  /* 0x00000001e4e4d824 */ /* 0x000fe200078e0a03 */
[----:B------:R-:W-:Y:S01]  /*b540*/  ISETP.GE.AND P5, PT, R6, RZ, PT ;  /* 0x000000ff0600720c */ /* 0x000fe20003fa6270 */
[----:B------:R-:W-:Y:S01]  /*b550*/  @!P0 IMAD.MOV R227, RZ, RZ, -R227 ;  /* 0x000000ffffe38224 */ /* 0x000fe200078e0ae3 */
[C---:B------:R-:W-:Y:S01]  /*b560*/  ISETP.GT.U32.AND P0, PT, R3.reuse, R230, PT ;  /* 0x000000e60300720c */ /* 0x040fe20003f04070 */
[C---:B------:R-:W-:Y:S02]  /*b570*/  IMAD R232, R3.reuse, R4, R232 ;  /* 0x0000000403e87224 */ /* 0x040fe400078e02e8 */
[----:B------:R-:W-:Y:S01]  /*b580*/  @!P6 IMAD.MOV R228, RZ, RZ, -R228 ;  /* 0x000000ffffe4e224 */ /* 0x000fe200078e0ae4 */
[----:B------:R-:W-:Y:S01]  /*b590*/  ISETP.GT.U32.AND P6, PT, R3, R231, PT ;  /* 0x000000e70300720c */ /* 0x000fe20003fc4070 */
[----:B------:R-:W-:Y:S01]  /*b5a0*/  @!P1 IMAD.IADD R229, R229, 0x1, -R3 ;  /* 0x00000001e5e59824 */ /* 0x000fe200078e0a03 */
[----:B------:R-:W-:Y:S01]  /*b5b0*/  ISETP.GT.U32.AND P1, PT, R3, R232, PT ;  /* 0x000000e80300720c */ /* 0x000fe20003f24070 */
[----:B------:R-:W-:-:S02]  /*b5c0*/  VIADD R6, R0, 0x11 ;  /* 0x0000001100067836 */ /* 0x000fc40000000000 */
[----:B------:R-:W-:-:S03]  /*b5d0*/  IMAD.HI.U32 R7, R2, R233, RZ ;  /* 0x000000e902077227 */ /* 0x000fc600078e00ff */
[----:B------:R-:W-:Y:S01]  /*b5e0*/  IABS R234, R6 ;  /* 0x0000000600ea7213 */ /* 0x000fe20000000000 */
[----:B------:R-:W-:Y:S01]  /*b5f0*/  @!P0 IMAD.IADD R230, R230, 0x1, -R3 ;  /* 0x00000001e6e68824 */ /* 0x000fe200078e0a03 */
[----:B------:R-:W-:Y:S01]  /*b600*/  ISETP.GE.AND P0, PT, R6, RZ, PT ;  /* 0x000000ff0600720c */ /* 0x000fe20003f06270 */
[----:B------:R-:W-:Y:S02]  /*b610*/  VIADD R4, R0, 0x10 ;  /* 0x0000001000047836 */ /* 0x000fe40000000000 */
[----:B------:R-:W-:Y:S02]  /*b620*/  IMAD.MOV R6, RZ, RZ, -R7 ;  /* 0x000000ffff067224 */ /* 0x000fe400078e0a07 */
[----:B------:R-:W-:Y:S01]  /*b630*/  @!P6 IMAD.IADD R231, R231, 0x1, -R3 ;  /* 0x00000001e7e7e824 */ /* 0x000fe200078e0a03 */
[----:B------:R-:W-:Y:S01]  /*b640*/  IABS R235, R4 ;  /* 0x0000000400eb7213 */ /* 0x000fe20000000000 */
[----:B------:R-:W-:-:S03]  /*b650*/  IMAD.HI.U32 R8, R2, R234, RZ ;  /* 0x000000ea02087227 */ /* 0x000fc600078e00ff */
[C---:B------:R-:W-:Y:S01]  /*b660*/  ISETP.GT.U32.AND P6, PT, R3.reuse, R231, PT ;  /* 0x000000e70300720c */ /* 0x040fe20003fc4070 */
[----:B------:R-:W-:Y:S02]  /*b670*/  @!P1 IMAD.IADD R232, R232, 0x1, -R3 ;  /* 0x00000001e8e89824 */ /* 0x000fe400078e0a03 */
[C---:B------:R-:W-:Y:S02]  /*b680*/  IMAD R233, R3.reuse, R6, R233 ;  /* 0x0000000603e97224 */ /* 0x040fe400078e02e9 */
[----:B------:R-:W-:Y:S01]  /*b690*/  IMAD.MOV R7, RZ, RZ, -R8 ;  /* 0x000000ffff077224 */ /* 0x000fe200078e0a08 */
[C---:B------:R-:W-:Y:S01]  /*b6a0*/  ISETP.GT.U32.AND P1, PT, R3.reuse, R232, PT ;  /* 0x000000e80300720c */ /* 0x040fe20003f24070 */
[----:B------:R-:W-:Y:S01]  /*b6b0*/  @!P2 IMAD.MOV R230, RZ, RZ, -R230 ;  /* 0x000000ffffe6a224 */ /* 0x000fe200078e0ae6 */
[C---:B------:R-:W-:Y:S01]  /*b6c0*/  ISETP.GT.U32.AND P2, PT, R3.reuse, R233, PT ;  /* 0x000000e90300720c */ /* 0x040fe20003f44070 */
[----:B------:R-:W-:Y:S02]  /*b6d0*/  IMAD R234, R3, R7, R234 ;  /* 0x0000000703ea7224 */ /* 0x000fe400078e02ea */
[----:B------:R-:W-:-:S04]  /*b6e0*/  IMAD.HI.U32 R7, R2, R235, RZ ;  /* 0x000000eb02077227 */ /* 0x000fc800078e00ff */
[----:B------:R-:W-:Y:S02]  /*b6f0*/  IMAD.MOV R8, RZ, RZ, -R7 ;  /* 0x000000ffff087224 */ /* 0x000fe400078e0a07 */
[----:B------:R-:W-:Y:S02]  /*b700*/  VIADD R6, R0, 0xf ;  /* 0x0000000f00067836 */ /* 0x000fe40000000000 */
[----:B------:R-:W-:Y:S02]  /*b710*/  @!P6 IMAD.IADD R231, R231, 0x1, -R3 ;  /* 0x00000001e7e7e824 */ /* 0x000fe400078e0a03 */
[C---:B------:R-:W-:Y:S01]  /*b720*/  IMAD R235, R3.reuse, R8, R235 ;  /* 0x0000000803eb7224 */ /* 0x040fe200078e02eb */
[----:B------:R-:W-:Y:S01]  /*b730*/  IABS R236, R6 ;  /* 0x0000000600ec7213 */ /* 0x000fe20000000000 */
[--C-:B------:R-:W-:Y:S01]  /*b740*/  @!P1 IMAD.IADD R232, R232, 0x1, -R3.reuse ;  /* 0x00000001e8e89824 */ /* 0x100fe200078e0a03 */
[----:B------:R-:W-:Y:S01]  /*b750*/  ISETP.GT.U32.AND P1, PT, R3, R234, PT ;  /* 0x000000ea0300720c */ /* 0x000fe20003f24070 */
[----:B------:R-:W-:Y:S01]  /*b760*/  @!P2 IMAD.IADD R233, R233, 0x1, -R3 ;  /* 0x00000001e9e9a824 */ /* 0x000fe200078e0a03 */
[----:B------:R-:W-:Y:S01]  /*b770*/  ISETP.GE.AND P6, PT, R6, RZ, PT ;  /* 0x000000ff0600720c */ /* 0x000fe20003fc6270 */
[----:B------:R-:W-:Y:S01]  /*b780*/  @!P5 IMAD.MOV R231, RZ, RZ, -R231 ;  /* 0x000000ffffe7d224 */ /* 0x000fe200078e0ae7 */
[C---:B------:R-:W-:Y:S01]  /*b790*/  ISETP.GT.U32.AND P5, PT, R3.reuse, R235, PT ;  /* 0x000000eb0300720c */ /* 0x040fe20003fa4070 */
[----:B------:R-:W-:Y:S01]  /*b7a0*/  @!P4 IMAD.MOV R229, RZ, RZ, -R229 ;  /* 0x000000ffffe5c224 */ /* 0x000fe200078e0ae5 */
[----:B------:R-:W-:Y:S01]  /*b7b0*/  ISETP.GT.U32.AND P2, PT, R3, R233, PT ;  /* 0x000000e90300720c */ /* 0x000fe20003f44070 */
[----:B------:R-:W-:Y:S01]  /*b7c0*/  IMAD.HI.U32 R6, R2, R236, RZ ;  /* 0x000000ec02067227 */ /* 0x000fe200078e00ff */
[----:B------:R-:W-:-:S03]  /*b7d0*/  ISETP.GE.AND P4, PT, R4, RZ, PT ;  /* 0x000000ff0400720c */ /* 0x000fc60003f86270 */
[C---:B------:R-:W-:Y:S02]  /*b7e0*/  VIADD R4, R0.reuse, 0xe ;  /* 0x0000000e00047836 */ /* 0x040fe40000000000 */
[----:B------:R-:W-:Y:S02]  /*b7f0*/  VIADD R7, R0, 0xd ;  /* 0x0000000d00077836 */ /* 0x000fe40000000000 */
[----:B------:R-:W-:Y:S01]  /*b800*/  IMAD.MOV R6, RZ, RZ, -R6 ;  /* 0x000000ffff067224 */ /* 0x000fe200078e0a06 */
[----:B------:R-:W-:Y:S01]  /*b810*/  IABS R240, R4 ;  /* 0x0000000400f07213 */ /* 0x000fe20000000000 */
[--C-:B------:R-:W-:Y:S01]  /*b820*/  @!P1 IMAD.IADD R234, R234, 0x1, -R3.reuse ;  /* 0x00000001eaea9824 */ /* 0x100fe200078e0a03 */
[----:B------:R-:W-:Y:S01]  /*b830*/  IABS R13, R7 ;  /* 0x00000007000d7213 */ /* 0x000fe20000000000 */
[----:B------:R-:W-:Y:S02]  /*b840*/  IMAD R236, R3, R6, R236 ;  /* 0x0000000603ec7224 */ /* 0x000fe400078e02ec */
[----:B------:R-:W-:Y:S01]  /*b850*/  @!P5 IMAD.IADD R235, R235, 0x1, -R3 ;  /* 0x00000001ebebd824 */ /* 0x000fe200078e0a03 */
[----:B------:R-:W-:Y:S01]  /*b860*/  ISETP.GT.U32.AND P1, PT, R3, R234, PT ;  /* 0x000000ea0300720c */ /* 0x000fe20003f24070 */
[----:B------:R-:W-:-:S03]  /*b870*/  IMAD.HI.U32 R8, R2, R240, RZ ;  /* 0x000000f002087227 */ /* 0x000fc600078e00ff */
[----:B------:R-:W-:Y:S01]  /*b880*/  ISETP.GT.U32.AND P5, PT, R3, R235, PT ;  /* 0x000000eb0300720c */ /* 0x000fe20003fa4070 */
[----:B------:R-:W-:Y:S01]  /*b890*/  @!P2 IMAD.IADD R233, R233, 0x1, -R3 ;  /* 0x00000001e9e9a824 */ /* 0x000fe200078e0a03 */
[----:B------:R-:W-:Y:S01]  /*b8a0*/  ISETP.GT.U32.AND P2, PT, R3, R236, PT ;  /* 0x000000ec0300720c */ /* 0x000fe20003f44070 */
[----:B------:R-:W-:-:S04]  /*b8b0*/  IMAD.HI.U32 R9, R2, R13, RZ ;  /* 0x0000000d02097227 */ /* 0x000fc800078e00ff */
[----:B------:R-:W-:Y:S02]  /*b8c0*/  IMAD.MOV R6, RZ, RZ, -R8 ;  /* 0x000000ffff067224 */ /* 0x000fe400078e0a08 */
[----:B------:R-:W-:Y:S02]  /*b8d0*/  IMAD.MOV R8, RZ, RZ, -R9 ;  /* 0x000000ffff087224 */ /* 0x000fe400078e0a09 */
[C---:B------:R-:W-:Y:S02]  /*b8e0*/  IMAD R240, R3.reuse, R6, R240 ;  /* 0x0000000603f07224 */ /* 0x040fe400078e02f0 */
[----:B------:R-:W-:Y:S01]  /*b8f0*/  @!P3 IMAD.MOV R232, RZ, RZ, -R232 ;  /* 0x000000ffffe8b224 */ /* 0x000fe200078e0ae8 */
[----:B------:R-:W-:Y:S01]  /*b900*/  ISETP.GE.AND P3, PT, R0, RZ, PT ;  /* 0x000000ff0000720c */ /* 0x000fe20003f66270 */
[C---:B------:R-:W-:Y:S01]  /*b910*/  IMAD R13, R3.reuse, R8, R13 ;  /* 0x00000008030d7224 */ /* 0x040fe200078e020d */
[----:B------:R-:W-:Y:S01]  /*b920*/  IABS R8, R237 ;  /* 0x000000ed00087213 */ /* 0x000fe20000000000 */
[--C-:B------:R-:W-:Y:S01]  /*b930*/  @!P1 IMAD.IADD R234, R234, 0x1, -R3.reuse ;  /* 0x00000001eaea9824 */ /* 0x100fe200078e0a03 */
[----:B------:R-:W-:Y:S01]  /*b940*/  ISETP.GT.U32.AND P1, PT, R3, R240, PT ;  /* 0x000000f00300720c */ /* 0x000fe20003f24070 */
[----:B------:R-:W-:-:S02]  /*b950*/  @!P2 IMAD.IADD R236, R236, 0x1, -R3 ;  /* 0x00000001ececa824 */ /* 0x000fc400078e0a03 */
[----:B------:R-:W-:Y:S01]  /*b960*/  @!P5 IMAD.IADD R235, R235, 0x1, -R3 ;  /* 0x00000001ebebd824 */ /* 0x000fe200078e0a03 */
[C---:B------:R-:W-:Y:S01]  /*b970*/  ISETP.GT.U32.AND P5, PT, R3.reuse, R13, PT ;  /* 0x0000000d0300720c */ /* 0x040fe20003fa4070 */
[----:B------:R-:W-:Y:S01]  /*b980*/  VIADD R6, R0, 0xc ;  /* 0x0000000c00067836 */ /* 0x000fe20000000000 */
[----:B------:R-:W-:Y:S01]  /*b990*/  ISETP.GT.U32.AND P2, PT, R3, R236, PT ;  /* 0x000000ec0300720c */ /* 0x000fe20003f44070 */
[----:B------:R-:W-:Y:S01]  /*b9a0*/  @!P0 IMAD.MOV R234, RZ, RZ, -R234 ;  /* 0x000000ffffea8224 */ /* 0x000fe200078e0aea */
[----:B------:R-:W-:Y:S01]  /*b9b0*/  ISETP.GE.AND P0, PT, R7, RZ, PT ;  /* 0x000000ff0700720c */ /* 0x000fe20003f06270 */
[----:B------:R-:W-:Y:S01]  /*b9c0*/  @!P3 IMAD.MOV R233, RZ, RZ, -R233 ;  /* 0x000000ffffe9b224 */ /* 0x000fe200078e0ae9 */
[----:B------:R-:W-:Y:S01]  /*b9d0*/  ISETP.GE.AND P3, PT, R4, RZ, PT ;  /* 0x000000ff0400720c */ /* 0x000fe20003f66270 */
[----:B------:R-:W-:Y:S01]  /*b9e0*/  VIADD R4, R0, 0xb ;  /* 0x0000000b00047836 */ /* 0x000fe20000000000 */
[----:B------:R-:W-:Y:S01]  /*b9f0*/  IABS R12, R6 ;  /* 0x00000006000c7213 */ /* 0x000fe20000000000 */
[----:B------:R-:W-:Y:S01]  /*ba00*/  @!P1 IMAD.IADD R240, R240, 0x1, -R3 ;  /* 0x00000001f0f09824 */ /* 0x000fe200078e0a03 */
[----:B------:R-:W-:Y:S01]  /*ba10*/  ISETP.GE.AND P1, PT, R6, RZ, PT ;  /* 0x000000ff0600720c */ /* 0x000fe20003f26270 */
[----:B------:R-:W-:Y:S01]  /*ba20*/  @!P4 IMAD.MOV R235, RZ, RZ, -R235 ;  /* 0x000000ffffebc224 */ /* 0x000fe200078e0aeb */
[----:B------:R-:W-:Y:S01]  /*ba30*/  IABS R11, R4 ;  /* 0x00000004000b7213 */ /* 0x000fe20000000000 */
[----:B------:R-:W-:Y:S01]  /*ba40*/  @!P5 IMAD.IADD R13, R13, 0x1, -R3 ;  /* 0x000000010d0dd824 */ /* 0x000fe200078e0a03 */
[----:B------:R-:W-:Y:S01]  /*ba50*/  ISETP.GT.U32.AND P4, PT, R3, R240, PT ;  /* 0x000000f00300720c */ /* 0x000fe20003f84070 */
[----:B------:R-:W-:-:S03]  /*ba60*/  IMAD.HI.U32 R7, R2, R12, RZ ;  /* 0x0000000c02077227 */ /* 0x000fc600078e00ff */
[----:B------:R-:W-:Y:S01]  /*ba70*/  ISETP.GT.U32.AND P5, PT, R3, R13, PT ;  /* 0x0000000d0300720c */ /* 0x000fe20003fa4070 */
[----:B------:R-:W-:Y:S01]  /*ba80*/  @!P2 IMAD.IADD R236, R236, 0x1, -R3 ;  /* 0x00000001ececa824 */ /* 0x000fe200078e0a03 */
[----:B------:R-:W-:Y:S01]  /*ba90*/  ISETP.GE.AND P2, PT, R4, RZ, PT ;  /* 0x000000ff0400720c */ /* 0x000fe20003f46270 */
[----:B------:R-:W-:Y:S02]  /*baa0*/  IMAD.MOV R6, RZ, RZ, -R7 ;  /* 0x000000ffff067224 */ /* 0x000fe400078e0a07 */
[----:B------:R-:W-:Y:S02]  /*bab0*/  VIADD R4, R0, 0xa ;  /* 0x0000000a00047836 */ /* 0x000fe40000000000 */
[----:B------:R-:W-:-:S03]  /*bac0*/  IMAD.HI.U32 R7, R2, R11, RZ ;  /* 0x0000000b02077227 */ /* 0x000fc600078e00ff */
[----:B------:R-:W-:Y:S01]  /*bad0*/  IABS R10, R4 ;  /* 0x00000004000a7213 */ /* 0x000fe20000000000 */
[C---:B------:R-:W-:Y:S02]  /*bae0*/  IMAD R12, R3.reuse, R6, R12 ;  /* 0x00000006030c7224 */ /* 0x040fe400078e020c */
[----:B------:R-:W-:Y:S01]  /*baf0*/  IMAD.MOV R6, RZ, RZ, -R7 ;  /* 0x000000ffff067224 */ /* 0x000fe200078e0a07 */
[----:B------:R-:W-:Y:S01]  /*bb00*/  IABS R7, R238 ;  /* 0x000000ee00077213 */ /* 0x000fe20000000000 */
[----:B------:R-:W-:Y:S01]  /*bb10*/  @!P6 IMAD.MOV R236, RZ, RZ, -R236 ;  /* 0x000000ffffece224 */ /* 0x000fe200078e0aec */
[----:B------:R-:W-:Y:S01]  /*bb20*/  ISETP.GE.AND P6, PT, R4, RZ, PT ;  /* 0x000000ff0400720c */ /* 0x000fe20003fc6270 */
[----:B------:R-:W-:Y:S02]  /*bb30*/  VIADD R4, R0, 0x9 ;  /* 0x0000000900047836 */ /* 0x000fe40000000000 */
[C---:B------:R-:W-:Y:S02]  /*bb40*/  IMAD R11, R3.reuse, R6, R11 ;  /* 0x00000006030b7224 */ /* 0x040fe400078e020b */
[----:B------:R-:W-:Y:S01]  /*bb50*/  @!P4 IMAD.IADD R240, R240, 0x1, -R3 ;  /* 0x00000001f0f0c824 */ /* 0x000fe200078e0a03 */
[----:B------:R-:W-:Y:S01]  /*bb60*/  ISETP.GT.U32.AND P4, PT, R3, R12, PT ;  /* 0x0000000c0300720c */ /* 0x000fe20003f84070 */
[----:B------:R-:W-:Y:S01]  /*bb70*/  IMAD.HI.U32 R6, R2, R10, RZ ;  /* 0x0000000a02067227 */ /* 0x000fe200078e00ff */
[----:B------:R-:W-:-:S03]  /*bb80*/  IABS R9, R4 ;  /* 0x0000000400097213 */ /* 0x000fc60000000000 */
[----:B------:R-:W-:Y:S01]  /*bb90*/  @!P5 IMAD.IADD R13, R13, 0x1, -R3 ;  /* 0x000000010d0dd824 */ /* 0x000fe200078e0a03 */
[----:B------:R-:W-:Y:S01]  /*bba0*/  ISETP.GE.AND P5, PT, R4, RZ, PT ;  /* 0x000000ff0400720c */ /* 0x000fe20003fa6270 */
[----:B------:R-:W-:Y:S01]  /*bbb0*/  IMAD.MOV R6, RZ, RZ, -R6 ;  /* 0x000000ffff067224 */ /* 0x000fe200078e0a06 */
[----:B------:R-:W-:Y:S01]  /*bbc0*/  IABS R4, R239 ;  /* 0x000000ef00047213 */ /* 0x000fe20000000000 */
[----:B------:R-:W-:-:S04]  /*bbd0*/  IMAD.HI.U32 R241, R2, R8, RZ ;  /* 0x0000000802f17227 */ /* 0x000fc800078e00ff */
[----:B------:R-:W-:Y:S02]  /*bbe0*/  IMAD R10, R3, R6, R10 ;  /* 0x00000006030a7224 */ /* 0x000fe400078e020a */
[----:B------:R-:W-:Y:S02]  /*bbf0*/  IMAD.MOV.U32 R6, RZ, RZ, R4 ;  /* 0x000000ffff067224 */ /* 0x000fe400078e0004 */
[----:B------:R-:W-:Y:S02]  /*bc00*/  IMAD.MOV R241, RZ, RZ, -R241 ;  /* 0x000000fffff17224 */ /* 0x000fe400078e0af1 */
[----:B------:R-:W-:-:S04]  /*bc10*/  IMAD.HI.U32 R4, R2, R9, RZ ;  /* 0x0000000902047227 */ /* 0x000fc800078e00ff */
[----:B------:R-:W-:-:S04]  /*bc20*/  IMAD.HI.U32 R242, R2, R6, RZ ;  /* 0x0000000602f27227 */ /* 0x000fc800078e00ff */
[----:B------:R-:W-:Y:S01]  /*bc30*/  @!P4 IMAD.IADD R12, R12, 0x1, -R3 ;  /* 0x000000010c0cc824 */ /* 0x000fe200078e0a03 */
[C---:B------:R-:W-:Y:S01]  /*bc40*/  ISETP.GT.U32.AND P4, PT, R3.reuse, R11, PT ;  /* 0x0000000b0300720c */ /* 0x040fe20003f84070 */
[----:B------:R-:W-:Y:S02]  /*bc50*/  IMAD R8, R3, R241, R8 ;  /* 0x000000f103087224 */ /* 0x000fe400078e0208 */
[----:B------:R-:W-:Y:S02]  /*bc60*/  IMAD.MOV R4, RZ, RZ, -R4 ;  /* 0x000000ffff047224 */ /* 0x000fe400078e0a04 */
[----:B------:R-:W-:Y:S02]  /*bc70*/  IMAD.MOV R242, RZ, RZ, -R242 ;  /* 0x000000fffff27224 */ /* 0x000fe400078e0af2 */
[----:B------:R-:W-:Y:S02]  /*bc80*/  VIADD R241, R0, 0x5 ;  /* 0x0000000500f17836 */ /* 0x000fe40000000000 */
[----:B------:R-:W-:-:S04]  /*bc90*/  IMAD.HI.U32 R243, R2, R7, RZ ;  /* 0x0000000702f37227 */ /* 0x000fc800078e00ff */
[C---:B------:R-:W-:Y:S01]  /*bca0*/  IMAD R9, R3.reuse, R4, R9 ;  /* 0x0000000403097224 */ /* 0x040fe200078e0209 */
[----:B------:R-:W-:Y:S01]  /*bcb0*/  IABS R4, R241 ;  /* 0x000000f100047213 */ /* 0x000fe20000000000 */
[----:B------:R-:W-:Y:S02]  /*bcc0*/  IMAD R6, R3, R242, R6 ;  /* 0x000000f203067224 */ /* 0x000fe400078e0206 */
[----:B------:R-:W-:Y:S02]  /*bcd0*/  VIADD R242, R0, 0x4 ;  /* 0x0000000400f27836 */ /* 0x000fe40000000000 */
[----:B------:R-:W-:Y:S02]  /*bce0*/  IMAD.MOV R243, RZ, RZ, -R243 ;  /* 0x000000fffff37224 */ /* 0x000fe400078e0af3 */
[----:B------:R-:W-:Y:S01]  /*bcf0*/  IMAD.HI.U32 R248, R2, R4, RZ ;  /* 0x0000000402f87227 */ /* 0x000fe200078e00ff */
[----:B------:R-:W-:-:S03]  /*bd00*/  IABS R249, R242 ;  /* 0x000000f200f97213 */ /* 0x000fc60000000000 */
[----:B------:R-:W-:Y:S02]  /*bd10*/  @!P4 IMAD.IADD R11, R11, 0x1, -R3 ;  /* 0x000000010b0bc824 */ /* 0x000fe400078e0a03 */
[C---:B------:R-:W-:Y:S02]  /*bd20*/  IMAD R7, R3.reuse, R243, R7 ;  /* 0x000000f303077224 */ /* 0x040fe400078e0207 */
[----:B------:R-:W-:Y:S01]  /*bd30*/  VIADD R243, R0, 0x3 ;  /* 0x0000000300f37836 */ /* 0x000fe20000000000 */
[C---:B------:R-:W-:Y:S01]  /*bd40*/  ISETP.GT.U32.AND P4, PT, R3.reuse, R11, PT ;  /* 0x0000000b0300720c */ /* 0x040fe20003f84070 */
[----:B------:R-:W-:Y:S01]  /*bd50*/  @!P3 IMAD.MOV R240, RZ, RZ, -R240 ;  /* 0x000000fffff0b224 */ /* 0x000fe200078e0af0 */
[----:B------:R-:W-:Y:S01]  /*bd60*/  ISETP.GT.U32.AND P3, PT, R3, R12, PT ;  /* 0x0000000c0300720c */ /* 0x000fe20003f64070 */
[----:B------:R-:W-:Y:S01]  /*bd70*/  IMAD.MOV R252, RZ, RZ, -R248 ;  /* 0x000000fffffc7224 */ /* 0x000fe200078e0af8 */
[----:B------:R-:W-:Y:S01]  /*bd80*/  IABS R248, R244 ;  /* 0x000000f400f87213 */ /* 0x000fe20000000000 */
[----:B------:R-:W-:Y:S01]  /*bd90*/  IMAD.HI.U32 R247, R2, R249, RZ ;  /* 0x000000f902f77227 */ /* 0x000fe200078e00ff */
[----:B0-----:R-:W-:-:S02]  /*bda0*/  IABS R0, R245 ;  /* 0x000000f500007213 */ /* 0x001fc40000000000 */
[----:B------:R-:W-:Y:S01]  /*bdb0*/  IABS R246, R243 ;  /* 0x000000f300f67213 */ /* 0x000fe20000000000 */
[----:B------:R-:W-:Y:S02]  /*bdc0*/  IMAD.MOV R5, RZ, RZ, -R247 ;  /* 0x000000ffff057224 */ /* 0x000fe400078e0af7 */
[----:B------:R-:W-:Y:S02]  /*bdd0*/  IMAD.MOV.U32 R247, RZ, RZ, R248 ;  /* 0x000000fffff77224 */ /* 0x000fe400078e00f8 */
[----:B------:R-:W-:Y:S02]  /*bde0*/  IMAD.MOV.U32 R248, RZ, RZ, R0 ;  /* 0x000000fffff87224 */ /* 0x000fe400078e0000 */
[----:B------:R-:W-:Y:S02]  /*bdf0*/  IMAD R4, R3, R252, R4 ;  /* 0x000000fc03047224 */ /* 0x000fe400078e0204 */
[----:B------:R-:W-:-:S04]  /*be00*/  IMAD.HI.U32 R252, R2, R246, RZ ;  /* 0x000000f602fc7227 */ /* 0x000fc800078e00ff */
[----:B------:R-:W-:Y:S02]  /*be10*/  IMAD R249, R3, R5, R249 ;  /* 0x0000000503f97224 */ /* 0x000fe400078e02f9 */
[----:B------:R-:W-:-:S04]  /*be20*/  IMAD.HI.U32 R5, R2, R247, RZ ;  /* 0x000000f702057227 */ /* 0x000fc800078e00ff */
[----:B------:R-:W-:-:S04]  /*be30*/  IMAD.HI.U32 R0, R2, R248, RZ ;  /* 0x000000f802007227 */ /* 0x000fc800078e00ff */
[----:B------:R-:W-:Y:S02]  /*be40*/  IMAD.MOV R2, RZ, RZ, -R252 ;  /* 0x000000ffff027224 */ /* 0x000fe400078e0afc */
[--C-:B------:R-:W-:Y:S01]  /*be50*/  @!P3 IMAD.IADD R12, R12, 0x1, -R3.reuse ;  /* 0x000000010c0cb824 */ /* 0x100fe200078e0a03 */
[----:B------:R-:W-:Y:S01]  /*be60*/  ISETP.GT.U32.AND P3, PT, R3, R10, PT ;  /* 0x0000000a0300720c */ /* 0x000fe20003f64070 */
[----:B------:R-:W-:Y:S01]  /*be70*/  @!P4 IMAD.IADD R11, R11, 0x1, -R3 ;  /* 0x000000010b0bc824 */ /* 0x000fe200078e0a03 */
[C---:B------:R-:W-:Y:S01]  /*be80*/  ISETP.GT.U32.AND P4, PT, R3.reuse, R9, PT ;  /* 0x000000090300720c */ /* 0x040fe20003f84070 */
[----:B------:R-:W-:Y:S01]  /*be90*/  IMAD R246, R3, R2, R246 ;  /* 0x0000000203f67224 */ /* 0x000fe200078e02f6 */
[----:B------:R-:W2:Y:S01]  /*bea0*/  LDL.LU R252, [R1+0xbb4] ;  /* 0x000bb40001fc7983 */ /* 0x000ea20000300800 */
[----:B------:R-:W-:Y:S02]  /*beb0*/  IMAD.MOV R2, RZ, RZ, -R0 ;  /* 0x000000ffff027224 */ /* 0x000fe400078e0a00 */
[----:B------:R-:W-:Y:S01]  /*bec0*/  @!P0 IMAD.MOV R13, RZ, RZ, -R13 ;  /* 0x000000ffff0d8224 */ /* 0x000fe200078e0a0d */
[----:B------:R-:W0:Y:S01]  /*bed0*/  S2R R0, SR_TID.X ;  /* 0x0000000000007919 */ /* 0x000e220000002100 */
[----:B------:R-:W-:-:S04]  /*bee0*/  @!P1 IMAD.MOV R12, RZ, RZ, -R12 ;  /* 0x000000ffff0c9224 */ /* 0x000fc800078e0a0c */
[--C-:B------:R-:W-:Y:S01]  /*bef0*/  @!P3 IMAD.IADD R10, R10, 0x1, -R3.reuse ;  /* 0x000000010a0ab824 */ /* 0x100fe200078e0a03 */
[----:B------:R-:W-:Y:S01]  /*bf00*/  ISETP.GT.U32.AND P3, PT, R3, R8, PT ;  /* 0x000000080300720c */ /* 0x000fe20003f64070 */
[----:B------:R-:W-:Y:S01]  /*bf10*/  @!P4 IMAD.IADD R9, R9, 0x1, -R3 ;  /* 0x000000010909c824 */ /* 0x000fe200078e0a03 */
[----:B------:R-:W-:-:S04]  /*bf20*/  ISETP.GT.U32.AND P4, PT, R3, R7, PT ;  /* 0x000000070300720c */ /* 0x000fc80003f84070 */
[----:B------:R-:W-:Y:S01]  /*bf30*/  ISETP.GT.U32.AND P0, PT, R3, R9, PT ;  /* 0x000000090300720c */ /* 0x000fe20003f04070 */
[----:B------:R-:W-:-:S06]  /*bf40*/  @!P2 IMAD.MOV R11, RZ, RZ, -R11 ;  /* 0x000000ffff0ba224 */ /* 0x000fcc00078e0a0b */
[--C-:B------:R-:W-:Y:S01]  /*bf50*/  @!P3 IMAD.IADD R8, R8, 0x1, -R3.reuse ;  /* 0x000000010808b824 */ /* 0x100fe200078e0a03 */
[----:B------:R-:W-:Y:S01]  /*bf60*/  ISETP.GT.U32.AND P3, PT, R3, R10, PT ;  /* 0x0000000a0300720c */ /* 0x000fe20003f64070 */
[--C-:B------:R-:W-:Y:S01]  /*bf70*/  @!P4 IMAD.IADD R7, R7, 0x1, -R3.reuse ;  /* 0x000000010707c824 */ /* 0x100fe200078e0a03 */
[C---:B------:R-:W-:Y:S02]  /*bf80*/  ISETP.GT.U32.AND P2, PT, R3.reuse, R6, PT ;  /* 0x000000060300720c */ /* 0x040fe40003f44070 */
[C---:B------:R-:W-:Y:S02]  /*bf90*/  ISETP.GT.U32.AND P1, PT, R3.reuse, R8, PT ;  /* 0x000000080300720c */ /* 0x040fe40003f24070 */
[----:B------:R-:W-:Y:S01]  /*bfa0*/  ISETP.GT.U32.AND P4, PT, R3, R7, PT ;  /* 0x000000070300720c */ /* 0x000fe20003f84070 */
[----:B------:R-:W-:Y:S01]  /*bfb0*/  @!P0 IMAD.IADD R9, R9, 0x1, -R3 ;  /* 0x0000000109098824 */ /* 0x000fe200078e0a03 */
[----:B------:R-:W-:Y:S01]  /*bfc0*/  ISETP.GT.U32.AND P0, PT, R3, R249, PT ;  /* 0x000000f90300720c */ /* 0x000fe20003f04070 */
[----:B------:R-:W-:Y:S01]  /*bfd0*/  IMAD.MOV R5, RZ, RZ, -R5 ;  /* 0x000000ffff057224 */ /* 0x000fe200078e0a05 */
[----:B0-----:R-:W-:-:S03]  /*bfe0*/  SHF.R.U32.HI R0, RZ, 0x6, R0 ;  /* 0x00000006ff007819 */ /* 0x001fc60000011600 */
[----:B------:R-:W-:Y:S01]  /*bff0*/  @!P3 IMAD.IADD R10, R10, 0x1, -R3 ;  /* 0x000000010a0ab824 */ /* 0x000fe200078e0a03 */
[C---:B------:R-:W-:Y:S02]  /*c000*/  ISETP.GT.U32.AND P3, PT, R3.reuse, R4, PT ;  /* 0x000000040300720c */ /* 0x040fe40003f64070 */
[----:B------:R-:W-:Y:S01]  /*c010*/  SGXT.U32 R0, R0, 0x1 ;  /* 0x000000010000781a */ /* 0x000fe20000000000 */
[C---:B------:R-:W-:Y:S02]  /*c020*/  IMAD R247, R3.reuse, R5, R247 ;  /* 0x0000000503f77224 */ /* 0x040fe400078e02f7 */
[--C-:B------:R-:W-:Y:S01]  /*c030*/  @!P2 IMAD.IADD R6, R6, 0x1, -R3.reuse ;  /* 0x000000010606a824 */ /* 0x100fe200078e0a03 */
[----:B------:R-:W-:Y:S01]  /*c040*/  LOP3.LUT R0, R0, 0x7c, RZ, 0xfc, !PT ;  /* 0x0000007c00007812 */ /* 0x000fe200078efcff */
[--C-:B------:R-:W-:Y:S01]  /*c050*/  @!P1 IMAD.IADD R8, R8, 0x1, -R3.reuse ;  /* 0x0000000108089824 */ /* 0x100fe200078e0a03 */
[----:B------:R-:W-:Y:S01]  /*c060*/  ISETP.GT.U32.AND P2, PT, R3, R247, PT ;  /* 0x000000f70300720c */ /* 0x000fe20003f44070 */
[----:B------:R-:W-:Y:S01]  /*c070*/  @!P4 IMAD.IADD R7, R7, 0x1, -R3 ;  /* 0x000000010707c824 */ /* 0x000fe200078e0a03 */
[C---:B------:R-:W-:Y:S01]  /*c080*/  ISETP.GT.U32.AND P1, PT, R3.reuse, R246, PT ;  /* 0x000000f60300720c */ /* 0x040fe20003f24070 */
[----:B------:R-:W-:Y:S01]  /*c090*/  IMAD R248, R3, R2, R248 ;  /* 0x0000000203f87224 */ /* 0x000fe200078e02f8 */
[----:B------:R-:W-:Y:S01]  /*c0a0*/  ISETP.GE.AND P4, PT, R237, RZ, PT ;  /* 0x000000ffed00720c */ /* 0x000fe20003f86270 */
[----:B------:R-:W-:Y:S01]  /*c0b0*/  IMAD R237, R0, UR17, RZ ;  /* 0x0000001100ed7c24 */ /* 0x000fe2000f8e02ff */
[----:B------:R-:W3:Y:S01]  /*c0c0*/  LDL.LU R5, [R1+0xbb0] ;  /* 0x000bb00001057983 */ /* 0x000ee20000300800 */
[----:B------:R-:W-:-:S02]  /*c0d0*/  IMAD R0, RZ, RZ, -UR17 ;  /* 0x80000011ff007e24 */ /* 0x000fc4000f8e02ff */
[----:B------:R-:W-:Y:S01]  /*c0e0*/  @!P0 IMAD.IADD R249, R249, 0x1, -R3 ;  /* 0x00000001f9f98824 */ /* 0x000fe200078e0a03 */
[C---:B------:R-:W-:Y:S01]  /*c0f0*/  ISETP.GT.U32.AND P0, PT, R3.reuse, R248, PT ;  /* 0x000000f80300720c */ /* 0x040fe20003f04070 */
[----:B------:R-:W-:Y:S02]  /*c100*/  IMAD R2, R0, 0x2, R237 ;  /* 0x0000000200027824 */ /* 0x000fe400078e02ed */
[----:B------:R-:W-:Y:S02]  /*c110*/  @!P3 IMAD.IADD R4, R4, 0x1, -R3 ;  /* 0x000000010404b824 */ /* 0x000fe400078e0a03 */
[----:B------:R-:W-:Y:S01]  /*c120*/  @!P6 IMAD.MOV R10, RZ, RZ, -R10 ;  /* 0x000000ffff0ae224 */ /* 0x000fe200078e0a0a */
[----:B------:R0:W-:Y:S01]  /*c130*/  STL [R1+0x46c], R2 ;  /* 0x00046c0201007387 */ /* 0x0001e20000100800 */
[----:B------:R-:W-:Y:S01]  /*c140*/  @!P5 IMAD.MOV R9, RZ, RZ, -R9 ;  /* 0x000000ffff09d224 */ /* 0x000fe200078e0a09 */
[----:B------:R-:W-:Y:S01]  /*c150*/  ISETP.GT.U32.AND P6, PT, R3, R249, PT ;  /* 0x000000f90300720c */ /* 0x000fe20003fc4070 */
[--C-:B------:R-:W-:Y:S01]  /*c160*/  @!P2 IMAD.IADD R247, R247, 0x1, -R3.reuse ;  /* 0x00000001f7f7a824 */ /* 0x100fe200078e0a03 */
[C---:B------:R-:W-:Y:S01]  /*c170*/  ISETP.GT.U32.AND P5, PT, R3.reuse, R4, PT ;  /* 0x000000040300720c */ /* 0x040fe20003fa4070 */
[----:B------:R-:W-:Y:S01]  /*c180*/  @!P1 IMAD.IADD R246, R246, 0x1, -R3 ;  /* 0x00000001f6f69824 */ /* 0x000fe200078e0a03 */
[----:B------:R-:W-:Y:S01]  /*c190*/  ISETP.GT.U32.AND P2, PT, R3, R6, PT ;  /* 0x000000060300720c */ /* 0x000fe20003f44070 */
[----:B0-----:R-:W-:-:S02]  /*c1a0*/  IMAD R2, R0, 0x2, R2 ;  /* 0x0000000200027824 */ /* 0x001fc400078e0202 */
[--C-:B------:R-:W-:Y:S01]  /*c1b0*/  @!P0 IMAD.IADD R248, R248, 0x1, -R3.reuse ;  /* 0x00000001f8f88824 */ /* 0x100fe200078e0a03 */
[----:B------:R-:W-:Y:S02]  /*c1c0*/  ISETP.GT.U32.AND P0, PT, R3, R246, PT ;  /* 0x000000f60300720c */ /* 0x000fe40003f04070 */
[----:B------:R0:W-:Y:S03]  /*c1d0*/  STL [R1+0x474], R2 ;  /* 0x0004740201007387 */ /* 0x0001e60000100800 */
[--C-:B------:R-:W-:Y:S01]  /*c1e0*/  @!P6 IMAD.IADD R249, R249, 0x1, -R3.reuse ;  /* 0x00000001f9f9e824 */ /* 0x100fe200078e0a03 */
[----:B------:R-:W-:Y:S01]  /*c1f0*/  ISETP.GE.AND P6, PT, R243, RZ, PT ;  /* 0x000000fff300720c */ /* 0x000fe20003fc6270 */
[--C-:B------:R-:W-:Y:S02]  /*c200*/  @!P5 IMAD.IADD R4, R4, 0x1, -R3.reuse ;  /* 0x000000010404d824 */ /* 0x100fe400078e0a03 */
[----:B0-----:R-:W-:Y:S01]  /*c210*/  IMAD R2, R0, 0x2, R2 ;  /* 0x0000000200027824 */ /* 0x001fe200078e0202 */
[----:B------:R-:W-:Y:S01]  /*c220*/  ISETP.GE.AND P5, PT, R242, RZ, PT ;  /* 0x000000fff200720c */ /* 0x000fe20003fa6270 */
[----:B------:R-:W-:-:S03]  /*c230*/  @!P2 IMAD.IADD R6, R6, 0x1, -R3 ;  /* 0x000000010606a824 */ /* 0x000fc600078e0a03 */
[----:B------:R0:W-:Y:S01]  /*c240*/  STL [R1+0x440], R2 ;  /* 0x0004400201007387 */ /* 0x0001e20000100800 */
[----:B------:R-:W-:-:S03]  /*c250*/  ISETP.GE.AND P2, PT, R241, RZ, PT ;  /* 0x000000fff100720c */ /* 0x000fc60003f46270 */
[----:B------:R-:W4:Y:S01]  /*c260*/  LDL.LU R243, [R1+0x24] ;  /* 0x0000240001f37983 */ /* 0x000f220000300800 */
[----:B------:R-:W-:-:S03]  /*c270*/  ISETP.GE.AND P1, PT, R239, RZ, PT ;  /* 0x000000ffef00720c */ /* 0x000fc60003f26270 */
[----:B------:R-:W2:Y:S01]  /*c280*/  LDL.LU R242, [R1+0x20] ;  /* 0x0000200001f27983 */ /* 0x000ea20000300800 */
[----:B0-----:R-:W-:-:S03]  /*c290*/  IMAD R2, R0, 0x2, R2 ;  /* 0x0000000200027824 */ /* 0x001fc600078e0202 */
[----:B------:R-:W2:Y:S01]  /*c2a0*/  LDL.LU R241, [R1+0x1c] ;  /* 0x00001c0001f17983 */ /* 0x000ea20000300800 */
[----:B------:R-:W-:Y:S01]  /*c2b0*/  ISETP.GE.AND P3, PT, R238, RZ, PT ;  /* 0x000000ffee00720c */ /* 0x000fe20003f66270 */
[----:B------:R-:W-:Y:S02]  /*c2c0*/  @!P0 IMAD.IADD R246, R246, 0x1, -R3 ;  /* 0x00000001f6f68824 */ /* 0x000fe400078e0a03 */
[----:B------:R-:W-:Y:S01]  /*c2d0*/  STL [R1+0x43c], R2 ;  /* 0x00043c0201007387 */ /* 0x000fe20000100800 */
[----:B------:R-:W-:-:S03]  /*c2e0*/  ISETP.GE.AND P0, PT, R244, RZ, PT ;  /* 0x000000fff400720c */ /* 0x000fc60003f06270 */
[----:B------:R-:W2:Y:S04]  /*c2f0*/  LDL.LU R239, [R1+0x18] ;  /* 0x0000180001ef7983 */ /* 0x000ea80000300800 */
[----:B------:R-:W2:Y:S04]  /*c300*/  LDL.LU R238, [R1+0x14] ;  /* 0x0000140001ee7983 */ /* 0x000ea80000300800 */
[----:B------:R-:W2:Y:S04]  /*c310*/  LDL.LU R237, [R1+0x10] ;  /* 0x0000100001ed7983 */ /* 0x000ea80000300800 */
[----:B------:R-:W2:Y:S01]  /*c320*/  LDL.LU R244, [R1+0x28] ;  /* 0x0000280001f47983 */ /* 0x000ea20000300800 */
[----:B------:R-:W-:Y:S01]  /*c330*/  @!P4 IMAD.MOV R8, RZ, RZ, -R8 ;  /* 0x000000ffff08c224 */ /* 0x000fe200078e0a08 */
[C---:B------:R-:W-:Y:S01]  /*c340*/  ISETP.GT.U32.AND P4, PT, R3.reuse, R247, PT ;  /* 0x000000f70300720c */ /* 0x040fe20003f84070 */
[----:B------:R-:W-:Y:S01]  /*c350*/  @!P3 IMAD.MOV R7, RZ, RZ, -R7 ;  /* 0x000000ffff07b224 */ /* 0x000fe200078e0a07 */
[----:B------:R-:W-:-:S11]  /*c360*/  ISETP.GT.U32.AND P3, PT, R3, R248, PT ;  /* 0x000000f80300720c */ /* 0x000fd60003f64070 */
[--C-:B------:R-:W-:Y:S01]  /*c370*/  @!P4 IMAD.IADD R247, R247, 0x1, -R3.reuse ;  /* 0x00000001f7f7c824 */ /* 0x100fe200078e0a03 */
[----:B------:R-:W-:Y:S01]  /*c380*/  ISETP.GE.AND P4, PT, R245, RZ, PT ;  /* 0x000000fff500720c */ /* 0x000fe20003f86270 */
[----:B------:R-:W-:Y:S02]  /*c390*/  IMAD R245, R0, 0x2, R2 ;  /* 0x0000000200f57824 */ /* 0x000fe400078e0202 */
[----:B------:R-:W-:-:S03]  /*c3a0*/  @!P3 IMAD.IADD R248, R248, 0x1, -R3 ;  /* 0x00000001f8f8b824 */ /* 0x000fc600078e0a03 */
[----:B------:R0:W-:Y:S02]  /*c3b0*/  STL [R1+0x444], R245 ;  /* 0x000444f501007387 */ /* 0x0001e40000100800 */
[----:B0-----:R-:W-:-:S05]  /*c3c0*/  IMAD R245, R0, 0x2, R245 ;  /* 0x0000000200f57824 */ /* 0x001fca00078e02f5 */
[----:B------:R-:W-:Y:S01]  /*c3d0*/  STL [R1+0x448], R245 ;  /* 0x000448f501007387 */ /* 0x000fe20000100800 */
[----:B------:R-:W-:Y:S01]  /*c3e0*/  IMAD R0, R0, 0x4, R245 ;  /* 0x0000000400007824 */ /* 0x000fe200078e02f5 */
[----:B---3--:R-:W-:Y:S02]  /*c3f0*/  ISETP.NE.AND P3, PT, R5, RZ, PT ;  /* 0x000000ff0500720c */ /* 0x008fe40003f65270 */
[----:B------:R-:W-:-:S04]  /*c400*/  LOP3.LUT R5, RZ, R5, RZ, 0x33, !PT ;  /* 0x00000005ff057212 */ /* 0x000fc800078e33ff */
[C---:B------:R-:W-:Y:S02]  /*c410*/  SEL R15, R5.reuse, R15, !P3 ;  /* 0x0000000f050f7207 */ /* 0x040fe40005800000 */
[C---:B----4-:R-:W-:Y:S02]  /*c420*/  SEL R3, R5.reuse, R243, !P3 ;  /* 0x000000f305037207 */ /* 0x050fe40005800000 */
[C---:B--2---:R-:W-:Y:S02]  /*c430*/  SEL R242, R5.reuse, R242, !P3 ;  /* 0x000000f205f27207 */ /* 0x044fe40005800000 */
[C---:B------:R-:W-:Y:S02]  /*c440*/  SEL R241, R5.reuse, R241, !P3 ;  /* 0x000000f105f17207 */ /* 0x040fe40005800000 */
[----:B------:R-:W-:-:S05]  /*c450*/  SEL R244, R5, R244, !P3 ;  /* 0x000000f405f47207 */ /* 0x000fca0005800000 */
[----:B------:R-:W-:Y:S04]  /*c460*/  STL [R1+0x134], R244 ;  /* 0x000134f401007387 */ /* 0x000fe80000100800 */
[----:B------:R0:W-:Y:S01]  /*c470*/  STL [R1+0x130], R3 ;  /* 0x0001300301007387 */ /* 0x0001e20000100800 */
[----:B------:R-:W-:-:S03]  /*c480*/  SEL R238, R5, R238, !P3 ;  /* 0x000000ee05ee7207 */ /* 0x000fc60005800000 */
[----:B------:R-:W-:Y:S01]  /*c490*/  STL [R1+0x12c], R242 ;  /* 0x00012cf201007387 */ /* 0x000fe20000100800 */
[C---:B------:R-:W-:Y:S02]  /*c4a0*/  SEL R237, R5.reuse, R237, !P3 ;  /* 0x000000ed05ed7207 */ /* 0x040fe40005800000 */
[C---:B0-----:R-:W-:Y:S01]  /*c4b0*/  SEL R3, R5.reuse, R239, !P3 ;  /* 0x000000ef05037207 */ /* 0x041fe20005800000 */
[----:B------:R-:W-:Y:S04]  /*c4c0*/  STL [R1+0x128], R241 ;  /* 0x000128f101007387 */ /* 0x000fe80000100800 */
[----:B------:R0:W-:Y:S04]  /*c4d0*/  STL [R1+0x124], R3 ;  /* 0x0001240301007387 */ /* 0x0001e80000100800 */
[----:B------:R1:W-:Y:S01]  /*c4e0*/  STL [R1+0x120], R238 ;  /* 0x000120ee01007387 */ /* 0x0003e20000100800 */
[----:B0-----:R-:W-:-:S03]  /*c4f0*/  SEL R3, R5, R252, !P3 ;  /* 0x000000fc05037207 */ /* 0x001fc60005800000 */
[----:B------:R0:W-:Y:S01]  /*c500*/  STL [R1+0x11c], R237 ;  /* 0x00011ced01007387 */ /* 0x0001e20000100800 */
[----:B-1----:R-:W-:-:S03]  /*c510*/  SEL R238, R5, R251, !P3 ;  /* 0x000000fb05ee7207 */ /* 0x002fc60005800000 */
[----:B------:R1:W-:Y:S01]  /*c520*/  STL [R1+0x118], R3 ;  /* 0x0001180301007387 */ /* 0x0003e20000100800 */
[----:B0-----:R-:W-:-:S03]  /*c530*/  SEL R237, R5, R250, !P3 ;  /* 0x000000fa05ed7207 */ /* 0x001fc60005800000 */
[----:B------:R-:W-:Y:S01]  /*c540*/  STL [R1+0x114], R238 ;  /* 0x000114ee01007387 */ /* 0x000fe20000100800 */
[----:B-1----:R-:W-:-:S03]  /*c550*/  SEL R3, R5, R14, !P3 ;  /* 0x0000000e05037207 */ /* 0x002fc60005800000 */
[----:B------:R-:W-:Y:S01]  /*c560*/  STL [R1+0x110], R237 ;  /* 0x000110ed01007387 */ /* 0x000fe20000100800 */
[----:B------:R-:W-:-:S03]  /*c570*/  SEL R14, R5, R16, !P3 ;  /* 0x00000010050e7207 */ /* 0x000fc60005800000 */
[----:B------:R0:W-:Y:S04]  /*c580*/  STL [R1+0x10c], R3 ;  /* 0x00010c0301007387 */ /* 0x0001e80000100800 */
[----:B------:R1:W-:Y:S01]  /*c590*/  STL [R1+0x108], R15 ;  /* 0x0001080f01007387 */ /* 0x0003e20000100800 */
[----:B0-----:R-:W-:-:S03]  /*c5a0*/  SEL R3, R5, R17, !P3 ;  /* 0x0000001105037207 */ /* 0x001fc60005800000 */
[----:B------:R0:W-:Y:S01]  /*c5b0*/  STL [R1+0x104], R14 ;  /* 0x0001040e01007387 */ /* 0x0001e20000100800 */
[----:B-1----:R-:W-:-:S03]  /*c5c0*/  SEL R15, R5, R18, !P3 ;  /* 0x00000012050f7207 */ /* 0x002fc60005800000 */
[----:B------:R1:W-:Y:S01]  /*c5d0*/  STL [R1+0x100], R3 ;  /* 0x0001000301007387 */ /* 0x0003e20000100800 */
[----:B0-----:R-:W-:-:S03]  /*c5e0*/  SEL R14, R5, R19, !P3 ;  /* 0x00000013050e7207 */ /* 0x001fc60005800000 */
[----:B------:R0:W-:Y:S01]  /*c5f0*/  STL [R1+0xfc], R15 ;  /* 0x0000fc0f01007387 */ /* 0x0001e20000100800 */
[----:B-1----:R-:W-:-:S03]  /*c600*/  SEL R3, R5, R20, !P3 ;  /* 0x0000001405037207 */ /* 0x002fc60005800000 */
[----:B------:R1:W-:Y:S04]  /*c610*/  STL [R1+0xf8], R14 ;  /* 0x0000f80e01007387 */ /* 0x0003e80000100800 */
[----:B------:R2:W-:Y:S01]  /*c620*/  STL [R1+0xf4], R3 ;  /* 0x0000f40301007387 */ /* 0x0005e20000100800 */
[C---:B0-----:R-:W-:Y:S02]  /*c630*/  SEL R15, R5.reuse, R21, !P3 ;  /* 0x00000015050f7207 */ /* 0x041fe40005800000 */
[----:B-1----:R-:W-:-:S03]  /*c640*/  SEL R14, R5, R22, !P3 ;  /* 0x00000016050e7207 */ /* 0x002fc60005800000 */
[----:B------:R0:W-:Y:S01]  /*c650*/  STL [R1+0xf0], R15 ;  /* 0x0000f00f01007387 */ /* 0x0001e20000100800 */
[----:B--2---:R-:W-:-:S03]  /*c660*/  SEL R3, R5, R23, !P3 ;  /* 0x0000001705037207 */ /* 0x004fc60005800000 */
        /* <DEDUP_REMOVED lines=22> */
[----:B------:R-:W-:Y:S01]  /*c7d0*/  STL [R1+0xc0], R15 ;  /* 0x0000c00f01007387 */ /* 0x000fe20000100800 */
[----:B--2---:R-:W-:-:S03]  /*c7e0*/  SEL R3, R5, R35, !P3 ;  /* 0x0000002305037207 */ /* 0x004fc60005800000 */
[----:B------:R-:W-:Y:S01]  /*c7f0*/  STL [R1+0xbc], R14 ;  /* 0x0000bc0e01007387 */ /* 0x000fe20000100800 */
[C---:B------:R-:W-:Y:S02]  /*c800*/  SEL R238, R5.reuse, R49, !P3 ;  /* 0x0000003105ee7207 */ /* 0x040fe40005800000 */
[C---:B------:R-:W-:Y:S01]  /*c810*/  SEL R237, R5.reuse, R50, !P3 ;  /* 0x0000003205ed7207 */ /* 0x040fe20005800000 */
        /* <DEDUP_REMOVED lines=45> */
[----:B------:R1:W-:Y:S01]  /*caf0*/  STL [R1+0x5c], R237 ;  /* 0x00005ced01007387 */ /* 0x0003e20000100800 */
[----:B------:R-:W-:-:S03]  /*cb00*/  SEL R239, R5, R76, !P3 ;  /* 0x0000004c05ef7207 */ /* 0x000fc60005800000 */
[----:B------:R2:W-:Y:S01]  /*cb10*/  STL [R1+0x58], R3 ;  /* 0x0000580301007387 */ /* 0x0005e20000100800 */
[C---:B0-----:R-:W-:Y:S02]  /*cb20*/  SEL R238, R5.reuse, R73, !P3 ;  /* 0x0000004905ee7207 */ /* 0x041fe40005800000 */
[----:B-1----:R-:W-:-:S03]  /*cb30*/  SEL R237, R5, R74, !P3 ;  /* 0x0000004a05ed7207 */ /* 0x002fc60005800000 */
[----:B------:R0:W-:Y:S01]  /*cb40*/  STL [R1+0x54], R238 ;  /* 0x000054ee01007387 */ /* 0x0001e20000100800 */
[C---:B------:R-:W-:Y:S02]  /*cb50*/  SEL R243, R5.reuse, R77, !P3 ;  /* 0x0000004d05f37207 */ /* 0x040fe40005800000 */
[C---:B--2---:R-:W-:Y:S01]  /*cb60*/  SEL R3, R5.reuse, R75, !P3 ;  /* 0x0000004b05037207 */ /* 0x044fe20005800000 */
[----:B------:R1:W-:Y:S01]  /*cb70*/  STL [R1+0x28], R237 ;  /* 0x000028ed01007387 */ /* 0x0003e20000100800 */
[----:B------:R-:W-:-:S03]  /*cb80*/  SEL R250, R5, R78, !P3 ;  /* 0x0000004e05fa7207 */ /* 0x000fc60005800000 */
[----:B------:R-:W-:Y:S01]  /*cb90*/  STL [R1+0xb6c], R239 ;  /* 0x000b6cef01007387 */ /* 0x000fe20000100800 */
[----:B0-----:R-:W-:-:S03]  /*cba0*/  SEL R238, R5, R79, !P3 ;  /* 0x0000004f05ee7207 */ /* 0x001fc60005800000 */
[----:B------:R0:W-:Y:S01]  /*cbb0*/  STL [R1+0x24], R3 ;  /* 0x0000240301007387 */ /* 0x0001e20000100800 */
[----:B-1----:R-:W-:-:S03]  /*cbc0*/  SEL R237, R5, R80, !P3 ;  /* 0x0000005005ed7207 */ /* 0x002fc60005800000 */
[----:B------:R-:W-:Y:S04]  /*cbd0*/  STL [R1+0xb70], R243 ;  /* 0x000b70f301007387 */ /* 0x000fe80000100800 */
[----:B------:R-:W-:Y:S01]  /*cbe0*/  STL [R1+0xb74], R250 ;  /* 0x000b74fa01007387 */ /* 0x000fe20000100800 */
[----:B0-----:R-:W-:-:S03]  /*cbf0*/  SEL R3, R5, R81, !P3 ;  /* 0x0000005105037207 */ /* 0x001fc60005800000 */
        /* <DEDUP_REMOVED lines=13> */
[----:B------:R-:W2:Y:S01]  /*ccd0*/  LDL.LU R250, [R1+0x44] ;  /* 0x0000440001fa7983 */ /* 0x000ea20000300800 */
[----:B------:R-:W-:-:S03]  /*cce0*/  SEL R252, R5, R88, !P3 ;  /* 0x0000005805fc7207 */ /* 0x000fc60005800000 */
[----:B------:R-:W-:Y:S01]  /*ccf0*/  STL [R1+0x8], R237 ;  /* 0x000008ed01007387 */ /* 0x000fe20000100800 */
[----:B------:R-:W-:-:S03]  /*cd00*/  SEL R251, R5, R89, !P3 ;  /* 0x0000005905fb7207 */ /* 0x000fc60005800000 */
[----:B------:R-:W3:Y:S04]  /*cd10*/  LDL.LU R243, [R1+0x48] ;  /* 0x0000480001f37983 */ /* 0x000ee80000300800 */
[----:B------:R0:W-:Y:S01]  /*cd20*/  STL [R1], R3 ;  /* 0x0000000301007387 */ /* 0x0001e20000100800 */
[----:B------:R-:W-:-:S03]  /*cd30*/  SEL R245, R5, R90, !P3 ;  /* 0x0000005a05f57207 */ /* 0x000fc60005800000 */
[----:B------:R-:W4:Y:S04]  /*cd40*/  LDL.LU R239, [R1+0x4c] ;  /* 0x00004c0001ef7983 */ /* 0x000f280000300800 */
[----:B0-----:R-:W2:Y:S04]  /*cd50*/  LDL.LU R3, [R1+0x2c] ;  /* 0x00002c0001037983 */ /* 0x001ea80000300800 */
[----:B------:R0:W-:Y:S04]  /*cd60*/  STL [R1+0xb50], R252 ;  /* 0x000b50fc01007387 */ /* 0x0001e80000100800 */
[----:B0-----:R-:W3:Y:S04]  /*cd70*/  LDL.LU R252, [R1+0x40] ;  /* 0x0000400001fc7983 */ /* 0x001ee80000300800 */
[----:B------:R0:W-:Y:S04]  /*cd80*/  STL [R1+0xb54], R251 ;  /* 0x000b54fb01007387 */ /* 0x0001e80000100800 */
[----:B0-----:R-:W2:Y:S04]  /*cd90*/  LDL.LU R251, [R1+0x3c] ;  /* 0x00003c0001fb7983 */ /* 0x001ea80000300800 */
[----:B------:R0:W-:Y:S04]  /*cda0*/  STL [R1+0xb58], R245 ;  /* 0x000b58f501007387 */ /* 0x0001e80000100800 */
[----:B0-----:R-:W2:Y:S01]  /*cdb0*/  LDL.LU R245, [R1+0x38] ;  /* 0x0000380001f57983 */ /* 0x001ea20000300800 */
[----:B------:R-:W-:-:S02]  /*cdc0*/  SEL R244, R5, R91, !P3 ;  /* 0x0000005b05f47207 */ /* 0x000fc40005800000 */
[C---:B------:R-:W-:Y:S02]  /*cdd0*/  SEL R242, R5.reuse, R92, !P3 ;  /* 0x0000005c05f27207 */ /* 0x040fe40005800000 */
[C---:B------:R-:W-:Y:S01]  /*cde0*/  SEL R241, R5.reuse, R93, !P3 ;  /* 0x0000005d05f17207 */ /* 0x040fe20005800000 */
[----:B------:R0:W-:Y:S01]  /*cdf0*/  STL [R1+0xb5c], R244 ;  /* 0x000b5cf401007387 */ /* 0x0001e20000100800 */
[C---:B------:R-:W-:Y:S02]  /*ce00*/  SEL R238, R5.reuse, R94, !P3 ;  /* 0x0000005e05ee7207 */ /* 0x040fe40005800000 */
[C---:B------:R-:W-:Y:S02]  /*ce10*/  SEL R237, R5.reuse, R95, !P3 ;  /* 0x0000005f05ed7207 */ /* 0x040fe40005800000 */
[C---:B------:R-:W-:Y:S02]  /*ce20*/  SEL R152, R5.reuse, R152, !P3 ;  /* 0x0000009805987207 */ /* 0x040fe40005800000 */
[C---:B------:R-:W-:Y:S01]  /*ce30*/  SEL R153, R5.reuse, R153, !P3 ;  /* 0x0000009905997207 */ /* 0x040fe20005800000 */
[----:B0-----:R-:W2:Y:S01]  /*ce40*/  LDL.LU R244, [R1+0x34] ;  /* 0x0000340001f47983 */ /* 0x001ea20000300800 */
[----:B------:R-:W-:-:S03]  /*ce50*/  SEL R154, R5, R154, !P3 ;  /* 0x0000009a059a7207 */ /* 0x000fc60005800000 */
[----:B------:R0:W-:Y:S01]  /*ce60*/  STL [R1+0xb60], R242 ;  /* 0x000b60f201007387 */ /* 0x0001e20000100800 */
[C---:B------:R-:W-:Y:S02]  /*ce70*/  SEL R155, R5.reuse, R155, !P3 ;  /* 0x0000009b059b7207 */ /* 0x040fe40005800000 */
[C---:B------:R-:W-:Y:S02]  /*ce80*/  SEL R156, R5.reuse, R156, !P3 ;  /* 0x0000009c059c7207 */ /* 0x040fe40005800000 */
[C---:B------:R-:W-:Y:S01]  /*ce90*/  SEL R157, R5.reuse, R157, !P3 ;  /* 0x0000009d059d7207 */ /* 0x040fe20005800000 */
[----:B0-----:R-:W2:Y:S04]  /*cea0*/  LDL.LU R242, [R1+0x30] ;  /* 0x0000300001f27983 */ /* 0x001ea80000300800 */
[----:B------:R-:W-:Y:S01]  /*ceb0*/  STL [R1+0xb64], R241 ;  /* 0x000b64f101007387 */ /* 0x000fe20000100800 */
[----:B------:R-:W-:-:S03]  /*cec0*/  SEL R158, R5, R158, !P3 ;  /* 0x0000009e059e7207 */ /* 0x000fc60005800000 */
[----:B------:R0:W-:Y:S01]  /*ced0*/  STL [R1+0xb68], R238 ;  /* 0x000b68ee01007387 */ /* 0x0001e20000100800 */
[----:B------:R-:W-:-:S03]  /*cee0*/  SEL R159, R5, R159, !P3 ;  /* 0x0000009f059f7207 */ /* 0x000fc60005800000 */
[----:B------:R-:W-:Y:S01]  /*cef0*/  STL [R1+0xb78], R237 ;  /* 0x000b78ed01007387 */ /* 0x000fe20000100800 */
        /* <DEDUP_REMOVED lines=9> */
[----:B------:R-:W-:Y:S04]  /*cf90*/  STL [R1+0xb8c], R156 ;  /* 0x000b8c9c01007387 */ /* 0x000fe80000100800 */
[----:B------:R-:W-:Y:S04]  /*cfa0*/  STL [R1+0xb90], R157 ;  /* 0x000b909d01007387 */ /* 0x000fe80000100800 */
[----:B------:R-:W-:Y:S04]  /*cfb0*/  STL [R1+0xb94], R158 ;  /* 0x000b949e01007387 */ /* 0x000fe80000100800 */
[----:B------:R-:W-:Y:S04]  /*cfc0*/  STL [R1+0xb98], R159 ;  /* 0x000b989f01007387 */ /* 0x000fe80000100800 */
[----:B------:R-:W-:Y:S04]  /*cfd0*/  STL [R1+0xb9c], R160 ;  /* 0x000b9ca001007387 */ /* 0x000fe80000100800 */
[----:B------:R-:W-:Y:S04]  /*cfe0*/  STL [R1+0xba0], R161 ;  /* 0x000ba0a101007387 */ /* 0x000fe80000100800 */
[----:B------:R-:W-:Y:S04]  /*cff0*/  STL [R1+0xba4], R162 ;  /* 0x000ba4a201007387 */ /* 0x000fe80000100800 */
[----:B------:R-:W-:Y:S04]  /*d000*/  STL [R1+0xba8], R163 ;  /* 0x000ba8a301007387 */ /* 0x000fe80000100800 */
[----:B------:R1:W-:Y:S01]  /*d010*/  STL [R1+0xbac], R164 ;  /* 0x000baca401007387 */ /* 0x0003e20000100800 */
[----:B----4-:R-:W-:-:S03]  /*d020*/  SEL R28, R5, R239, !P3 ;  /* 0x000000ef051c7207 */ /* 0x010fc60005800000 */
[----:B------:R-:W4:Y:S04]  /*d030*/  LDL.LU R239, [R1+0x134] ;  /* 0x0001340001ef7983 */ /* 0x000f280000300800 */
[----:B0-----:R-:W4:Y:S04]  /*d040*/  LDL.LU R238, [R1+0x130] ;  /* 0x0001300001ee7983 */ /* 0x001f280000300800 */
[----:B------:R-:W4:Y:S01]  /*d050*/  LDL.LU R241, [R1+0x12c] ;  /* 0x00012c0001f17983 */ /* 0x000f220000300800 */
[C---:B---3--:R-:W-:Y:S02]  /*d060*/  SEL R30, R5.reuse, R252, !P3 ;  /* 0x000000fc051e7207 */ /* 0x048fe40005800000 */
[----:B--2---:R-:W-:-:S02]  /*d070*/  SEL R29, R5, R251, !P3 ;  /* 0x000000fb051d7207 */ /* 0x004fc40005800000 */
[C---:B------:R-:W-:Y:S02]  /*d080*/  SEL R27, R5.reuse, R245, !P3 ;  /* 0x000000f5051b7207 */ /* 0x040fe40005800000 */
[----:B------:R-:W2:Y:S04]  /*d090*/  LDL.LU R245, [R1+0x128] ;  /* 0x0001280001f57983 */ /* 0x000ea80000300800 */
[----:B------:R-:W3:Y:S04]  /*d0a0*/  LDL.LU R251, [R1+0x124] ;  /* 0x0001240001fb7983 */ /* 0x000ee80000300800 */
[----:B------:R-:W3:Y:S01]  /*d0b0*/  LDL.LU R252, [R1+0x120] ;  /* 0x0001200001fc7983 */ /* 0x000ee20000300800 */
[----:B------:R-:W0:Y:S01]  /*d0c0*/  S2R R2, SR_TID.X ;  /* 0x0000000000027919 */ /* 0x000e220000002100 */
[----:B------:R-:W-:-:S02]  /*d0d0*/  SEL R66, R5, R12, !P3 ;  /* 0x0000000c05427207 */ /* 0x000fc40005800000 */
[C---:B------:R-:W-:Y:S01]  /*d0e0*/  SEL R64, R5.reuse, R13, !P3 ;  /* 0x0000000d05407207 */ /* 0x040fe20005800000 */
[----:B------:R-:W-:Y:S04]  /*d0f0*/  STL [R1+0xb48], R0 ;  /* 0x000b480001007387 */ /* 0x000fe80000100800 */
[----:B------:R-:W3:Y:S04]  /*d100*/  LDL.LU R12, [R1+0x11c] ;  /* 0x00011c00010c7983 */ /* 0x000ee80000300800 */
[----:B------:R-:W3:Y:S01]  /*d110*/  LDL.LU R13, [R1+0x118] ;  /* 0x00011800010d7983 */ /* 0x000ee20000300800 */
[----:B------:R-:W-:-:S03]  /*d120*/  SEL R25, R5, R243, !P3 ;  /* 0x000000f305197207 */ /* 0x000fc60005800000 */
[----:B-1----:R-:W3:Y:S01]  /*d130*/  LDL.LU R164, [R1+0x114] ;  /* 0x0001140001a47983 */ /* 0x002ee20000300800 */
[----:B------:R-:W-:-:S03]  /*d140*/  IMAD R243, RZ, RZ, -UR17 ;  /* 0x80000011fff37e24 */ /* 0x000fc6000f8e02ff */
[----:B------:R-:W3:Y:S04]  /*d150*/  LDL.LU R163, [R1+0x110] ;  /* 0x0001100001a37983 */ /* 0x000ee80000300800 */
[----:B------:R-:W3:Y:S04]  /*d160*/  LDL.LU R162, [R1+0x10c] ;  /* 0x00010c0001a27983 */ /* 0x000ee80000300800 */
[----:B------:R-:W3:Y:S01]  /*d170*/  LDL.LU R161, [R1+0x108] ;  /* 0x0001080001a17983 */ /* 0x000ee20000300800 */
[----:B0-----:R-:W-:-:S03]  /*d180*/  LOP3.LUT R2, R2, 0x7f, RZ, 0xc0, !PT ;  /* 0x0000007f02027812 */ /* 0x001fc600078ec0ff */
[----:B------:R-:W3:Y:S01]  /*d190*/  LDL.LU R160, [R1+0x104] ;  /* 0x0001040001a07983 */ /* 0x000ee20000300800 */
[----:B------:R-:W-:Y:S02]  /*d1a0*/  IMAD R87, R243, 0x2, R0 ;  /* 0x00000002f3577824 */ /* 0x000fe400078e0200 */
[----:B------:R-:W-:Y:S01]  /*d1b0*/  IMAD R2, R2, UR18, RZ ;  /* 0x0000001202027c24 */ /* 0x000fe2000f8e02ff */
[----:B------:R-:W3:Y:S01]  /*d1c0*/  LDL.LU R159, [R1+0x100] ;  /* 0x00010000019f7983 */ /* 0x000ee20000300800 */
[----:B------:R-:W-:-:S03]  /*d1d0*/  @!P0 IMAD.MOV R247, RZ, RZ, -R247 ;  /* 0x000000fffff78224 */ /* 0x000fc600078e0af7 */
[----:B------:R-:W3:Y:S01]  /*d1e0*/  LDL.LU R158, [R1+0xfc] ;  /* 0x0000fc00019e7983 */ /* 0x000ee20000300800 */
[----:B------:R-:W-:-:S03]  /*d1f0*/  SEL R24, R5, R242, !P3 ;  /* 0x000000f205187207 */ /* 0x000fc60005800000 */
[----:B------:R-:W3:Y:S01]  /*d200*/  LDL.LU R157, [R1+0xf8] ;  /* 0x0000f800019d7983 */ /* 0x000ee20000300800 */
[----:B------:R-:W-:-:S03]  /*d210*/  SEL R33, R5, R3, !P3 ;  /* 0x0000000305217207 */ /* 0x000fc60005800000 */
[----:B------:R-:W3:Y:S01]  /*d220*/  LDL.LU R156, [R1+0xf4] ;  /* 0x0000f400019c7983 */ /* 0x000ee20000300800 */
[C---:B------:R-:W-:Y:S02]  /*d230*/  SEL R26, R5.reuse, R244, !P3 ;  /* 0x000000f4051a7207 */ /* 0x040fe40005800000 */
[----:B------:R-:W-:Y:S01]  /*d240*/  IADD3 R3, P0, R2, UR4, RZ ;  /* 0x0000000402037c10 */ /* 0x000fe2000ff1e0ff */
[----:B------:R-:W3:Y:S01]  /*d250*/  LDL.LU R155, [R1+0xf0] ;  /* 0x0000f000019b7983 */ /* 0x000ee20000300800 */
[----:B------:R-:W-:Y:S01]  /*d260*/  SEL R31, R5, R250, !P3 ;  /* 0x000000fa051f7207 */ /* 0x000fe20005800000 */
[----:B------:R-:W-:Y:S02]  /*d270*/  ULDC UR4, c[0x0][0x240] ;  /* 0x0000900000047ab9 */ /* 0x000fe40000000800 */
[----:B------:R-:W3:Y:S01]  /*d280*/  LDL.LU R242, [R1+0xec] ;  /* 0x0000ec0001f27983 */ /* 0x000ee20000300800 */
[----:B------:R-:W-:-:S03]  /*d290*/  IMAD R88, R243, 0x2, R87 ;  /* 0x00000002f3587824 */ /* 0x000fc600078e0257 */
[----:B------:R-:W3:Y:S04]  /*d2a0*/  LDL.LU R244, [R1+0xe8] ;  /* 0x0000e80001f47983 */ /* 0x000ee80000300800 */
[----:B------:R-:W3:Y:S04]  /*d2b0*/  LDL.LU R250, [R1+0xe4] ;  /* 0x0000e40001fa7983 */ /* 0x000ee80000300800 */
[----:B------:R-:W3:Y:S01]  /*d2c0*/  LDL.LU R243, [R1+0xe0] ;  /* 0x0000e00001f37983 */ /* 0x000ee20000300800 */
[----:B----4-:R-:W-:-:S03]  /*d2d0*/  IMAD R74, R239, UR4, RZ ;  /* 0x00000004ef4a7c24 */ /* 0x010fc6000f8e02ff */
[----:B------:R-:W4:Y:S04]  /*d2e0*/  LDL.LU R239, [R1+0xdc] ;  /* 0x0000dc0001ef7983 */ /* 0x000f280000300800 */
[----:B------:R-:W4:Y:S01]  /*d2f0*/  LDL.LU R154, [R1+0xd8] ;  /* 0x0000d800019a7983 */ /* 0x000f220000300800 */
[----:B------:R-:W-:-:S03]  /*d300*/  IMAD R71, R238, UR4, RZ ;  /* 0x00000004ee477c24 */ /* 0x000fc6000f8e02ff */
[----:B------:R-:W4:Y:S01]  /*d310*/  LDL.LU R153, [R1+0xd4] ;  /* 0x0000d40001997983 */ /* 0x000f220000300800 */
[----:B------:R-:W-:-:S03]  /*d320*/  IMAD R68, R241, UR4, RZ ;  /* 0x00000004f1447c24 */ /* 0x000fc6000f8e02ff */
[----:B------:R-:W4:Y:S04]  /*d330*/  LDL.LU R152, [R1+0xd0] ;  /* 0x0000d00001987983 */ /* 0x000f280000300800 */
[----:B------:R-:W4:Y:S04]  /*d340*/  LDL.LU R237, [R1+0xcc] ;  /* 0x0000cc0001ed7983 */ /* 0x000f280000300800 */
[----:B------:R-:W4:Y:S04]  /*d350*/  LDL.LU R238, [R1+0xc8] ;  /* 0x0000c80001ee7983 */ /* 0x000f280000300800 */
[----:B------:R-:W4:Y:S01]  /*d360*/  LDL.LU R241, [R1+0xc4] ;  /* 0x0000c40001f17983 */ /* 0x000f220000300800 */
[----:B--2---:R-:W-:-:S03]  /*d370*/  IMAD R65, R245, UR4, RZ ;  /* 0x00000004f5417c24 */ /* 0x004fc6000f8e02ff */
[----:B------:R-:W2:Y:S01]  /*d380*/  LDL.LU R245, [R1+0xc0] ;  /* 0x0000c00001f57983 */ /* 0x000ea20000300800 */
[----:B---3--:R-:W-:-:S03]  /*d390*/  IMAD R63, R251, UR4, RZ ;  /* 0x00000004fb3f7c24 */ /* 0x008fc6000f8e02ff */
[----:B------:R-:W3:Y:S01]  /*d3a0*/  LDL.LU R251, [R1+0xbc] ;  /* 0x0000bc0001fb7983 */ /* 0x000ee20000300800 */
[----:B------:R-:W-:-:S03]  /*d3b0*/  IMAD R62, R252, UR4, RZ ;  /* 0x00000004fc3e7c24 */ /* 0x000fc6000f8e02ff */
[----:B------:R-:W3:Y:S01]  /*d3c0*/  LDL.LU R252, [R1+0xb8] ;  /* 0x0000b80001fc7983 */ /* 0x000ee20000300800 */
[C---:B------:R-:W-:Y:S02]  /*d3d0*/  SEL R14, R5.reuse, R48, !P3 ;  /* 0x00000030050e7207 */ /* 0x040fe40005800000 */
[C---:B------:R-:W-:Y:S02]  /*d3e0*/  SEL R15, R5.reuse, R47, !P3 ;  /* 0x0000002f050f7207 */ /* 0x040fe40005800000 */
[C---:B------:R-:W-:Y:S02]  /*d3f0*/  SEL R16, R5.reuse, R46, !P3 ;  /* 0x0000002e05107207 */ /* 0x040fe40005800000 */
[C---:B------:R-:W-:Y:S02]  /*d400*/  SEL R17, R5.reuse, R45, !P3 ;  /* 0x0000002d05117207 */ /* 0x040fe40005800000 */
[C---:B------:R-:W-:Y:S02]  /*d410*/  SEL R32, R5.reuse, R38, !P3 ;  /* 0x0000002605207207 */ /* 0x040fe40005800000 */
[----:B------:R-:W-:-:S02]  /*d420*/  SEL R34, R5, R37, !P3 ;  /* 0x0000002505227207 */ /* 0x000fc40005800000 */
[----:B------:R-:W-:Y:S01]  /*d430*/  SEL R35, R5, R36, !P3 ;  /* 0x0000002405237207 */ /* 0x000fe20005800000 */
[----:B------:R-:W-:Y:S02]  /*d440*/  IMAD R49, R242, UR4, RZ ;  /* 0x00000004f2317c24 */ /* 0x000fe4000f8e02ff */
[----:B------:R-:W3:Y:S01]  /*d450*/  LDL.LU R242, [R1+0xb4] ;  /* 0x0000b40001f27983 */ /* 0x000ee20000300800 */
[----:B------:R-:W-:-:S03]  /*d460*/  IMAD R48, R244, UR4, RZ ;  /* 0x00000004f4307c24 */ /* 0x000fc6000f8e02ff */
[----:B------:R-:W3:Y:S01]  /*d470*/  LDL.LU R244, [R1+0xb0] ;  /* 0x0000b00001f47983 */ /* 0x000ee20000300800 */
[----:B------:R-:W-:-:S03]  /*d480*/  IMAD R47, R250, UR4, RZ ;  /* 0x00000004fa2f7c24 */ /* 0x000fc6000f8e02ff */
[----:B------:R-:W3:Y:S01]  /*d490*/  LDL.LU R250, [R1+0xac] ;  /* 0x0000ac0001fa7983 */ /* 0x000ee20000300800 */
[----:B------:R-:W-:-:S03]  /*d4a0*/  IMAD R46, R243, UR4, RZ ;  /* 0x00000004f32e7c24 */ /* 0x000fc6000f8e02ff */
[----:B------:R-:W3:Y:S01]  /*d4b0*/  LDL.LU R243, [R1+0xa8] ;  /* 0x0000a80001f37983 */ /* 0x000ee20000300800 */
[----:B----4-:R-:W-:-:S03]  /*d4c0*/  IMAD R45, R239, UR4, RZ ;  /* 0x00000004ef2d7c24 */ /* 0x010fc6000f8e02ff */
[----:B------:R-:W4:Y:S01]  /*d4d0*/  LDL.LU R239, [R1+0xa4] ;  /* 0x0000a40001ef7983 */ /* 0x000f220000300800 */
[----:B--2---:R-:W-:-:S03]  /*d4e0*/  IMAD R38, R245, UR4, RZ ;  /* 0x00000004f5267c24 */ /* 0x004fc6000f8e02ff */
[----:B------:R-:W2:Y:S01]  /*d4f0*/  LDL.LU R245, [R1+0xa0] ;  /* 0x0000a00001f57983 */ /* 0x000ea20000300800 */
[----:B---3--:R-:W-:-:S03]  /*d500*/  IMAD R37, R251, UR4, RZ ;  /* 0x00000004fb257c24 */ /* 0x008fc6000f8e02ff */
[----:B------:R-:W3:Y:S01]  /*d510*/  LDL.LU R251, [R1+0x9c] ;  /* 0x00009c0001fb7983 */ /* 0x000ee20000300800 */
[----:B------:R-:W-:-:S03]  /*d520*/  IMAD R36, R252, UR4, RZ ;  /* 0x00000004fc247c24 */ /* 0x000fc6000f8e02ff */
[----:B------:R-:W3:Y:S01]  /*d530*/  LDL.LU R252, [R1+0x98] ;  /* 0x0000980001fc7983 */ /* 0x000ee20000300800 */
[----:B------:R-:W-:Y:S02]  /*d540*/  @!P1 IMAD.MOV R6, RZ, RZ, -R6 ;  /* 0x000000ffff069224 */ /* 0x000fe400078e0a06 */
[----:B------:R-:W-:Y:S02]  /*d550*/  @!P2 IMAD.MOV R4, RZ, RZ, -R4 ;  /* 0x000000ffff04a224 */ /* 0x000fe400078e0a04 */
[----:B------:R-:W-:Y:S02]  /*d560*/  @!P5 IMAD.MOV R249, RZ, RZ, -R249 ;  /* 0x000000fffff9d224 */ /* 0x000fe400078e0af9 */
[----:B------:R-:W-:Y:S02]  /*d570*/  @!P6 IMAD.MOV R246, RZ, RZ, -R246 ;  /* 0x000000fffff6e224 */ /* 0x000fe400078e0af6 */
[----:B------:R-:W-:Y:S02]  /*d580*/  @!P4 IMAD.MOV R248, RZ, RZ, -R248 ;  /* 0x000000fffff8c224 */ /* 0x000fe400078e0af8 */
[----:B------:R-:W-:Y:S01]  /*d590*/  IMAD R16, R16, UR4, RZ ;  /* 0x0000000410107c24 */ /* 0x000fe2000f8e02ff */
[----:B------:R-:W-:-:S02]  /*d5a0*/  SEL R23, R5, R39, !P3 ;  /* 0x0000002705177207 */ /* 0x000fc40005800000 */
[C---:B------:R-:W-:Y:S02]  /*d5b0*/  SEL R22, R5.reuse, R40, !P3 ;  /* 0x0000002805167207 */ /* 0x040fe40005800000 */
[C---:B------:R-:W-:Y:S01]  /*d5c0*/  SEL R21, R5.reuse, R41, !P3 ;  /* 0x0000002905157207 */ /* 0x040fe20005800000 */
[----:B------:R0:W-:Y:S01]  /*d5d0*/  STL [R1+0xb4c], R16 ;  /* 0x000b4c1001007387 */ /* 0x0001e20000100800 */
[C---:B------:R-:W-:Y:S02]  /*d5e0*/  SEL R20, R5.reuse, R42, !P3 ;  /* 0x0000002a05147207 */ /* 0x040fe40005800000 */
[C---:B------:R-:W-:Y:S02]  /*d5f0*/  SEL R19, R5.reuse, R43, !P3 ;  /* 0x0000002b05137207 */ /* 0x040fe40005800000 */
[C---:B------:R-:W-:Y:S02]  /*d600*/  SEL R18, R5.reuse, R44, !P3 ;  /* 0x0000002c05127207 */ /* 0x040fe40005800000 */
[----:B------:R-:W-:-:S02]  /*d610*/  SEL R96, R5, R96, !P3 ;  /* 0x0000006005607207 */ /* 0x000fc40005800000 */
[C---:B------:R-:W-:Y:S02]  /*d620*/  SEL R97, R5.reuse, R97, !P3 ;  /* 0x0000006105617207 */ /* 0x040fe40005800000 */
[C---:B------:R-:W-:Y:S02]  /*d630*/  SEL R98, R5.reuse, R98, !P3 ;  /* 0x0000006205627207 */ /* 0x040fe40005800000 */
        /* <DEDUP_REMOVED lines=136> */
[----:B------:R-:W-:Y:S01]  /*dec0*/  SEL R248, R5, R248, !P3 ;  /* 0x000000f805f87207 */ /* 0x000fe20005800000 */
[----:B------:R-:W-:Y:S01]  /*ded0*/  IMAD R59, R164, UR4, RZ ;  /* 0x00000004a43b7c24 */ /* 0x000fe2000f8e02ff */
[----:B------:R-:W3:Y:S01]  /*dee0*/  LDL.LU R5, [R1+0x94] ;  /* 0x0000940001057983 */ /* 0x000ee20000300800 */
[----:B------:R-:W-:-:S03]  /*def0*/  IMAD R58, R163, UR4, RZ ;  /* 0x00000004a33a7c24 */ /* 0x000fc6000f8e02ff */
        /* <DEDUP_REMOVED lines=31> */
[----:B------:R-:W-:-:S03]  /*e0f0*/  IMAD R40, R238, UR4, RZ ;  /* 0x00000004ee287c24 */ /* 0x000fc6000f8e02ff */
[----:B------:R-:W4:Y:S01]  /*e100*/  LDL.LU R243, [R1+0x28] ;  /* 0x0000280001f37983 */ /* 0x000f220000300800 */
[----:B------:R-:W-:-:S03]  /*e110*/  IMAD R39, R241, UR4, RZ ;  /* 0x00000004f1277c24 */ /* 0x000fc6000f8e02ff */
[----:B------:R-:W4:Y:S01]  /*e120*/  LDL.LU R239, [R1+0x24] ;  /* 0x0000240001ef7983 */ /* 0x000f220000300800 */
[----:B------:R-:W-:-:S03]  /*e130*/  IMAD R60, R13, UR4, RZ ;  /* 0x000000040d3c7c24 */ /* 0x000fc6000f8e02ff */
[----:B------:R-:W4:Y:S01]  /*e140*/  LDL.LU R238, [R1+0x4] ;  /* 0x0000040001ee7983 */ /* 0x000f220000300800 */
[----:B------:R-:W-:-:S03]  /*e150*/  IMAD R13, R242, UR4, RZ ;  /* 0x00000004f20d7c24 */ /* 0x000fc6000f8e02ff */
[----:B------:R-:W4:Y:S01]  /*e160*/  LDL.LU R241, [R1+0x10] ;  /* 0x0000100001f17983 */ /* 0x000f220000300800 */
[----:B------:R-:W-:Y:S02]  /*e170*/  IMAD R61, R12, UR4, RZ ;  /* 0x000000040c3d7c24 */ /* 0x000fe4000f8e02ff */
[----:B------:R-:W-:Y:S01]  /*e180*/  IMAD R12, R244, UR4, RZ ;  /* 0x00000004f40c7c24 */ /* 0x000fe2000f8e02ff */
[----:B------:R-:W4:Y:S01]  /*e190*/  LDL.LU R242, [R1+0x1c] ;  /* 0x00001c0001f27983 */ /* 0x000f220000300800 */
[----:B--2---:R-:W-:-:S03]  /*e1a0*/  IMAD R8, R245, UR4, RZ ;  /* 0x00000004f5087c24 */ /* 0x004fc6000f8e02ff */
[----:B------:R-:W2:Y:S01]  /*e1b0*/  LDL.LU R244, [R1+0x20] ;  /* 0x0000200001f47983 */ /* 0x000ea20000300800 */
[----:B---3--:R-:W-:-:S03]  /*e1c0*/  IMAD R7, R251, UR4, RZ ;  /* 0x00000004fb077c24 */ /* 0x008fc6000f8e02ff */
[----:B------:R-:W3:Y:S01]  /*e1d0*/  LDL.LU R245, [R1+0x18] ;  /* 0x0000180001f57983 */ /* 0x000ee20000300800 */
[----:B------:R-:W-:-:S03]  /*e1e0*/  IMAD R6, R252, UR4, RZ ;  /* 0x00000004fc067c24 */ /* 0x000fc6000f8e02ff */
[----:B------:R-:W3:Y:S04]  /*e1f0*/  LDL.LU R251, [R1+0x14] ;  /* 0x0000140001fb7983 */ /* 0x000ee80000300800 */
[----:B------:R-:W3:Y:S04]  /*e200*/  LDL.LU R252, [R1+0xc] ;  /* 0x00000c0001fc7983 */ /* 0x000ee80000300800 */
[----:B0-----:R-:W3:Y:S04]  /*e210*/  LDL.LU R16, [R1+0x8] ;  /* 0x0000080001107983 */ /* 0x001ee80000300800 */
[----:B------:R-:W3:Y:S01]  /*e220*/  LDL.LU R0, [R1] ;  /* 0x0000000001007983 */ /* 0x000ee20000300800 */
[----:B------:R-:W-:Y:S01]  /*e230*/  LEA.HI.X.SX32 R2, R2, UR5, 0x1, P0 ;  /* 0x0000000502027c11 */ /* 0x000fe200080f0eff */
[----:B------:R-:W-:-:S02]  /*e240*/  IMAD R77, R164, UR4, RZ ;  /* 0x00000004a44d7c24 */ /* 0x000fc4000f8e02ff */
        /* <DEDUP_REMOVED lines=33> */
[----:B------:R-:W-:Y:S02]  /*e460*/  IMAD R238, R238, UR4, RZ ;  /* 0x00000004eeee7c24 */ /* 0x000fe4000f8e02ff */
[----:B------:R-:W-:-:S03]  /*e470*/  IMAD R241, R241, UR4, RZ ;  /* 0x00000004f1f17c24 */ /* 0x000fc6000f8e02ff */
[----:B------:R0:W-:Y:S01]  /*e480*/  STL [R1+0x4], R238 ;  /* 0x000004ee01007387 */ /* 0x0001e20000100800 */
[----:B------:R-:W-:Y:S02]  /*e490*/  IMAD R242, R242, UR4, RZ ;  /* 0x00000004f2f27c24 */ /* 0x000fe4000f8e02ff */
[----:B--2---:R-:W-:Y:S01]  /*e4a0*/  IMAD R244, R244, UR4, RZ ;  /* 0x00000004f4f47c24 */ /* 0x004fe2000f8e02ff */
[----:B0-----:R-:W2:Y:S01]  /*e4b0*/  LDL.LU R238, [R1+0xb68] ;  /* 0x000b680001ee7983 */ /* 0x001ea20000300800 */
[----:B---3--:R-:W-:-:S03]  /*e4c0*/  IMAD R245, R245, UR4, RZ ;  /* 0x00000004f5f57c24 */ /* 0x008fc6000f8e02ff */
[----:B------:R0:W-:Y:S01]  /*e4d0*/  STL [R1+0x10], R241 ;  /* 0x000010f101007387 */ /* 0x0001e20000100800 */
[----:B------:R-:W-:Y:S02]  /*e4e0*/  IMAD R251, R251, UR4, RZ ;  /* 0x00000004fbfb7c24 */ /* 0x000fe4000f8e02ff */
[----:B------:R-:W-:Y:S01]  /*e4f0*/  IMAD R252, R252, UR4, RZ ;  /* 0x00000004fcfc7c24 */ /* 0x000fe2000f8e02ff */
[----:B0-----:R-:W3:Y:S04]  /*e500*/  LDL.LU R241, [R1+0xb64] ;  /* 0x000b640001f17983 */ /* 0x001ee80000300800 */
[----:B------:R0:W-:Y:S01]  /*e510*/  STL [R1+0x1c], R242 ;  /* 0x00001cf201007387 */ /* 0x0001e20000100800 */
[----:B------:R-:W-:-:S03]  /*e520*/  IMAD R16, R16, UR4, RZ ;  /* 0x0000000410107c24 */ /* 0x000fc6000f8e02ff */
[----:B0-----:R-:W2:Y:S04]  /*e530*/  LDL.LU R242, [R1+0xb60] ;  /* 0x000b600001f27983 */ /* 0x001ea80000300800 */
[----:B------:R0:W-:Y:S04]  /*e540*/  STL [R1+0x20], R244 ;  /* 0x000020f401007387 */ /* 0x0001e80000100800 */
[----:B0-----:R-:W3:Y:S04]  /*e550*/  LDL.LU R244, [R1+0xb5c] ;  /* 0x000b5c0001f47983 */ /* 0x001ee80000300800 */
[----:B------:R0:W-:Y:S04]  /*e560*/  STL [R1+0x18], R245 ;  /* 0x000018f501007387 */ /* 0x0001e80000100800 */
[----:B0-----:R-:W2:Y:S04]  /*e570*/  LDL.LU R245, [R1+0xb58] ;  /* 0x000b580001f57983 */ /* 0x001ea80000300800 */
[----:B------:R0:W-:Y:S04]  /*e580*/  STL [R1+0x14], R251 ;  /* 0x000014fb01007387 */ /* 0x0001e80000100800 */
[----:B0-----:R-:W3:Y:S04]  /*e590*/  LDL.LU R251, [R1+0xb54] ;  /* 0x000b540001fb7983 */ /* 0x001ee80000300800 */
[----:B------:R0:W-:Y:S04]  /*e5a0*/  STL [R1+0xc], R252 ;  /* 0x00000cfc01007387 */ /* 0x0001e80000100800 */
[----:B0-----:R-:W2:Y:S04]  /*e5b0*/  LDL.LU R252, [R1+0xb50] ;  /* 0x000b500001fc7983 */ /* 0x001ea80000300800 */
[----:B------:R0:W-:Y:S02]  /*e5c0*/  STL [R1+0x8], R16 ;  /* 0x0000081001007387 */ /* 0x0001e40000100800 */
[----:B0-----:R-:W-:-:S05]  /*e5d0*/  IADD3 R16, P3, R74, R3, RZ ;  /* 0x000000034a107210 */ /* 0x001fca0007f7e0ff */
        /* <DEDUP_REMOVED lines=13> */
[----:B0-----:R-:W-:-:S05]  /*e6b0*/  LEA.HI.X.SX32 R16, R74, R2, 0x1, P3 ;  /* 0x000000024a107211 */ /* 0x001fca00018f0eff */
        /* <DEDUP_REMOVED lines=96> */
[----:B------:R0:W-:Y:S01]  /*ecc0*/  STL [R1+0x11c], R16 ;  /* 0x00011c1001007387 */ /* 0x0001e20000100800 */
[----:B------:R-:W-:Y:S01]  /*ecd0*/  IMAD R35, R35, UR4, RZ ;  /* 0x0000000423237c24 */ /* 0x000fe2000f8e02ff */
        /* <DEDUP_REMOVED lines=48> */
[----:B------:R0:W-:Y:S02]  /*efe0*/  STL [R1+0x16c], R16 ;  /* 0x00016c1001007387 */ /* 0x0001e40000100800 */
[----:B0-----:R-:W-:-:S05]  /*eff0*/  IADD3 R16, P5, R17, R3, RZ ;  /* 0x0000000311107210 */ /* 0x001fca0007fbe0ff */
[----:B------:R0:W-:Y:S04]  /*f000*/  STL [R1+0x1a8], R16 ;  /* 0x0001a81001007387 */ /* 0x0001e80000100800 */
[----:B0-----:R-:W4:Y:S01]  /*f010*/  LDL.LU R16, [R1+0xb4c] ;  /* 0x000b4c0001107983 */ /* 0x001f220000300800 */
[-C--:B------:R-:W-:Y:S01]  /*f020*/  LEA.HI.X.SX32 R23, R23, R2.reuse, 0x1, P3 ;  /* 0x0000000217177211 */ /* 0x080fe200018f0eff */
[----:B------:R-:W-:Y:S01]  /*f030*/  IMAD R15, R15, UR4, RZ ;  /* 0x000000040f0f7c24 */ /* 0x000fe2000f8e02ff */
[----:B------:R-:W-:-:S03]  /*f040*/  LEA.HI.X.SX32 R22, R22, R2, 0x1, P2 ;  /* 0x0000000216167211 */ /* 0x000fc600010f0eff */
[----:B------:R4:W-:Y:S01]  /*f050*/  STL [R1+0x174], R23 ;  /* 0x0001741701007387 */ /* 0x0009e20000100800 */
[----:B------:R-:W-:Y:S01]  /*f060*/  IMAD R14, R14, UR4, RZ ;  /* 0x000000040e0e7c24 */ /* 0x000fe2000f8e02ff */
[-C--:B------:R-:W-:Y:S02]  /*f070*/  LEA.HI.X.SX32 R20, R20, R2.reuse, 0x1, P0 ;  /* 0x0000000214147211 */ /* 0x080fe400000f0eff */
[----:B------:R-:W-:Y:S01]  /*f080*/  LEA.HI.X.SX32 R17, R17, R2, 0x1, P5 ;  /* 0x0000000211117211 */ /* 0x000fe200028f0eff */
[----:B------:R-:W-:Y:S02]  /*f090*/  IMAD R5, R5, UR4, RZ ;  /* 0x0000000405057c24 */ /* 0x000fe4000f8e02ff */
[----:B------:R-:W-:Y:S01]  /*f0a0*/  IMAD R4, R4, UR4, RZ ;  /* 0x0000000404047c24 */ /* 0x000fe2000f8e02ff */
[----:B----4-:R-:W-:-:S05]  /*f0b0*/  IADD3 R23, P3, R16, R3, RZ ;  /* 0x0000000310177210 */ /* 0x010fca0007f7e0ff */
[----:B------:R0:W-:Y:S04]  /*f0c0*/  STL [R1+0x1b0], R23 ;  /* 0x0001b01701007387 */ /* 0x0001e80000100800 */
[----:B------:R1:W-:Y:S01]  /*f0d0*/  STL [R1+0x17c], R22 ;  /* 0x00017c1601007387 */ /* 0x0003e20000100800 */
[-C--:B0-----:R-:W-:Y:S02]  /*f0e0*/  IADD3 R23, P2, R15, R3.reuse, RZ ;  /* 0x000000030f177210 */ /* 0x081fe40007f5e0ff */
[----:B-1----:R-:W-:Y:S02]  /*f0f0*/  LEA.HI.X.SX32 R22, R21, R2, 0x1, P1 ;  /* 0x0000000215167211 */ /* 0x002fe400008f0eff */
[-C--:B------:R-:W-:Y:S01]  /*f100*/  IADD3 R21, P1, R14, R3.reuse, RZ ;  /* 0x000000030e157210 */ /* 0x080fe20007f3e0ff */
[----:B------:R-:W-:Y:S04]  /*f110*/  STL [R1+0x1b8], R23 ;  /* 0x0001b81701007387 */ /* 0x000fe80000100800 */
[----:B------:R0:W-:Y:S04]  /*f120*/  STL [R1+0x184], R22 ;  /* 0x0001841601007387 */ /* 0x0001e80000100800 */
[----:B------:R1:W-:Y:S04]  /*f130*/  STL [R1+0x1c0], R21 ;  /* 0x0001c01501007387 */ /* 0x0003e80000100800 */
[----:B------:R4:W-:Y:S01]  /*f140*/  STL [R1+0x18c], R20 ;  /* 0x00018c1401007387 */ /* 0x0009e20000100800 */
[----:B0-----:R-:W-:-:S02]  /*f150*/  IADD3 R22, P0, R13, R3, RZ ;  /* 0x000000030d167210 */ /* 0x001fc40007f1e0ff */
[-C--:B-1----:R-:W-:Y:S02]  /*f160*/  LEA.HI.X.SX32 R21, R19, R2.reuse, 0x1, P4 ;  /* 0x0000000213157211 */ /* 0x082fe400020f0eff */
[----:B------:R-:W-:Y:S02]  /*f170*/  LEA.HI.X.SX32 R19, R18, R2, 0x1, P6 ;  /* 0x0000000212137211 */ /* 0x000fe400030f0eff */
[-C--:B----4-:R-:W-:Y:S01]  /*f180*/  IADD3 R20, P4, R12, R3.reuse, RZ ;  /* 0x000000030c147210 */ /* 0x090fe20007f9e0ff */
[----:B------:R-:W-:Y:S01]  /*f190*/  STL [R1+0x1c8], R22 ;  /* 0x0001c81601007387 */ /* 0x000fe20000100800 */
[----:B------:R-:W-:-:S03]  /*f1a0*/  IADD3 R18, P6, R11, R3, RZ ;  /* 0x000000030b127210 */ /* 0x000fc60007fde0ff */
[----:B------:R-:W-:Y:S04]  /*f1b0*/  STL [R1+0x194], R21 ;  /* 0x0001941501007387 */ /* 0x000fe80000100800 */
[----:B------:R-:W-:Y:S04]  /*f1c0*/  STL [R1+0x1d0], R20 ;  /* 0x0001d01401007387 */ /* 0x000fe80000100800 */
[----:B------:R0:W-:Y:S04]  /*f1d0*/  STL [R1+0x19c], R19 ;  /* 0x00019c1301007387 */ /* 0x0001e80000100800 */
[----:B------:R1:W-:Y:S04]  /*f1e0*/  STL [R1+0x1d8], R18 ;  /* 0x0001d81201007387 */ /* 0x0003e80000100800 */
[----:B------:R4:W-:Y:S01]  /*f1f0*/  STL [R1+0x1a4], R17 ;  /* 0x0001a41101007387 */ /* 0x0009e20000100800 */
[----:B0-----:R-:W-:-:S02]  /*f200*/  IADD3 R19, P5, R10, R3, RZ ;  /* 0x000000030a137210 */ /* 0x001fc40007fbe0ff */
[-C--:B-1----:R-:W-:Y:S02]  /*f210*/  LEA.HI.X.SX32 R18, R16, R2.reuse, 0x1, P3 ;  /* 0x0000000210127211 */ /* 0x082fe400018f0eff */
[-C--:B------:R-:W-:Y:S02]  /*f220*/  LEA.HI.X.SX32 R16, R15, R2.reuse, 0x1, P2 ;  /* 0x000000020f107211 */ /* 0x080fe400010f0eff */
[-C--:B----4-:R-:W-:Y:S01]  /*f230*/  IADD3 R17, P3, R9, R3.reuse, RZ ;  /* 0x0000000309117210 */ /* 0x090fe20007f7e0ff */
[----:B------:R-:W-:Y:S01]  /*f240*/  STL [R1+0x1e0], R19 ;  /* 0x0001e01301007387 */ /* 0x000fe20000100800 */
[-C--:B------:R-:W-:Y:S02]  /*f250*/  IADD3 R15, P2, R8, R3.reuse, RZ ;  /* 0x00000003080f7210 */ /* 0x080fe40007f5e0ff */
[----:B------:R-:W-:Y:S01]  /*f260*/  LEA.HI.X.SX32 R14, R14, R2, 0x1, P1 ;  /* 0x000000020e0e7211 */ /* 0x000fe200008f0eff */
        /* <DEDUP_REMOVED lines=35> */
[----:B------:R-:W-:Y:S01]  /*f4a0*/  STL [R1+0x1f4], R9 ;  /* 0x0001f40901007387 */ /* 0x000fe20000100800 */
[----:B------:R-:W-:-:S03]  /*f4b0*/  LEA.HI.X.SX32 R5, R5, R2, 0x1, P4 ;  /* 0x0000000205057211 */ /* 0x000fc600020f0eff */
[----:B------:R-:W-:Y:S04]  /*f4c0*/  STL [R1+0x230], R8 ;  /* 0x0002300801007387 */ /* 0x000fe80000100800 */
[----:B------:R0:W-:Y:S04]  /*f4d0*/  STL [R1+0x1fc], R7 ;  /* 0x0001fc0701007387 */ /* 0x0001e80000100800 */
[----:B------:R1:W-:Y:S01]  /*f4e0*/  STL [R1+0x238], R6 ;  /* 0x0002380601007387 */ /* 0x0003e20000100800 */
[----:B0-----:R-:W-:-:S03]  /*f4f0*/  IADD3 R7, P4, R82, R3, RZ ;  /* 0x0000000352077210 */ /* 0x001fc60007f9e0ff */
[----:B------:R0:W-:Y:S01]  /*f500*/  STL [R1+0x204], R5 ;  /* 0x0002040501007387 */ /* 0x0001e20000100800 */
[----:B-1----:R-:W-:-:S03]  /*f510*/  LEA.HI.X.SX32 R6, R4, R2, 0x1, P6 ;  /* 0x0000000204067211 */ /* 0x002fc600030f0eff */
[----:B------:R-:W-:Y:S01]  /*f520*/  STL [R1+0x240], R7 ;  /* 0x0002400701007387 */ /* 0x000fe20000100800 */
[----:B------:R-:W-:-:S03]  /*f530*/  LEA.HI.X.SX32 R4, R77, R2, 0x1, P5 ;  /* 0x000000024d047211 */ /* 0x000fc600028f0eff */
[----:B------:R1:W-:Y:S01]  /*f540*/  STL [R1+0x20c], R6 ;  /* 0x00020c0601007387 */ /* 0x0003e20000100800 */
[----:B0-----:R-:W-:-:S05]  /*f550*/  IADD3 R5, P6, R83, R3, RZ ;  /* 0x0000000353057210 */ /* 0x001fca0007fde0ff */
[----:B------:R0:W-:Y:S01]  /*f560*/  STL [R1+0x248], R5 ;  /* 0x0002480501007387 */ /* 0x0001e20000100800 */
[----:B-1----:R-:W-:-:S03]  /*f570*/  IADD3 R6, P5, R84, R3, RZ ;  /* 0x0000000354067210 */ /* 0x002fc60007fbe0ff */
[----:B------:R1:W-:Y:S04]  /*f580*/  STL [R1+0x214], R4 ;  /* 0x0002140401007387 */ /* 0x0003e80000100800 */
[----:B------:R-:W-:Y:S01]  /*f590*/  STL [R1+0x250], R6 ;  /* 0x0002500601007387 */ /* 0x000fe20000100800 */
[----:B0-----:R-:W-:-:S03]  /*f5a0*/  LEA.HI.X.SX32 R5, R78, R2, 0x1, P3 ;  /* 0x000000024e057211 */ /* 0x001fc600018f0eff */
[----:B------:R-:W4:Y:S01]  /*f5b0*/  LDL.LU R16, [R1+0x4] ;  /* 0x0000040001107983 */ /* 0x000f220000300800 */
[----:B-1----:R-:W-:-:S03]  /*f5c0*/  IADD3 R4, P3, R85, R3, RZ ;  /* 0x0000000355047210 */ /* 0x002fc60007f7e0ff */
[----:B------:R0:W-:Y:S04]  /*f5d0*/  STL [R1+0x21c], R5 ;  /* 0x00021c0501007387 */ /* 0x0001e80000100800 */
[----:B------:R1:W-:Y:S04]  /*f5e0*/  STL [R1+0x258], R4 ;  /* 0x0002580401007387 */ /* 0x0003e80000100800 */
[----:B------:R-:W4:Y:S01]  /*f5f0*/  LDL.LU R17, [R1+0x10] ;  /* 0x0000100001117983 */ /* 0x000f220000300800 */
[----:B0-----:R-:W-:Y:S02]  /*f600*/  LEA.HI.X.SX32 R5, R79, R2, 0x1, P2 ;  /* 0x000000024f057211 */ /* 0x001fe400010f0eff */
[----:B-1----:R-:W-:-:S03]  /*f610*/  IADD3 R4, P2, R86, R3, RZ ;  /* 0x0000000356047210 */ /* 0x002fc60007f5e0ff */
[----:B------:R0:W-:Y:S04]  /*f620*/  STL [R1+0x224], R5 ;  /* 0x0002240501007387 */ /* 0x0001e80000100800 */
[----:B------:R-:W4:Y:S04]  /*f630*/  LDL.LU R18, [R1+0x1c] ;  /* 0x00001c0001127983 */ /* 0x000f280000300800 */
[----:B------:R1:W-:Y:S01]  /*f640*/  STL [R1+0x260], R4 ;  /* 0x0002600401007387 */ /* 0x0003e20000100800 */
[----:B0-----:R-:W-:-:S03]  /*f650*/  LEA.HI.X.SX32 R5, R80, R2, 0x1, P1 ;  /* 0x0000000250057211 */ /* 0x001fc600008f0eff */
[----:B------:R-:W4:Y:S04]  /*f660*/  LDL.LU R19, [R1+0x20] ;  /* 0x0000200001137983 */ /* 0x000f280000300800 */
[----:B------:R0:W-:Y:S01]  /*f670*/  STL [R1+0x22c], R5 ;  /* 0x00022c0501007387 */ /* 0x0001e20000100800 */
[----:B-1----:R-:W-:-:S03]  /*f680*/  IADD3 R4, P1, R89, R3, RZ ;  /* 0x0000000359047210 */ /* 0x002fc60007f3e0ff */
[----:B------:R-:W4:Y:S01]  /*f690*/  LDL.LU R20, [R1+0x18] ;  /* 0x0000180001147983 */ /* 0x000f220000300800 */
[----:B0-----:R-:W-:-:S03]  /*f6a0*/  LEA.HI.X.SX32 R5, R81, R2, 0x1, P0 ;  /* 0x0000000251057211 */ /* 0x001fc600000f0eff */
[----:B------:R0:W-:Y:S04]  /*f6b0*/  STL [R1+0x268], R4 ;  /* 0x0002680401007387 */ /* 0x0001e80000100800 */
[----:B------:R-:W4:Y:S04]  /*f6c0*/  LDL.LU R21, [R1+0x14] ;  /* 0x0000140001157983 */ /* 0x000f280000300800 */
[----:B------:R1:W-:Y:S01]  /*f6d0*/  STL [R1+0x234], R5 ;  /* 0x0002340501007387 */ /* 0x0003e20000100800 */
[----:B0-----:R-:W-:-:S03]  /*f6e0*/  IADD3 R4, P0, R90, R3, RZ ;  /* 0x000000035a047210 */ /* 0x001fc60007f1e0ff */
[----:B------:R-:W4:Y:S04]  /*f6f0*/  LDL.LU R22, [R1+0xc] ;  /* 0x00000c0001167983 */ /* 0x000f280000300800 */
[----:B------:R0:W-:Y:S04]  /*f700*/  STL [R1+0x270], R4 ;  /* 0x0002700401007387 */ /* 0x0001e80000100800 */
[----:B------:R-:W4:Y:S01]  /*f710*/  LDL.LU R23, [R1+0x8] ;  /* 0x0000080001177983 */ /* 0x000f220000300800 */
[-C--:B-1----:R-:W-:Y:S02]  /*f720*/  LEA.HI.X.SX32 R5, R82, R2.reuse, 0x1, P4 ;  /* 0x0000000252057211 */ /* 0x082fe400020f0eff */
[----:B------:R-:W-:-:S02]  /*f730*/  LEA.HI.X.SX32 R6, R83, R2, 0x1, P6 ;  /* 0x0000000253067211 */ /* 0x000fc400030f0eff */
[-C--:B0-----:R-:W-:Y:S01]  /*f740*/  IADD3 R4, P4, R91, R3.reuse, RZ ;  /* 0x000000035b047210 */ /* 0x081fe20007f9e0ff */
[----:B------:R0:W-:Y:S04]  /*f750*/  STL [R1+0x23c], R5 ;  /* 0x00023c0501007387 */ /* 0x0001e80000100800 */
[----:B------:R1:W-:Y:S04]  /*f760*/  STL [R1+0x278], R4 ;  /* 0x0002780401007387 */ /* 0x0003e80000100800 */
[----:B------:R3:W-:Y:S01]  /*f770*/  STL [R1+0x244], R6 ;  /* 0x0002440601007387 */ /* 0x0007e20000100800 */
[----:B0-----:R-:W-:-:S02]  /*f780*/  IADD3 R5, P6, R92, R3, RZ ;  /* 0x000000035c057210 */ /* 0x001fc40007fde0ff */
[----:B-1----:R-:W-:-:S03]  /*f790*/  LEA.HI.X.SX32 R4, R84, R2, 0x1, P5 ;  /* 0x0000000254047211 */ /* 0x002fc600028f0eff */
[----:B------:R0:W-:Y:S01]  /*f7a0*/  STL [R1+0x280], R5 ;  /* 0x0002800501007387 */ /* 0x0001e20000100800 */
[----:B---3--:R-:W-:-:S03]  /*f7b0*/  IADD3 R6, P5, R93, R3, RZ ;  /* 0x000000035d067210 */ /* 0x008fc60007fbe0ff */
[----:B------:R1:W-:Y:S01]  /*f7c0*/  STL [R1+0x24c], R4 ;  /* 0x00024c0401007387 */ /* 0x0003e20000100800 */
[----:B------:R-:W-:-:S03]  /*f7d0*/  IMAD R239, R239, UR4, RZ ;  /* 0x00000004efef7c24 */ /* 0x000fc6000f8e02ff */
[----:B------:R3:W-:Y:S01]  /*f7e0*/  STL [R1+0x288], R6 ;  /* 0x0002880601007387 */ /* 0x0007e20000100800 */
[----:B0-----:R-:W-:Y:S02]  /*f7f0*/  LEA.HI.X.SX32 R5, R85, R2, 0x1, P3 ;  /* 0x0000000255057211 */ /* 0x001fe400018f0eff */
[----:B-1----:R-:W-:-:S03]  /*f800*/  IADD3 R4, P3, R94, R3, RZ ;  /* 0x000000035e047210 */ /* 0x002fc60007f7e0ff */
[----:B------:R0:W-:Y:S01]  /*f810*/  STL [R1+0x254], R5 ;  /* 0x0002540501007387 */ /* 0x0001e20000100800 */
[----:B---3--:R-:W-:-:S03]  /*f820*/  LEA.HI.X.SX32 R6, R86, R2, 0x1, P2 ;  /* 0x0000000256067211 */ /* 0x008fc600010f0eff */
[----:B------:R1:W-:Y:S01]  /*f830*/  STL [R1+0x290], R4 ;  /* 0x0002900401007387 */ /* 0x0003e20000100800 */
[----:B------:R-:W-:-:S03]  /*f840*/  IMAD R243, R243, UR4, RZ ;  /* 0x00000004f3f37c24 */ /* 0x000fc6000f8e02ff */
[----:B------:R3:W-:Y:S01]  /*f850*/  STL [R1+0x25c], R6 ;  /* 0x00025c0601007387 */ /* 0x0007e20000100800 */
[----:B0-----:R-:W-:Y:S02]  /*f860*/  IADD3 R5, P2, R95, R3, RZ ;  /* 0x000000035f057210 */ /* 0x001fe40007f5e0ff */
        /* <DEDUP_REMOVED lines=10> */
[----:B------:R1:W-:Y:S04]  /*f910*/  STL [R1+0x2a8], R4 ;  /* 0x0002a80401007387 */ /* 0x0003e80000100800 */
[----:B------:R-:W-:Y:S01]  /*f920*/  STL [R1+0x274], R6 ;  /* 0x0002740601007387 */ /* 0x000fe20000100800 */
[----:B0-----:R-:W-:Y:S02]  /*f930*/  IADD3 R5, P4, R250, R3, RZ ;  /* 0x00000003fa057210 */ /* 0x001fe40007f9e0ff */
[----:B-1----:R-:W-:-:S03]  /*f940*/  LEA.HI.X.SX32 R4, R92, R2, 0x1, P6 ;  /* 0x000000025c047211 */ /* 0x002fc600030f0eff */
[----:B------:R0:W-:Y:S04]  /*f950*/  STL [R1+0x2b0], R5 ;  /* 0x0002b00501007387 */ /* 0x0001e80000100800 */
[----:B------:R1:W-:Y:S01]  /*f960*/  STL [R1+0x27c], R4 ;  /* 0x00027c0401007387 */ /* 0x0003e20000100800 */
[----:B0-----:R-:W-:Y:S01]  /*f970*/  LEA.HI.X.SX32 R5, R93, R2, 0x1, P5 ;  /* 0x000000025d057211 */ /* 0x001fe200028f0eff */
[----:B------:R-:W-:Y:S02]  /*f980*/  IMAD R0, R0, UR4, RZ ;  /* 0x0000000400007c24 */ /* 0x000fe4000f8e02ff */
[----:B--2---:R-:W-:Y:S02]  /*f990*/  IMAD R252, R252, UR4, RZ ;  /* 0x00000004fcfc7c24 */ /* 0x004fe4000f8e02ff */
[----:B------:R-:W-:-:S02]  /*f9a0*/  IMAD R251, R251, UR4, RZ ;  /* 0x00000004fbfb7c24 */ /* 0x000fc4000f8e02ff */
[----:B------:R-:W-:Y:S02]  /*f9b0*/  IMAD R245, R245, UR4, RZ ;  /* 0x00000004f5f57c24 */ /* 0x000fe4000f8e02ff */
[----:B------:R-:W-:Y:S02]  /*f9c0*/  IMAD R244, R244, UR4, RZ ;  /* 0x00000004f4f47c24 */ /* 0x000fe4000f8e02ff */
[----:B------:R-:W-:Y:S02]  /*f9d0*/  IMAD R242, R242, UR4, RZ ;  /* 0x00000004f2f27c24 */ /* 0x000fe4000f8e02ff */
[----:B------:R-:W-:Y:S02]  /*f9e0*/  IMAD R241, R241, UR4, RZ ;  /* 0x00000004f1f17c24 */ /* 0x000fe4000f8e02ff */
[----:B------:R-:W-:Y:S02]  /*f9f0*/  IMAD R238, R238, UR4, RZ ;  /* 0x00000004eeee7c24 */ /* 0x000fe4000f8e02ff */
        /* <DEDUP_REMOVED lines=11> */
[----:B------:R-:W-:Y:S01]  /*fab0*/  IMAD R106, R106, UR4, RZ ;  /* 0x000000046a6a7c24 */ /* 0x000fe2000f8e02ff */
[----:B----4-:R-:W-:-:S05]  /*fac0*/  IADD3 R6, P6, R16, R3, RZ ;  /* 0x0000000310067210 */ /* 0x010fca0007fde0ff */
[----:B------:R0:W-:Y:S01]  /*fad0*/  STL [R1+0x2b8], R6 ;  /* 0x0002b80601007387 */ /* 0x0001e20000100800 */
[-C--:B-1----:R-:W-:Y:S02]  /*fae0*/  IADD3 R4, P5, R17, R3.reuse, RZ ;  /* 0x0000000311047210 */ /* 0x082fe40007fbe0ff */
[----:B0-----:R-:W-:Y:S01]  /*faf0*/  LEA.HI.X.SX32 R6, R94, R2, 0x1, P3 ;  /* 0x000000025e067211 */ /* 0x001fe200018f0eff */
[----:B------:R0:W-:Y:S04]  /*fb00*/  STL [R1+0x284], R5 ;  /* 0x0002840501007387 */ /* 0x0001e80000100800 */
[----:B------:R1:W-:Y:S04]  /*fb10*/  STL [R1+0x2c0], R4 ;  /* 0x0002c00401007387 */ /* 0x0003e80000100800 */
[----:B------:R2:W-:Y:S01]  /*fb20*/  STL [R1+0x28c], R6 ;  /* 0x00028c0601007387 */ /* 0x0005e20000100800 */
[----:B0-----:R-:W-:-:S02]  /*fb30*/  IADD3 R5, P3, R18, R3, RZ ;  /* 0x0000000312057210 */ /* 0x001fc40007f7e0ff */
[----:B-1----:R-:W-:-:S03]  /*fb40*/  LEA.HI.X.SX32 R4, R95, R2, 0x1, P2 ;  /* 0x000000025f047211 */ /* 0x002fc600010f0eff */
[----:B------:R0:W-:Y:S01]  /*fb50*/  STL [R1+0x2c8], R5 ;  /* 0x0002c80501007387 */ /* 0x0001e20000100800 */
[----:B--2---:R-:W-:-:S03]  /*fb60*/  IADD3 R6, P2, R19, R3, RZ ;  /* 0x0000000313067210 */ /* 0x004fc60007f5e0ff */
[----:B------:R1:W-:Y:S04]  /*fb70*/  STL [R1+0x294], R4 ;  /* 0x0002940401007387 */ /* 0x0003e80000100800 */
[----:B------:R2:W-:Y:S01]  /*fb80*/  STL [R1+0x2d0], R6 ;  /* 0x0002d00601007387 */ /* 0x0005e20000100800 */
[----:B0-----:R-:W-:Y:S02]  /*fb90*/  LEA.HI.X.SX32 R5, R239, R2, 0x1, P1 ;  /* 0x00000002ef057211 */ /* 0x001fe400008f0eff */
[----:B-1----:R-:W-:-:S03]  /*fba0*/  IADD3 R4, P1, R20, R3, RZ ;  /* 0x0000000314047210 */ /* 0x002fc60007f3e0ff */
[----:B------:R0:W-:Y:S01]  /*fbb0*/  STL [R1+0x29c], R5 ;  /* 0x00029c0501007387 */ /* 0x0001e20000100800 */
[----:B--2---:R-:W-:-:S03]  /*fbc0*/  LEA.HI.X.SX32 R6, R243, R2, 0x1, P0 ;  /* 0x00000002f3067211 */ /* 0x004fc600000f0eff */
[----:B------:R1:W-:Y:S04]  /*fbd0*/  STL [R1+0x2d8], R4 ;  /* 0x0002d80401007387 */ /* 0x0003e80000100800 */
[----:B------:R2:W-:Y:S01]  /*fbe0*/  STL [R1+0x2a4], R6 ;  /* 0x0002a40601007387 */ /* 0x0005e20000100800 */
[----:B0-----:R-:W-:Y:S02]  /*fbf0*/  IADD3 R5, P0, R21, R3, RZ ;  /* 0x0000000315057210 */ /* 0x001fe40007f1e0ff */
        /* <DEDUP_REMOVED lines=35> */
[-C--:B0-----:R-:W-:Y:S02]  /*fe30*/  IADD3 R5, P6, R241, R3.reuse, RZ ;  /* 0x00000003f1057210 */ /* 0x081fe40007fde0ff */
[----:B-1----:R-:W-:Y:S02]  /*fe40*/  LEA.HI.X.SX32 R4, R0, R2, 0x1, P5 ;  /* 0x0000000200047211 */ /* 0x002fe400028f0eff */
[----:B------:R-:W3:Y:S01]  /*fe50*/  LDL.LU R0, [R1+0xb48] ;  /* 0x000b480001007983 */ /* 0x000ee20000300800 */
[----:B--2---:R-:W-:-:S03]  /*fe60*/  IADD3 R6, P5, R238, R3, RZ ;  /* 0x00000003ee067210 */ /* 0x004fc60007fbe0ff */
[----:B------:R0:W-:Y:S04]  /*fe70*/  STL [R1+0x328], R5 ;  /* 0x0003280501007387 */ /* 0x0001e80000100800 */
        /* <DEDUP_REMOVED lines=42> */
[----:B------:R1:W-:Y:S01]  /*10120*/  STL [R1+0x380], R4 ;  /* 0x0003800401007387 */ /* 0x0003e20000100800 */
[----:B------:R-:W-:-:S03]  /*10130*/  IMAD R107, R107, UR4, RZ ;  /* 0x000000046b6b7c24 */ /* 0x000fc6000f8e02ff */
[----:B------:R2:W-:Y:S01]  /*10140*/  STL [R1+0x34c], R6 ;  /* 0x00034c0601007387 */ /* 0x0005e20000100800 */
[----:B0-----:R-:W-:Y:S02]  /*10150*/  IADD3 R5, P0, R105, R3, RZ ;  /* 0x0000000369057210 */ /* 0x001fe40007f1e0ff */
[----:B-1----:R-:W-:-:S03]  /*10160*/  LEA.HI.X.SX32 R4, R99, R2, 0x1, P4 ;  /* 0x0000000263047211 */ /* 0x002fc600020f0eff */
[----:B------:R0:W-:Y:S01]  /*10170*/  STL [R1+0x388], R5 ;  /* 0x0003880501007387 */ /* 0x0001e20000100800 */
[----:B--2---:R-:W-:-:S03]  /*10180*/  IADD3 R6, P4, R106, R3, RZ ;  /* 0x000000036a067210 */ /* 0x004fc60007f9e0ff */
[----:B------:R1:W-:Y:S01]  /*10190*/  STL [R1+0x354], R4 ;  /* 0x0003540401007387 */ /* 0x0003e20000100800 */
[----:B------:R-:W-:-:S03]  /*101a0*/  IMAD R108, R108, UR4, RZ ;  /* 0x000000046c6c7c24 */ /* 0x000fc6000f8e02ff */
[----:B------:R2:W-:Y:S01]  /*101b0*/  STL [R1+0x390], R6 ;  /* 0x0003900601007387 */ /* 0x0005e20000100800 */
[----:B0-----:R-:W-:Y:S01]  /*101c0*/  LEA.HI.X.SX32 R5, R100, R2, 0x1, P6 ;  /* 0x0000000264057211 */ /* 0x001fe200030f0eff */
[----:B------:R-:W-:Y:S01]  /*101d0*/  IMAD R109, R109, UR4, RZ ;  /* 0x000000046d6d7c24 */ /* 0x000fe2000f8e02ff */
        /* <DEDUP_REMOVED lines=730> */
[----:B------:R-:W-:Y:S04]  /*12f80*/  STL [R1+0xa3c], R6 ;  /* 0x000a3c0601007387 */ /* 0x000fe80000100800 */
[----:B------:R-:W2:Y:S01]  /*12f90*/  LDL.LU R21, [R1+0x45c] ;  /* 0x00045c0001157983 */ /* 0x000ea20000300800 */
[----:B------:R-:W-:Y:S01]  /*12fa0*/  IMAD R75, R75, UR4, RZ ;  /* 0x000000044b4b7c24 */ /* 0x000fe2000f8e02ff */
[----:B0-----:R-:W-:Y:S01]  /*12fb0*/  LEA.HI.X.SX32 R5, R64, R2, 0x1, P6 ;  /* 0x0000000240057211 */ /* 0x001fe200030f0eff */
[----:B------:R-:W-:-:S03]  /*12fc0*/  IMAD R76, R76, UR4, RZ ;  /* 0x000000044c4c7c24 */ /* 0x000fc6000f8e02ff */
[----:B-1----:R-:W-:Y:S01]  /*12fd0*/  IADD3 R4, P6, R75, R3, RZ ;  /* 0x000000034b047210 */ /* 0x002fe20007fde0ff */
[----:B------:R0:W-:Y:S01]  /*12fe0*/  STL [R1+0xa0c], R5 ;  /* 0x000a0c0501007387 */ /* 0x0001e20000100800 */
[----:B------:R-:W-:-:S03]  /*12ff0*/  IMAD R249, R249, UR4, RZ ;  /* 0x00000004f9f97c24 */ /* 0x000fc6000f8e02ff */
[----:B------:R1:W-:Y:S01]  /*13000*/  STL [R1+0xa40], R4 ;  /* 0x000a400401007387 */ /* 0x0003e20000100800 */
[-C--:B0-----:R-:W-:Y:S02]  /*13010*/  LEA.HI.X.SX32 R5, R66, R2.reuse, 0x1, P5 ;  /* 0x0000000242057211 */ /* 0x081fe400028f0eff */
[-C--:B------:R-:W-:Y:S01]  /*13020*/  IADD3 R6, P5, R76, R3.reuse, RZ ;  /* 0x000000034c067210 */ /* 0x080fe20007fbe0ff */
[----:B------:R-:W-:Y:S01]  /*13030*/  IMAD R246, R246, UR4, RZ ;  /* 0x00000004f6f67c24 */ /* 0x000fe2000f8e02ff */
[----:B-1----:R-:W-:Y:S01]  /*13040*/  LEA.HI.X.SX32 R4, R67, R2, 0x1, P3 ;  /* 0x0000000243047211 */ /* 0x002fe200018f0eff */
[----:B------:R0:W-:Y:S01]  /*13050*/  STL [R1+0xa14], R5 ;  /* 0x000a140501007387 */ /* 0x0001e20000100800 */
[----:B------:R-:W1:Y:S01]  /*13060*/  S2R R23, SR_TID.X ;  /* 0x0000000000177919 */ /* 0x000e620000002100 */
[----:B------:R-:W-:Y:S01]  /*13070*/  IMAD R247, R247, UR4, RZ ;  /* 0x00000004f7f77c24 */ /* 0x000fe2000f8e02ff */
[----:B0-----:R-:W-:Y:S01]  /*13080*/  IADD3 R5, P3, R249, R3, RZ ;  /* 0x00000003f9057210 */ /* 0x001fe20007f7e0ff */
[----:B------:R0:W-:Y:S01]  /*13090*/  STL [R1+0xa44], R6 ;  /* 0x000a440601007387 */ /* 0x0001e20000100800 */
[----:B------:R-:W-:-:S03]  /*130a0*/  IMAD R248, R248, UR4, RZ ;  /* 0x00000004f8f87c24 */ /* 0x000fc6000f8e02ff */
[----:B------:R4:W-:Y:S04]  /*130b0*/  STL [R1+0xa1c], R4 ;  /* 0x000a1c0401007387 */ /* 0x0009e80000100800 */
[----:B------:R3:W-:Y:S01]  /*130c0*/  STL [R1+0xa48], R5 ;  /* 0x000a480501007387 */ /* 0x0007e20000100800 */
[-C--:B0-----:R-:W-:Y:S01]  /*130d0*/  LEA.HI.X.SX32 R6, R69, R2.reuse, 0x1, P2 ;  /* 0x0000000245067211 */ /* 0x081fe200010f0eff */
[----:B------:R-:W0:Y:S01]  /*130e0*/  S2R R22, SR_TID.X ;  /* 0x0000000000167919 */ /* 0x000e220000002100 */
[-C--:B----4-:R-:W-:Y:S02]  /*130f0*/  IADD3 R4, P2, R246, R3.reuse, RZ ;  /* 0x00000003f6047210 */ /* 0x090fe40007f5e0ff */
[----:B---3--:R-:W-:Y:S01]  /*13100*/  LEA.HI.X.SX32 R5, R70, R2, 0x1, P1 ;  /* 0x0000000246057211 */ /* 0x008fe200008f0eff */
[----:B------:R3:W-:Y:S04]  /*13110*/  STL [R1+0xa24], R6 ;  /* 0x000a240601007387 */ /* 0x0007e80000100800 */
[----:B------:R4:W-:Y:S04]  /*13120*/  STL [R1+0xa4c], R4 ;  /* 0x000a4c0401007387 */ /* 0x0009e80000100800 */
[----:B------:R1:W-:Y:S01]  /*13130*/  STL [R1+0xa2c], R5 ;  /* 0x000a2c0501007387 */ /* 0x0003e20000100800 */
[----:B---3--:R-:W-:-:S02]  /*13140*/  IADD3 R6, P1, R247, R3, RZ ;  /* 0x00000003f7067210 */ /* 0x008fc40007f3e0ff */
[----:B----4-:R-:W-:-:S03]  /*13150*/  LEA.HI.X.SX32 R4, R72, R2, 0x1, P0 ;  /* 0x0000000248047211 */ /* 0x010fc600000f0eff */
[----:B------:R-:W-:Y:S01]  /*13160*/  STL [R1+0xa50], R6 ;  /* 0x000a500601007387 */ /* 0x000fe20000100800 */
[----:B-1----:R-:W-:Y:S02]  /*13170*/  IADD3 R5, P0, R248, R3, RZ ;  /* 0x00000003f8057210 */ /* 0x002fe40007f1e0ff */
[-C--:B------:R-:W-:Y:S01]  /*13180*/  LEA.HI.X.SX32 R3, R73, R2.reuse, 0x1, P4 ;  /* 0x0000000249037211 */ /* 0x080fe200020f0eff */
[----:B------:R1:W-:Y:S04]  /*13190*/  STL [R1+0xa34], R4 ;  /* 0x000a340401007387 */ /* 0x0003e80000100800 */
[----:B------:R3:W-:Y:S04]  /*131a0*/  STL [R1+0x65c], R5 ;  /* 0x00065c0501007387 */ /* 0x0007e80000100800 */
[----:B------:R4:W-:Y:S01]  /*131b0*/  STL [R1+0x454], R3 ;  /* 0x0004540301007387 */ /* 0x0009e20000100800 */
[----:B-1----:R-:W-:-:S02]  /*131c0*/  LEA.HI.X.SX32 R4, R75, R2, 0x1, P6 ;  /* 0x000000024b047211 */ /* 0x002fc400030f0eff */
[----:B---3--:R-:W-:-:S03]  /*131d0*/  LEA.HI.X.SX32 R5, R76, R2, 0x1, P5 ;  /* 0x000000024c057211 */ /* 0x008fc600028f0eff */
[----:B------:R1:W-:Y:S01]  /*131e0*/  STL [R1+0x648], R4 ;  /* 0x0006480401007387 */ /* 0x0003e20000100800 */
[----:B----4-:R-:W-:-:S03]  /*131f0*/  LEA.HI.X.SX32 R3, R249, R2, 0x1, P3 ;  /* 0x00000002f9037211 */ /* 0x010fc600018f0eff */
[----:B------:R-:W-:Y:S04]  /*13200*/  STL [R1+0x64c], R5 ;  /* 0x00064c0501007387 */ /* 0x000fe80000100800 */
[----:B------:R3:W-:Y:S01]  /*13210*/  STL [R1+0x650], R3 ;  /* 0x0006500301007387 */ /* 0x0007e20000100800 */
[-C--:B-1----:R-:W-:Y:S02]  /*13220*/  LEA.HI.X.SX32 R4, R246, R2.reuse, 0x1, P2 ;  /* 0x00000002f6047211 */ /* 0x082fe400010f0eff */
[-C--:B---3--:R-:W-:Y:S02]  /*13230*/  LEA.HI.X.SX32 R3, R247, R2.reuse, 0x1, P1 ;  /* 0x00000002f7037211 */ /* 0x088fe400008f0eff */
[----:B------:R-:W-:Y:S01]  /*13240*/  LEA.HI.X.SX32 R2, R248, R2, 0x1, P0 ;  /* 0x00000002f8027211 */ /* 0x000fe200000f0eff */
[----:B------:R-:W-:Y:S04]  /*13250*/  STL [R1+0x654], R4 ;  /* 0x0006540401007387 */ /* 0x000fe80000100800 */
[----:B------:R-:W-:Y:S01]  /*13260*/  STL [R1+0x658], R3 ;  /* 0x0006580301007387 */ /* 0x000fe20000100800 */
[----:B------:R-:W-:-:S03]  /*13270*/  SHF.R.U32.HI R242, RZ, 0x6, R23 ;  /* 0x00000006fff27819 */ /* 0x000fc60000011617 */
[----:B------:R1:W-:Y:S01]  /*13280*/  STL [R1+0x458], R2 ;  /* 0x0004580201007387 */ /* 0x0003e20000100800 */
[----:B0-----:R-:W-:Y:S02]  /*13290*/  LOP3.LUT R22, R22, 0x3f, RZ, 0xc0, !PT ;  /* 0x0000003f16167812 */ /* 0x001fe400078ec0ff */
[----:B------:R-:W-:Y:S01]  /*132a0*/  SGXT.U32 R242, R242, 0x1 ;  /* 0x00000001f2f2781a */ /* 0x000fe20000000000 */
[----:B-1----:R-:W-:-:S05]  /*132b0*/  IMAD.SHL.U32 R2, R23, 0x10, RZ ;  /* 0x0000001017027824 */ /* 0x002fca00078e00ff */
[----:B------:R-:W-:Y:S01]  /*132c0*/  LOP3.LUT R3, R2, 0x70, RZ, 0xc0, !PT ;  /* 0x0000007002037812 */ /* 0x000fe200078ec0ff */
[----:B------:R-:W-:-:S04]  /*132d0*/  IMAD.WIDE R12, R242, UR17, RZ ;  /* 0x00000011f20c7c25 */ /* 0x000fc8000f8e02ff */
[----:B------:R0:W-:Y:S01]  /*132e0*/  STL [R1+0xb3c], R3 ;  /* 0x000b3c0301007387 */ /* 0x0001e20000100800 */
[----:B------:R-:W-:Y:S02]  /*132f0*/  IMAD R9, R22, 0x80, R3 ;  /* 0x0000008016097824 */ /* 0x000fe400078e0203 */
[----:B--2---:R-:W-:-:S05]  /*13300*/  IMAD R2, R21, UR10, RZ ;  /* 0x0000000a15027c24 */ /* 0x004fca000f8e02ff */
[----:B0-----:R-:W-:-:S04]  /*13310*/  IADD3 R3, P0, R2, UR12, RZ ;  /* 0x0000000c02037c10 */ /* 0x001fc8000ff1e0ff */
[----:B------:R-:W-:Y:S02]  /*13320*/  LEA.HI.X.SX32 R2, R2, UR13, 0x1, P0 ;  /* 0x0000000d02027c11 */ /* 0x000fe400080f0eff */
[----:B------:R-:W-:-:S05]  /*13330*/  IADD3 R14, P0, R12, R3, RZ ;  /* 0x000000030c0e7210 */ /* 0x000fca0007f1e0ff */
[----:B------:R-:W-:Y:S01]  /*13340*/  STL [R1+0x644], R14 ;  /* 0x0006440e01007387 */ /* 0x000fe20000100800 */
[----:B------:R-:W-:-:S03]  /*13350*/  IMAD.X R12, R13, 0x1, R2, P0 ;  /* 0x000000010d0c7824 */ /* 0x000fc600000e0602 */
[----:B------:R-:W2:Y:S04]  /*13360*/  LDL.LU R244, [R1+0x46c] ;  /* 0x00046c0001f47983 */ /* 0x000ea80000300800 */
[----:B------:R-:W3:Y:S04]  /*13370*/  LDL.LU R245, [R1+0x474] ;  /* 0x0004740001f57983 */ /* 0x000ee80000300800 */
[----:B------:R-:W-:Y:S04]  /*13380*/  STL [R1+0x640], R12 ;  /* 0x0006400c01007387 */ /* 0x000fe80000100800 */
[----:B------:R-:W4:Y:S04]  /*13390*/  LDL.LU R251, [R1+0x440] ;  /* 0x0004400001fb7983 */ /* 0x000f280000300800 */
[----:B------:R-:W4:Y:S04]  /*133a0*/  LDL.LU R252, [R1+0x43c] ;  /* 0x00043c0001fc7983 */ /* 0x000f280000300800 */
[----:B------:R-:W4:Y:S04]  /*133b0*/  LDL.LU R250, [R1+0x444] ;  /* 0x0004440001fa7983 */ /* 0x000f280000300800 */
[----:B------:R-:W4:Y:S01]  /*133c0*/  LDL.LU R243, [R1+0x448] ;  /* 0x0004480001f37983 */ /* 0x000f220000300800 */
[----:B------:R-:W-:-:S02]  /*133d0*/  UIMAD UR10, UR16, UR17, URZ ;  /* 0x00000011100a72a4 */ /* 0x000fc4000f8e023f */
[----:B------:R-:W-:Y:S02]  /*133e0*/  UIMAD UR11, UR19, UR17, URZ ;  /* 0x00000011130b72a4 */ /* 0x000fe4000f8e023f */
[----:B------:R-:W-:Y:S02]  /*133f0*/  UIMAD UR12, UR30, UR17, URZ ;  /* 0x000000111e0c72a4 */ /* 0x000fe4000f8e023f */
[----:B------:R-:W-:Y:S01]  /*13400*/  UIMAD UR13, UR31, UR17, URZ ;  /* 0x000000111f0d72a4 */ /* 0x000fe2000f8e023f */
[C---:B------:R-:W-:Y:S01]  /*13410*/  IADD3 R152, P0, R3.reuse, UR10, RZ ;  /* 0x0000000a03987c10 */ /* 0x040fe2000ff1e0ff */
[----:B------:R-:W-:Y:S01]  /*13420*/  UIMAD UR15, UR32, UR17, URZ ;  /* 0x00000011200f72a4 */ /* 0x000fe2000f8e023f */
[C---:B------:R-:W-:Y:S01]  /*13430*/  IADD3 R154, P6, R3.reuse, UR11, RZ ;  /* 0x0000000b039a7c10 */ /* 0x040fe2000ffde0ff */
[----:B------:R-:W-:Y:S01]  /*13440*/  UIMAD UR20, UR33, UR17, URZ ;  /* 0x00000011211472a4 */ /* 0x000fe2000f8e023f */
[----:B------:R-:W-:Y:S01]  /*13450*/  IADD3 R153, P2, R3, UR12, RZ ;  /* 0x0000000c03997c10 */ /* 0x000fe2000ff5e0ff */
[----:B------:R0:W-:Y:S01]  /*13460*/  STL [R1+0x460], R152 ;  /* 0x0004609801007387 */ /* 0x0001e20000100800 */
[----:B------:R-:W-:Y:S01]  /*13470*/  UIMAD UR21, UR34, UR17, URZ ;  /* 0x00000011221572a4 */ /* 0x000fe2000f8e023f */
[----:B------:R-:W-:Y:S01]  /*13480*/  IMAD.U32 R16, RZ, RZ, UR10 ;  /* 0x0000000aff107e24 */ /* 0x000fe2000f8e00ff */
[----:B------:R-:W-:Y:S01]  /*13490*/  LOP3.LUT R9, R9, R242, RZ, 0xfc, !PT ;  /* 0x000000f209097212 */ /* 0x000fe200078efcff */
[----:B------:R1:W-:Y:S01]  /*134a0*/  STL [R1+0x4a0], R154 ;  /* 0x0004a09a01007387 */ /* 0x0003e20000100800 */
[----:B------:R-:W-:Y:S01]  /*134b0*/  IMAD.U32 R17, RZ, RZ, UR11 ;  /* 0x0000000bff117e24 */ /* 0x000fe2000f8e00ff */
[----:B0-----:R-:W-:-:S02]  /*134c0*/  IADD3 R152, P1, R3, UR13, RZ ;  /* 0x0000000d03987c10 */ /* 0x001fc4000ff3e0ff */
[----:B------:R0:W-:Y:S01]  /*134d0*/  STL [R1+0x4e0], R153 ;  /* 0x0004e09901007387 */ /* 0x0001e20000100800 */
[----:B------:R-:W-:Y:S02]  /*134e0*/  LOP3.LUT R242, R242, 0x7c, RZ, 0xfc, !PT ;  /* 0x0000007cf2f27812 */ /* 0x000fe400078efcff */
[C---:B-1----:R-:W-:Y:S01]  /*134f0*/  IADD3 R154, P4, R3.reuse, UR15, RZ ;  /* 0x0000000f039a7c10 */ /* 0x042fe2000ff9e0ff */
[----:B------:R1:W-:Y:S01]  /*13500*/  STL [R1+0x520], R152 ;  /* 0x0005209801007387 */ /* 0x0003e20000100800 */
[----:B------:R-:W-:Y:S01]  /*13510*/  UIMAD UR22, UR35, UR17, URZ ;  /* 0x00000011231672a4 */ /* 0x000fe2000f8e023f */
[----:B------:R-:W-:Y:S01]  /*13520*/  IMAD.U32 R18, RZ, RZ, UR12 ;  /* 0x0000000cff127e24 */ /* 0x000fe2000f8e00ff */
[C---:B0-----:R-:W-:Y:S01]  /*13530*/  IADD3 R153, P5, R3.reuse, UR20, RZ ;  /* 0x0000001403997c10 */ /* 0x041fe2000ffbe0ff */
[----:B------:R-:W-:Y:S01]  /*13540*/  STL [R1+0x560], R154 ;  /* 0x0005609a01007387 */ /* 0x000fe20000100800 */
[-C--:B-1----:R-:W-:Y:S02]  /*13550*/  LEA.HI.X.SX32 R152, R16, R2.reuse, 0x1, P0 ;  /* 0x0000000210987211 */ /* 0x082fe400000f0eff */
[----:B------:R-:W-:Y:S01]  /*13560*/  IADD3 R16, P3, R3, UR21, RZ ;  /* 0x0000001503107c10 */ /* 0x000fe2000ff7e0ff */
[----:B------:R-:W-:Y:S01]  /*13570*/  STL [R1+0x5a0], R153 ;  /* 0x0005a09901007387 */ /* 0x000fe20000100800 */
[----:B------:R-:W-:Y:S01]  /*13580*/  LEA.HI.X.SX32 R17, R17, R2, 0x1, P6 ;  /* 0x0000000211117211 */ /* 0x000fe200030f0eff */
[----:B------:R-:W-:-:S02]  /*13590*/  IMAD R242, R242, UR17, RZ ;  /* 0x00000011f2f27c24 */ /* 0x000fc4000f8e02ff */
[----:B------:R-:W-:Y:S01]  /*135a0*/  STL [R1+0x45c], R152 ;  /* 0x00045c9801007387 */ /* 0x000fe20000100800 */
[----:B------:R-:W-:Y:S01]  /*135b0*/  IMAD.U32 R19, RZ, RZ, UR13 ;  /* 0x0000000dff137e24 */ /* 0x000fe2000f8e00ff */
[----:B------:R-:W-:Y:S02]  /*135c0*/  LEA.HI.X.SX32 R18, R18, R2, 0x1, P2 ;  /* 0x0000000212127211 */ /* 0x000fe400010f0eff */
[----:B------:R0:W-:Y:S01]  /*135d0*/  STL [R1+0x5e0], R16 ;  /* 0x0005e01001007387 */ /* 0x0001e20000100800 */
[----:B------:R-:W-:-:S03]  /*135e0*/  IMAD.U32 R20, RZ, RZ, UR15 ;  /* 0x0000000fff147e24 */ /* 0x000fc6000f8e00ff */
[----:B------:R1:W-:Y:S01]  /*135f0*/  STL [R1+0x49c], R17 ;  /* 0x00049c1101007387 */ /* 0x0003e20000100800 */
[----:B0-----:R-:W-:Y:S02]  /*13600*/  IADD3 R16, P0, R3, UR22, RZ ;  /* 0x0000001603107c10 */ /* 0x001fe4000ff1e0ff */
[----:B-1----:R-:W-:-:S03]  /*13610*/  IADD3 R17, P2, R242, R3, RZ ;  /* 0x00000003f2117210 */ /* 0x002fc60007f5e0ff */
[----:B------:R0:W-:Y:S01]  /*13620*/  STL [R1+0x620], R16 ;  /* 0x0006201001007387 */ /* 0x0001e20000100800 */
[----:B------:R-:W-:-:S03]  /*13630*/  IMAD.U32 R21, RZ, RZ, UR20 ;  /* 0x00000014ff157e24 */ /* 0x000fc6000f8e00ff */
[----:B------:R-:W-:Y:S04]  /*13640*/  STL [R1+0x4dc], R18 ;  /* 0x0004dc1201007387 */ /* 0x000fe80000100800 */
[----:B------:R1:W-:Y:S01]  /*13650*/  STL [R1+0x468], R17 ;  /* 0x0004681101007387 */ /* 0x0003e20000100800 */
[----:B0-----:R-:W-:Y:S01]  /*13660*/  LEA.HI.X.SX32 R16, R19, R2, 0x1, P1 ;  /* 0x0000000213107211 */ /* 0x001fe200008f0eff */
[----:B------:R-:W-:-:S04]  /*13670*/  IMAD.U32 R22, RZ, RZ, UR21 ;  /* 0x00000015ff167e24 */ /* 0x000fc8000f8e00ff */
[----:B------:R3:W-:Y:S01]  /*13680*/  STL [R1+0x51c], R16 ;  /* 0x00051c1001007387 */ /* 0x0007e20000100800 */
[-C--:B-1----:R-:W-:Y:S01]  /*13690*/  LEA.HI.X.SX32 R17, R20, R2.reuse, 0x1, P4 ;  /* 0x0000000214117211 */ /* 0x082fe200020f0eff */
[----:B------:R-:W-:Y:S01]  /*136a0*/  IMAD.U32 R23, RZ, RZ, UR22 ;  /* 0x00000016ff177e24 */ /* 0x000fe2000f8e00ff */
[----:B------:R-:W-:Y:S01]  /*136b0*/  LEA.HI.X.SX32 R19, R22, R2, 0x1, P3 ;  /* 0x0000000216137211 */ /* 0x000fe200018f0eff */
[----:B------:R-:W-:-:S04]  /*136c0*/  IMAD R239, RZ, RZ, -UR17 ;  /* 0x80000011ffef7e24 */ /* 0x000fc8000f8e02ff */
[----:B------:R-:W-:-:S04]  /*136d0*/  IMAD R4, R239, 0x2, R88 ;  /* 0x00000002ef047824 */ /* 0x000fc800078e0258 */
        /* <DEDUP_REMOVED lines=9> */
[----:B------:R-:W-:Y:S01]  /*13770*/  IMAD R15, R239, 0x2, R14 ;  /* 0x00000002ef0f7824 */ /* 0x000fe200078e020e */
[-C--:B--2---:R-:W-:Y:S02]  /*13780*/  IADD3 R18, P1, R244, R3.reuse, RZ ;  /* 0x00000003f4127210 */ /* 0x084fe40007f3e0ff */
[----:B---3--:R-:W-:-:S03]  /*13790*/  IADD3 R16, P4, R245, R3, RZ ;  /* 0x00000003f5107210 */ /* 0x008fc60007f9e0ff */
[----:B------:R0:W-:Y:S04]  /*137a0*/  STL [R1+0x470], R18 ;  /* 0x0004701201007387 */ /* 0x0001e80000100800 */
[----:B------:R4:W-:Y:S01]  /*137b0*/  STL [R1+0x55c], R17 ;  /* 0x00055c1101007387 */ /* 0x0009e20000100800 */
[----:B0-----:R-:W-:-:S03]  /*137c0*/  LEA.HI.X.SX32 R18, R21, R2, 0x1, P5 ;  /* 0x0000000215127211 */ /* 0x001fc600028f0eff */
[----:B------:R-:W-:Y:S01]  /*137d0*/  STL [R1+0x478], R16 ;  /* 0x0004781001007387 */ /* 0x000fe20000100800 */
[----:B----4-:R-:W-:-:S03]  /*137e0*/  IADD3 R17, P5, R251, R3, RZ ;  /* 0x00000003fb117210 */ /* 0x010fc60007fbe0ff */
[----:B------:R0:W-:Y:S04]  /*137f0*/  STL [R1+0x59c], R18 ;  /* 0x00059c1201007387 */ /* 0x0001e80000100800 */
[----:B------:R1:W-:Y:S04]  /*13800*/  STL [R1+0x480], R17 ;  /* 0x0004801101007387 */ /* 0x0003e80000100800 */
[----:B------:R2:W-:Y:S01]  /*13810*/  STL [R1+0x5dc], R19 ;  /* 0x0005dc1301007387 */ /* 0x0005e20000100800 */
[----:B0-----:R-:W-:Y:S02]  /*13820*/  LEA.HI.X.SX32 R18, R23, R2, 0x1, P0 ;  /* 0x0000000217127211 */ /* 0x001fe400000f0eff */
[----:B-1----:R-:W-:-:S02]  /*13830*/  IADD3 R17, P3, R252, R3, RZ ;  /* 0x00000003fc117210 */ /* 0x002fc40007f7e0ff */
[----:B--2---:R-:W-:-:S03]  /*13840*/  IADD3 R19, P0, R250, R3, RZ ;  /* 0x00000003fa137210 */ /* 0x004fc60007f1e0ff */
[----:B------:R-:W-:Y:S01]  /*13850*/  STL [R1+0x488], R17 ;  /* 0x0004881101007387 */ /* 0x000fe20000100800 */
[----:B------:R-:W-:-:S03]  /*13860*/  LEA.HI.X.SX32 R20, R244, R2, 0x1, P1 ;  /* 0x00000002f4147211 */ /* 0x000fc600008f0eff */
[----:B------:R0:W-:Y:S04]  /*13870*/  STL [R1+0x61c], R18 ;  /* 0x00061c1201007387 */ /* 0x0001e80000100800 */
[----:B------:R1:W-:Y:S01]  /*13880*/  STL [R1+0x490], R19 ;  /* 0x0004901301007387 */ /* 0x0003e20000100800 */
[----:B0-----:R-:W-:Y:S02]  /*13890*/  LEA.HI.X.SX32 R18, R242, R2, 0x1, P2 ;  /* 0x00000002f2127211 */ /* 0x001fe400010f0eff */
[----:B-1----:R-:W-:-:S03]  /*138a0*/  IADD3 R19, P2, R243, R3, RZ ;  /* 0x00000003f3137210 */ /* 0x002fc60007f5e0ff */
[----:B------:R-:W-:Y:S04]  /*138b0*/  STL [R1+0x464], R18 ;  /* 0x0004641201007387 */ /* 0x000fe80000100800 */
[----:B------:R0:W-:Y:S04]  /*138c0*/  STL [R1+0x498], R19 ;  /* 0x0004981301007387 */ /* 0x0001e80000100800 */
[----:B------:R1:W-:Y:S01]  /*138d0*/  STL [R1+0x46c], R20 ;  /* 0x00046c1401007387 */ /* 0x0003e20000100800 */
[----:B0-----:R-:W-:Y:S02]  /*138e0*/  IADD3 R19, P1, R0, R3, RZ ;  /* 0x0000000300137210 */ /* 0x001fe40007f3e0ff */
[----:B-1----:R-:W-:-:S02]  /*138f0*/  LEA.HI.X.SX32 R20, R245, R2, 0x1, P4 ;  /* 0x00000002f5147211 */ /* 0x002fc400020f0eff */
[----:B------:R-:W-:Y:S01]  /*13900*/  IADD3 R21, P4, R87, R3, RZ ;  /* 0x0000000357157210 */ /* 0x000fe20007f9e0ff */
[----:B------:R-:W-:Y:S04]  /*13910*/  STL [R1+0x4a8], R19 ;  /* 0x0004a81301007387 */ /* 0x000fe80000100800 */
[----:B------:R0:W-:Y:S04]  /*13920*/  STL [R1+0x474], R20 ;  /* 0x0004741401007387 */ /* 0x0001e80000100800 */
[----:B------:R1:W-:Y:S01]  /*13930*/  STL [R1+0x4b0], R21 ;  /* 0x0004b01501007387 */ /* 0x0003e20000100800 */
[----:B------:R-:W-:-:S02]  /*13940*/  LEA.HI.X.SX32 R22, R252, R2, 0x1, P3 ;  /* 0x00000002fc167211 */ /* 0x000fc400018f0eff */
[----:B0-----:R-:W-:Y:S02]  /*13950*/  LEA.HI.X.SX32 R20, R251, R2, 0x1, P5 ;  /* 0x00000002fb147211 */ /* 0x001fe400028f0eff */
[----:B-1----:R-:W-:-:S03]  /*13960*/  IADD3 R21, P5, R88, R3, RZ ;  /* 0x0000000358157210 */ /* 0x002fc60007fbe0ff */
[----:B------:R-:W-:Y:S01]  /*13970*/  STL [R1+0x47c], R20 ;  /* 0x00047c1401007387 */ /* 0x000fe20000100800 */
[----:B------:R-:W-:-:S03]  /*13980*/  LEA.HI.X.SX32 R23, R250, R2, 0x1, P0 ;  /* 0x00000002fa177211 */ /* 0x000fc600000f0eff */
[----:B------:R0:W-:Y:S04]  /*13990*/  STL [R1+0x4b8], R21 ;  /* 0x0004b81501007387 */ /* 0x0001e80000100800 */
[----:B------:R1:W-:Y:S01]  /*139a0*/  STL [R1+0x484], R22 ;  /* 0x0004841601007387 */ /* 0x0003e20000100800 */
[-C--:B0-----:R-:W-:Y:S02]  /*139b0*/  IADD3 R21, P3, R4, R3.reuse, RZ ;  /* 0x0000000304157210 */ /* 0x081fe40007f7e0ff */
[----:B-1----:R-:W-:-:S03]  /*139c0*/  IADD3 R22, P0, R5, R3, RZ ;  /* 0x0000000305167210 */ /* 0x002fc60007f1e0ff */
[----:B------:R-:W-:Y:S04]  /*139d0*/  STL [R1+0x4c0], R21 ;  /* 0x0004c01501007387 */ /* 0x000fe80000100800 */
[----:B------:R0:W-:Y:S01]  /*139e0*/  STL [R1+0x48c], R23 ;  /* 0x00048c1701007387 */ /* 0x0001e20000100800 */
[----:B------:R-:W-:-:S03]  /*139f0*/  LEA.HI.X.SX32 R152, R0, R2, 0x1, P1 ;  /* 0x0000000200987211 */ /* 0x000fc600008f0eff */
[----:B------:R1:W-:Y:S01]  /*13a00*/  STL [R1+0x4c8], R22 ;  /* 0x0004c81601007387 */ /* 0x0003e20000100800 */
[----:B0-----:R-:W-:Y:S02]  /*13a10*/  LEA.HI.X.SX32 R23, R243, R2, 0x1, P2 ;  /* 0x00000002f3177211 */ /* 0x001fe400010f0eff */
[----:B-1----:R-:W-:-:S03]  /*13a20*/  IADD3 R22, P2, R6, R3, RZ ;  /* 0x0000000306167210 */ /* 0x002fc60007f5e0ff */
[----:B------:R0:W-:Y:S01]  /*13a30*/  STL [R1+0x494], R23 ;  /* 0x0004941701007387 */ /* 0x0001e20000100800 */
[----:B------:R-:W-:-:S03]  /*13a40*/  LEA.HI.X.SX32 R153, R87, R2, 0x1, P4 ;  /* 0x0000000257997211 */ /* 0x000fc600020f0eff */
[----:B------:R1:W5:Y:S04]  /*13a50*/  LDL.LU R0, [R1+0xb44] ;  /* 0x000b440001007983 */ /* 0x0003680000300800 */
[----:B------:R-:W-:Y:S01]  /*13a60*/  STL [R1+0x4d0], R22 ;  /* 0x0004d01601007387 */ /* 0x000fe20000100800 */
[----:B0-----:R-:W-:-:S03]  /*13a70*/  IADD3 R23, P1, R7, R3, RZ ;  /* 0x0000000307177210 */ /* 0x001fc60007f3e0ff */
[----:B------:R0:W-:Y:S01]  /*13a80*/  STL [R1+0x4a4], R152 ;  /* 0x0004a49801007387 */ /* 0x0001e20000100800 */
[----:B------:R-:W-:-:S03]  /*13a90*/  LEA.HI.X.SX32 R154, R88, R2, 0x1, P5 ;  /* 0x00000002589a7211 */ /* 0x000fc600028f0eff */
[----:B------:R-:W-:Y:S01]  /*13aa0*/  STL [R1+0x4d8], R23 ;  /* 0x0004d81701007387 */ /* 0x000fe20000100800 */
[----:B0-----:R-:W-:-:S03]  /*13ab0*/  IADD3 R152, P4, R8, R3, RZ ;  /* 0x0000000308987210 */ /* 0x001fc60007f9e0ff */
[----:B------:R0:W-:Y:S04]  /*13ac0*/  STL [R1+0x4ac], R153 ;  /* 0x0004ac9901007387 */ /* 0x0001e80000100800 */
[----:B------:R2:W-:Y:S01]  /*13ad0*/  STL [R1+0x4e8], R152 ;  /* 0x0004e89801007387 */ /* 0x0005e20000100800 */
[----:B0-----:R-:W-:-:S03]  /*13ae0*/  IADD3 R153, P5, R10, R3, RZ ;  /* 0x000000030a997210 */ /* 0x001fc60007fbe0ff */
[----:B------:R-:W-:Y:S01]  /*13af0*/  STL [R1+0x4b4], R154 ;  /* 0x0004b49a01007387 */ /* 0x000fe20000100800 */
[----:B--2---:R-:W-:-:S03]  /*13b00*/  LEA.HI.X.SX32 R152, R4, R2, 0x1, P3 ;  /* 0x0000000204987211 */ /* 0x004fc600018f0eff */
[----:B------:R0:W-:Y:S04]  /*13b10*/  STL [R1+0x4f0], R153 ;  /* 0x0004f09901007387 */ /* 0x0001e80000100800 */
[----:B------:R2:W-:Y:S01]  /*13b20*/  STL [R1+0x4bc], R152 ;  /* 0x0004bc9801007387 */ /* 0x0005e20000100800 */
[-C--:B0-----:R-:W-:Y:S02]  /*13b30*/  IADD3 R153, P3, R11, R3.reuse, RZ ;  /* 0x000000030b997210 */ /* 0x081fe40007f7e0ff */
[-C--:B--2---:R-:W-:Y:S02]  /*13b40*/  LEA.HI.X.SX32 R152, R5, R2.reuse, 0x1, P0 ;  /* 0x0000000205987211 */ /* 0x084fe400000f0eff */
[----:B------:R-:W-:Y:S01]  /*13b50*/  IADD3 R5, P0, R12, R3, RZ ;  /* 0x000000030c057210 */ /* 0x000fe20007f1e0ff */
[----:B------:R-:W-:Y:S04]  /*13b60*/  STL [R1+0x4f8], R153 ;  /* 0x0004f89901007387 */ /* 0x000fe80000100800 */
[----:B------:R0:W-:Y:S04]  /*13b70*/  STL [R1+0x4c4], R152 ;  /* 0x0004c49801007387 */ /* 0x0001e80000100800 */
[----:B------:R2:W-:Y:S01]  /*13b80*/  STL [R1+0x500], R5 ;  /* 0x0005000501007387 */ /* 0x0005e20000100800 */
[----:B0-----:R-:W-:-:S02]  /*13b90*/  LEA.HI.X.SX32 R152, R6, R2, 0x1, P2 ;  /* 0x0000000206987211 */ /* 0x001fc400010f0eff */
[-C--:B------:R-:W-:Y:S02]  /*13ba0*/  IADD3 R6, P2, R13, R3.reuse, RZ ;  /* 0x000000030d067210 */ /* 0x080fe40007f5e0ff */
[----:B--2---:R-:W-:Y:S01]  /*13bb0*/  LEA.HI.X.SX32 R5, R7, R2, 0x1, P1 ;  /* 0x0000000207057211 */ /* 0x004fe200008f0eff */
[----:B------:R-:W-:Y:S01]  /*13bc0*/  STL [R1+0x4cc], R152 ;  /* 0x0004cc9801007387 */ /* 0x000fe20000100800 */
[----:B------:R-:W-:-:S03]  /*13bd0*/  IADD3 R7, P1, R14, R3, RZ ;  /* 0x000000030e077210 */ /* 0x000fc60007f3e0ff */
[----:B------:R0:W-:Y:S04]  /*13be0*/  STL [R1+0x508], R6 ;  /* 0x0005080601007387 */ /* 0x0001e80000100800 */
[----:B------:R2:W-:Y:S01]  /*13bf0*/  STL [R1+0x4d4], R5 ;  /* 0x0004d40501007387 */ /* 0x0005e20000100800 */
[----:B0-----:R-:W-:-:S03]  /*13c00*/  LEA.HI.X.SX32 R6, R8, R2, 0x1, P4 ;  /* 0x0000000208067211 */ /* 0x001fc600020f0eff */
[----:B------:R0:W-:Y:S01]  /*13c10*/  STL [R1+0x510], R7 ;  /* 0x0005100701007387 */ /* 0x0001e20000100800 */
[----:B--2---:R-:W-:-:S03]  /*13c20*/  IADD3 R5, P4, R15, R3, RZ ;  /* 0x000000030f057210 */ /* 0x004fc60007f9e0ff */
[----:B------:R2:W-:Y:S04]  /*13c30*/  STL [R1+0x4e4], R6 ;  /* 0x0004e40601007387 */ /* 0x0005e80000100800 */
[----:B------:R3:W-:Y:S01]  /*13c40*/  STL [R1+0x518], R5 ;  /* 0x0005180501007387 */ /* 0x0007e20000100800 */
[-C--:B0-----:R-:W-:Y:S01]  /*13c50*/  LEA.HI.X.SX32 R7, R10, R2.reuse, 0x1, P5 ;  /* 0x000000020a077211 */ /* 0x081fe200028f0eff */
[----:B------:R-:W-:Y:S01]  /*13c60*/  IMAD R16, R239, 0x4, R15 ;  /* 0x00000004ef107824 */ /* 0x000fe200078e020f */
[-C--:B--2---:R-:W-:Y:S02]  /*13c70*/  LEA.HI.X.SX32 R6, R12, R2.reuse, 0x1, P0 ;  /* 0x000000020c067211 */ /* 0x084fe400000f0eff */
[----:B---3--:R-:W-:Y:S01]  /*13c80*/  LEA.HI.X.SX32 R5, R11, R2, 0x1, P3 ;  /* 0x000000020b057211 */ /* 0x008fe200018f0eff */
[----:B------:R0:W-:Y:S01]  /*13c90*/  STL [R1+0x4ec], R7 ;  /* 0x0004ec0701007387 */ /* 0x0001e20000100800 */
[----:B------:R-:W-:-:S03]  /*13ca0*/  IMAD R17, R239, 0x2, R16 ;  /* 0x00000002ef117824 */ /* 0x000fc600078e0210 */
[----:B------:R2:W-:Y:S01]  /*13cb0*/  STL [R1+0x4f4], R5 ;  /* 0x0004f40501007387 */ /* 0x0005e20000100800 */
[----:B------:R-:W-:-:S03]  /*13cc0*/  IMAD R18, R239, 0x2, R17 ;  /* 0x00000002ef127824 */ /* 0x000fc600078e0211 */
[----:B------:R3:W-:Y:S01]  /*13cd0*/  STL [R1+0x4fc], R6 ;  /* 0x0004fc0601007387 */ /* 0x0007e20000100800 */
[-C--:B0-----:R-:W-:Y:S02]  /*13ce0*/  LEA.HI.X.SX32 R7, R14, R2.reuse, 0x1, P1 ;  /* 0x000000020e077211 */ /* 0x081fe400008f0eff */
[-C--:B--2---:R-:W-:Y:S02]  /*13cf0*/  LEA.HI.X.SX32 R5, R13, R2.reuse, 0x1, P2 ;  /* 0x000000020d057211 */ /* 0x084fe400010f0eff */
[----:B---3--:R-:W-:-:S03]  /*13d00*/  LEA.HI.X.SX32 R6, R15, R2, 0x1, P4 ;  /* 0x000000020f067211 */ /* 0x008fc600020f0eff */
[----:B------:R-:W-:Y:S01]  /*13d10*/  STL [R1+0x504], R5 ;  /* 0x0005040501007387 */ /* 0x000fe20000100800 */
[----:B------:R-:W-:-:S03]  /*13d20*/  IADD3 R10, P1, R17, R3, RZ ;  /* 0x00000003110a7210 */ /* 0x000fc60007f3e0ff */
[----:B------:R0:W-:Y:S01]  /*13d30*/  STL [R1+0x50c], R7 ;  /* 0x00050c0701007387 */ /* 0x0001e20000100800 */
[----:B------:R-:W-:-:S03]  /*13d40*/  IMAD R19, R239, 0x2, R18 ;  /* 0x00000002ef137824 */ /* 0x000fc600078e0212 */
[----:B------:R2:W-:Y:S01]  /*13d50*/  STL [R1+0x514], R6 ;  /* 0x0005140601007387 */ /* 0x0005e20000100800 */
[-C--:B0-----:R-:W-:Y:S02]  /*13d60*/  IADD3 R7, P0, R16, R3.reuse, RZ ;  /* 0x0000000310077210 */ /* 0x081fe40007f1e0ff */
[----:B--2---:R-:W-:-:S03]  /*13d70*/  IADD3 R6, P2, R18, R3, RZ ;  /* 0x0000000312067210 */ /* 0x004fc60007f5e0ff */
[----:B------:R-:W-:Y:S01]  /*13d80*/  STL [R1+0x528], R7 ;  /* 0x0005280701007387 */ /* 0x000fe20000100800 */
[----:B------:R-:W-:-:S03]  /*13d90*/  LEA.HI.X.SX32 R12, R17, R2, 0x1, P1 ;  /* 0x00000002110c7211 */ /* 0x000fc600008f0eff */
[----:B------:R0:W-:Y:S01]  /*13da0*/  STL [R1+0x530], R10 ;  /* 0x0005300a01007387 */ /* 0x0001e20000100800 */
[----:B------:R-:W-:-:S03]  /*13db0*/  IMAD R20, R239, 0x2, R19 ;  /* 0x00000002ef147824 */ /* 0x000fc600078e0213 */
[----:B------:R2:W-:Y:S01]  /*13dc0*/  STL [R1+0x538], R6 ;  /* 0x0005380601007387 */ /* 0x0005e20000100800 */
[-C--:B0-----:R-:W-:Y:S02]  /*13dd0*/  LEA.HI.X.SX32 R10, R16, R2.reuse, 0x1, P0 ;  /* 0x00000002100a7211 */ /* 0x081fe400000f0eff */
[----:B--2---:R-:W-:-:S03]  /*13de0*/  LEA.HI.X.SX32 R6, R18, R2, 0x1, P2 ;  /* 0x0000000212067211 */ /* 0x004fc600010f0eff */
[----:B------:R-:W-:Y:S01]  /*13df0*/  STL [R1+0x524], R10 ;  /* 0x0005240a01007387 */ /* 0x000fe20000100800 */
[----:B------:R-:W-:-:S03]  /*13e00*/  IMAD R21, R239, 0x2, R20 ;  /* 0x00000002ef157824 */ /* 0x000fc600078e0214 */
[----:B------:R0:W-:Y:S01]  /*13e10*/  STL [R1+0x52c], R12 ;  /* 0x00052c0c01007387 */ /* 0x0001e20000100800 */
[----:B------:R-:W-:-:S03]  /*13e20*/  IMAD R22, R239, 0x2, R21 ;  /* 0x00000002ef167824 */ /* 0x000fc600078e0215 */
[----:B------:R2:W-:Y:S01]  /*13e30*/  STL [R1+0x534], R6 ;  /* 0x0005340601007387 */ /* 0x0005e20000100800 */
[-C--:B------:R-:W-:Y:S02]  /*13e40*/  IADD3 R13, P2, R21, R3.reuse, RZ ;  /* 0x00000003150d7210 */ /* 0x080fe40007f5e0ff */
[-C--:B0-----:R-:W-:Y:S02]  /*13e50*/  IADD3 R12, P0, R19, R3.reuse, RZ ;  /* 0x00000003130c7210 */ /* 0x081fe40007f1e0ff */
[----:B--2---:R-:W-:-:S03]  /*13e60*/  IADD3 R6, P1, R20, R3, RZ ;  /* 0x0000000314067210 */ /* 0x004fc60007f3e0ff */
[----:B------:R-:W-:Y:S01]  /*13e70*/  STL [R1+0x540], R12 ;  /* 0x0005400c01007387 */ /* 0x000fe20000100800 */
[----:B------:R-:W-:-:S03]  /*13e80*/  IMAD R23, R239, 0x4, R22 ;  /* 0x00000004ef177824 */ /* 0x000fc600078e0216 */
[----:B------:R0:W-:Y:S01]  /*13e90*/  STL [R1+0x548], R6 ;  /* 0x0005480601007387 */ /* 0x0001e20000100800 */
[-C--:B------:R-:W-:Y:S01]  /*13ea0*/  LEA.HI.X.SX32 R14, R20, R2.reuse, 0x1, P1 ;  /* 0x00000002140e7211 */ /* 0x080fe200008f0eff */
[----:B------:R-:W-:Y:S02]  /*13eb0*/  IMAD R4, R239, 0x2, R23 ;  /* 0x00000002ef047824 */ /* 0x000fe400078e0217 */
[----:B------:R2:W-:Y:S01]  /*13ec0*/  STL [R1+0x550], R13 ;  /* 0x0005500d01007387 */ /* 0x0005e20000100800 */
[-C--:B0-----:R-:W-:Y:S02]  /*13ed0*/  LEA.HI.X.SX32 R6, R19, R2.reuse, 0x1, P0 ;  /* 0x0000000213067211 */ /* 0x081fe400000f0eff */
[----:B--2---:R-:W-:-:S03]  /*13ee0*/  LEA.HI.X.SX32 R13, R21, R2, 0x1, P2 ;  /* 0x00000002150d7211 */ /* 0x004fc600010f0eff */
        /* <DEDUP_REMOVED lines=8> */
[C---:B------:R-:W-:Y:S01]  /*13f70*/  IMAD R24, R239.reuse, 0x2, R25 ;  /* 0x00000002ef187824 */ /* 0x040fe200078e0219 */
[----:B------:R-:W-:Y:S02]  /*13f80*/  LEA.HI.X.SX32 R16, R22, R2, 0x1, P0 ;  /* 0x0000000216107211 */ /* 0x000fe400000f0eff */
[----:B------:R0:W-:Y:S04]  /*13f90*/  STL [R1+0x568], R15 ;  /* 0x0005680f01007387 */ /* 0x0001e80000100800 */
[----:B------:R2:W-:Y:S01]  /*13fa0*/  STL [R1+0x570], R13 ;  /* 0x0005700d01007387 */ /* 0x0005e20000100800 */
[----:B------:R-:W-:-:S03]  /*13fb0*/  IMAD R8, R239, 0x2, R24 ;  /* 0x00000002ef087824 */ /* 0x000fc600078e0218 */
[----:B------:R3:W-:Y:S01]  /*13fc0*/  STL [R1+0x554], R16 ;  /* 0x0005541001007387 */ /* 0x0007e20000100800 */
[-C--:B0-----:R-:W-:Y:S02]  /*13fd0*/  LEA.HI.X.SX32 R15, R4, R2.reuse, 0x1, P2 ;  /* 0x00000002040f7211 */ /* 0x081fe400010f0eff */
[----:B--2---:R-:W-:-:S05]  /*13fe0*/  LEA.HI.X.SX32 R13, R23, R2, 0x1, P1 ;  /* 0x00000002170d7211 */ /* 0x004fca00008f0eff */
[----:B------:R0:W-:Y:S01]  /*13ff0*/  STL [R1+0x564], R13 ;  /* 0x0005640d01007387 */ /* 0x0001e20000100800 */
[----:B---3--:R-:W-:-:S03]  /*14000*/  IADD3 R16, P1, R24, R3, RZ ;  /* 0x0000000318107210 */ /* 0x008fc60007f3e0ff */
[----:B------:R2:W-:Y:S01]  /*14010*/  STL [R1+0x56c], R15 ;  /* 0x00056c0f01007387 */ /* 0x0005e20000100800 */
[----:B------:R-:W-:Y:S01]  /*14020*/  IMAD R11, R239, 0x2, R8 ;  /* 0x00000002ef0b7824 */ /* 0x000fe200078e0208 */
[-C--:B0-----:R-:W-:Y:S02]  /*14030*/  IADD3 R13, P0, R25, R3.reuse, RZ ;  /* 0x00000003190d7210 */ /* 0x081fe40007f1e0ff */
[----:B--2---:R-:W-:-:S03]  /*14040*/  IADD3 R15, P2, R8, R3, RZ ;  /* 0x00000003080f7210 */ /* 0x004fc60007f5e0ff */
[----:B------:R-:W-:Y:S01]  /*14050*/  STL [R1+0x578], R13 ;  /* 0x0005780d01007387 */ /* 0x000fe20000100800 */
[----:B------:R-:W-:-:S03]  /*14060*/  LEA.HI.X.SX32 R17, R25, R2, 0x1, P0 ;  /* 0x0000000219117211 */ /* 0x000fc600000f0eff */
[----:B------:R0:W-:Y:S01]  /*14070*/  STL [R1+0x580], R16 ;  /* 0x0005801001007387 */ /* 0x0001e20000100800 */
[----:B------:R-:W-:-:S03]  /*14080*/  IMAD R5, R239, 0x2, R11 ;  /* 0x00000002ef057824 */ /* 0x000fc600078e020b */
[----:B------:R2:W-:Y:S01]  /*14090*/  STL [R1+0x588], R15 ;  /* 0x0005880f01007387 */ /* 0x0005e20000100800 */
[C---:B------:R-:W-:Y:S01]  /*140a0*/  IMAD R7, R239.reuse, 0x4, R5 ;  /* 0x00000004ef077824 */ /* 0x040fe200078e0205 */
[-C--:B0-----:R-:W-:Y:S02]  /*140b0*/  LEA.HI.X.SX32 R16, R8, R2.reuse, 0x1, P2 ;  /* 0x0000000208107211 */ /* 0x081fe400010f0eff */
[----:B--2---:R-:W-:Y:S01]  /*140c0*/  LEA.HI.X.SX32 R15, R24, R2, 0x1, P1 ;  /* 0x00000002180f7211 */ /* 0x004fe200008f0eff */
[----:B------:R-:W-:Y:S04]  /*140d0*/  STL [R1+0x574], R17 ;  /* 0x0005741101007387 */ /* 0x000fe80000100800 */
[----:B------:R0:W-:Y:S01]  /*140e0*/  STL [R1+0x57c], R15 ;  /* 0x00057c0f01007387 */ /* 0x0001e20000100800 */
[----:B------:R-:W-:-:S03]  /*140f0*/  IMAD R10, R239, 0x2, R7 ;  /* 0x00000002ef0a7824 */ /* 0x000fc600078e0207 */
[----:B------:R2:W-:Y:S01]  /*14100*/  STL [R1+0x584], R16 ;  /* 0x0005841001007387 */ /* 0x0005e20000100800 */
[-C--:B0-----:R-:W-:Y:S02]  /*14110*/  IADD3 R15, P0, R11, R3.reuse, RZ ;  /* 0x000000030b0f7210 */ /* 0x081fe40007f1e0ff */
[----:B--2---:R-:W-:-:S03]  /*14120*/  IADD3 R16, P1, R5, R3, RZ ;  /* 0x0000000305107210 */ /* 0x004fc60007f3e0ff */
[----:B------:R-:W-:Y:S01]  /*14130*/  STL [R1+0x590], R15 ;  /* 0x0005900f01007387 */ /* 0x000fe20000100800 */
[----:B------:R-:W-:Y:S01]  /*14140*/  IADD3 R17, P2, R7, R3, RZ ;  /* 0x0000000307117210 */ /* 0x000fe20007f5e0ff */
[----:B------:R-:W-:Y:S02]  /*14150*/  IMAD R12, R239, 0x2, R10 ;  /* 0x00000002ef0c7824 */ /* 0x000fe400078e020a */
[----:B------:R0:W-:Y:S01]  /*14160*/  STL [R1+0x598], R16 ;  /* 0x0005981001007387 */ /* 0x0001e20000100800 */
[-C--:B------:R-:W-:Y:S01]  /*14170*/  LEA.HI.X.SX32 R7, R7, R2.reuse, 0x1, P2 ;  /* 0x0000000207077211 */ /* 0x080fe200010f0eff */
[----:B------:R-:W-:Y:S02]  /*14180*/  IMAD R6, R239, 0x2, R12 ;  /* 0x00000002ef067824 */ /* 0x000fe400078e020c */
[----:B------:R-:W-:Y:S01]  /*14190*/  STL [R1+0x5a8], R17 ;  /* 0x0005a81101007387 */ /* 0x000fe20000100800 */
[-C--:B0-----:R-:W-:Y:S02]  /*141a0*/  LEA.HI.X.SX32 R16, R11, R2.reuse, 0x1, P0 ;  /* 0x000000020b107211 */ /* 0x081fe400000f0eff */
[----:B------:R-:W-:-:S03]  /*141b0*/  LEA.HI.X.SX32 R11, R5, R2, 0x1, P1 ;  /* 0x00000002050b7211 */ /* 0x000fc600008f0eff */
[----:B------:R0:W-:Y:S04]  /*141c0*/  STL [R1+0x58c], R16 ;  /* 0x00058c1001007387 */ /* 0x0001e80000100800 */
[----:B------:R2:W-:Y:S01]  /*141d0*/  STL [R1+0x594], R11 ;  /* 0x0005940b01007387 */ /* 0x0005e20000100800 */
[----:B------:R-:W-:-:S03]  /*141e0*/  IMAD R14, R239, 0x2, R6 ;  /* 0x00000002ef0e7824 */ /* 0x000fc600078e0206 */
[----:B------:R3:W-:Y:S01]  /*141f0*/  STL [R1+0x5a4], R7 ;  /* 0x0005a40701007387 */ /* 0x0007e20000100800 */
[-C--:B0-----:R-:W-:Y:S02]  /*14200*/  IADD3 R16, P1, R12, R3.reuse, RZ ;  /* 0x000000030c107210 */ /* 0x081fe40007f3e0ff */
[-C--:B--2---:R-:W-:Y:S02]  /*14210*/  IADD3 R11, P0, R10, R3.reuse, RZ ;  /* 0x000000030a0b7210 */ /* 0x084fe40007f1e0ff */
[----:B---3--:R-:W-:-:S03]  /*14220*/  IADD3 R7, P2, R6, R3, RZ ;  /* 0x0000000306077210 */ /* 0x008fc60007f5e0ff */
[----:B------:R-:W-:Y:S01]  /*14230*/  STL [R1+0x5b0], R11 ;  /* 0x0005b00b01007387 */ /* 0x000fe20000100800 */
[----:B------:R-:W-:-:S03]  /*14240*/  IMAD R4, R239, 0x2, R14 ;  /* 0x00000002ef047824 */ /* 0x000fc600078e020e */
[----:B------:R0:W-:Y:S04]  /*14250*/  STL [R1+0x5b8], R16 ;  /* 0x0005b81001007387 */ /* 0x0001e80000100800 */
[----:B------:R2:W-:Y:S01]  /*14260*/  STL [R1+0x5c0], R7 ;  /* 0x0005c00701007387 */ /* 0x0005e20000100800 */
[----:B------:R-:W-:Y:S01]  /*14270*/  IMAD R13, R239, 0x2, R4 ;  /* 0x00000002ef0d7824 */ /* 0x000fe200078e0204 */
[-C--:B0-----:R-:W-:Y:S02]  /*14280*/  LEA.HI.X.SX32 R16, R10, R2.reuse, 0x1, P0 ;  /* 0x000000020a107211 */ /* 0x081fe400000f0eff */
[-C--:B------:R-:W-:Y:S02]  /*14290*/  LEA.HI.X.SX32 R10, R6, R2.reuse, 0x1, P2 ;  /* 0x00000002060a7211 */ /* 0x080fe400010f0eff */
[----:B--2---:R-:W-:Y:S01]  /*142a0*/  LEA.HI.X.SX32 R7, R12, R2, 0x1, P1 ;  /* 0x000000020c077211 */ /* 0x004fe200008f0eff */
[----:B------:R-:W-:Y:S01]  /*142b0*/  STL [R1+0x5ac], R16 ;  /* 0x0005ac1001007387 */ /* 0x000fe20000100800 */
[----:B------:R-:W-:-:S03]  /*142c0*/  IADD3 R12, P2, R13, R3, RZ ;  /* 0x000000030d0c7210 */ /* 0x000fc60007f5e0ff */
[----:B------:R0:W-:Y:S04]  /*142d0*/  STL [R1+0x5b4], R7 ;  /* 0x0005b40701007387 */ /* 0x0001e80000100800 */
[----:B------:R2:W-:Y:S01]  /*142e0*/  STL [R1+0x5bc], R10 ;  /* 0x0005bc0a01007387 */ /* 0x0005e20000100800 */
[-C--:B0-----:R-:W-:Y:S02]  /*142f0*/  IADD3 R7, P0, R14, R3.reuse, RZ ;  /* 0x000000030e077210 */ /* 0x081fe40007f1e0ff */
[----:B--2---:R-:W-:-:S03]  /*14300*/  IADD3 R10, P1, R4, R3, RZ ;  /* 0x00000003040a7210 */ /* 0x004fc60007f3e0ff */
[----:B------:R-:W-:Y:S01]  /*14310*/  STL [R1+0x5c8], R7 ;  /* 0x0005c80701007387 */ /* 0x000fe20000100800 */
[----:B------:R-:W-:-:S03]  /*14320*/  IMAD R8, R239, 0x4, R13 ;  /* 0x00000004ef087824 */ /* 0x000fc600078e020d */
[----:B------:R0:W-:Y:S01]  /*14330*/  STL [R1+0x5d0], R10 ;  /* 0x0005d00a01007387 */ /* 0x0001e20000100800 */
[----:B------:R-:W-:-:S03]  /*14340*/  IMAD R15, R239, 0x2, R8 ;  /* 0x00000002ef0f7824 */ /* 0x000fc600078e0208 */
[----:B------:R2:W-:Y:S01]  /*14350*/  STL [R1+0x5d8], R12 ;  /* 0x0005d80c01007387 */ /* 0x0005e20000100800 */
[-C--:B0-----:R-:W-:Y:S02]  /*14360*/  LEA.HI.X.SX32 R10, R14, R2.reuse, 0x1, P0 ;  /* 0x000000020e0a7211 */ /* 0x081fe400000f0eff */
[-C--:B--2---:R-:W-:Y:S02]  /*14370*/  LEA.HI.X.SX32 R12, R4, R2.reuse, 0x1, P1 ;  /* 0x00000002040c7211 */ /* 0x084fe400008f0eff */
[----:B------:R-:W-:Y:S01]  /*14380*/  LEA.HI.X.SX32 R4, R13, R2, 0x1, P2 ;  /* 0x000000020d047211 */ /* 0x000fe200010f0eff */
[----:B------:R-:W-:Y:S01]  /*14390*/  STL [R1+0x5c4], R10 ;  /* 0x0005c40a01007387 */ /* 0x000fe20000100800 */
[----:B------:R-:W-:-:S03]  /*143a0*/  IMAD R5, R239, 0x2, R15 ;  /* 0x00000002ef057824 */ /* 0x000fc600078e020f */
[----:B------:R0:W-:Y:S04]  /*143b0*/  STL [R1+0x5cc], R12 ;  /* 0x0005cc0c01007387 */ /* 0x0001e80000100800 */
[----:B------:R2:W-:Y:S01]  /*143c0*/  STL [R1+0x5d4], R4 ;  /* 0x0005d40401007387 */ /* 0x0005e20000100800 */
[----:B------:R-:W-:Y:S01]  /*143d0*/  IMAD R11, R239, 0x2, R5 ;  /* 0x00000002ef0b7824 */ /* 0x000fe200078e0205 */
        /* <DEDUP_REMOVED lines=11> */
[----:B------:R-:W-:Y:S01]  /*14490*/  STL [R1+0x5e4], R4 ;  /* 0x0005e40401007387 */ /* 0x000fe20000100800 */
[----:B------:R-:W-:-:S03]  /*144a0*/  IMAD R10, R239, 0x2, R7 ;  /* 0x00000002ef0a7824 */ /* 0x000fc600078e0207 */
[----:B------:R0:W-:Y:S04]  /*144b0*/  STL [R1+0x5ec], R8 ;  /* 0x0005ec0801007387 */ /* 0x0001e80000100800 */
[----:B------:R2:W-:Y:S01]  /*144c0*/  STL [R1+0x5f4], R5 ;  /* 0x0005f40501007387 */ /* 0x0005e20000100800 */
[-C--:B0-----:R-:W-:Y:S02]  /*144d0*/  IADD3 R8, P0, R11, R3.reuse, RZ ;  /* 0x000000030b087210 */ /* 0x081fe40007f1e0ff */
[----:B--2---:R-:W-:-:S03]  /*144e0*/  IADD3 R5, P1, R6, R3, RZ ;  /* 0x0000000306057210 */ /* 0x004fc60007f3e0ff */
[----:B------:R-:W-:Y:S01]  /*144f0*/  STL [R1+0x600], R8 ;  /* 0x0006000801007387 */ /* 0x000fe20000100800 */
[----:B------:R-:W-:Y:S01]  /*14500*/  IMAD R12, R239, 0x4, R10 ;  /* 0x00000004ef0c7824 */ /* 0x000fe200078e020a */
[-C--:B------:R-:W-:Y:S02]  /*14510*/  IADD3 R13, P2, R7, R3.reuse, RZ ;  /* 0x00000003070d7210 */ /* 0x080fe40007f5e0ff */
[----:B------:R0:W-:Y:S01]  /*14520*/  STL [R1+0x608], R5 ;  /* 0x0006080501007387 */ /* 0x0001e20000100800 */
[-C--:B------:R-:W-:Y:S01]  /*14530*/  LEA.HI.X.SX32 R6, R6, R2.reuse, 0x1, P1 ;  /* 0x0000000206067211 */ /* 0x080fe200008f0eff */
[----:B------:R-:W-:Y:S01]  /*14540*/  IMAD R4, R239, 0x2, R12 ;  /* 0x00000002ef047824 */ /* 0x000fe200078e020c */
[-C--:B------:R-:W-:Y:S01]  /*14550*/  LEA.HI.X.SX32 R7, R7, R2.reuse, 0x1, P2 ;  /* 0x0000000207077211 */ /* 0x080fe200010f0eff */
[----:B------:R-:W-:Y:S01]  /*14560*/  STL [R1+0x610], R13 ;  /* 0x0006100d01007387 */ /* 0x000fe20000100800 */
[----:B0-----:R-:W-:Y:S01]  /*14570*/  LEA.HI.X.SX32 R5, R11, R2, 0x1, P0 ;  /* 0x000000020b057211 */ /* 0x001fe200000f0eff */
[----:B------:R-:W-:Y:S01]  /*14580*/  IMAD R8, R239, 0x2, R4 ;  /* 0x00000002ef087824 */ /* 0x000fe200078e0204 */
[----:B------:R-:W-:-:S03]  /*14590*/  IADD3 R11, P1, R12, R3, RZ ;  /* 0x000000030c0b7210 */ /* 0x000fc60007f3e0ff */
[----:B------:R0:W-:Y:S04]  /*145a0*/  STL [R1+0x5fc], R5 ;  /* 0x0005fc0501007387 */ /* 0x0001e80000100800 */
[----:B------:R2:W-:Y:S04]  /*145b0*/  STL [R1+0x604], R6 ;  /* 0x0006040601007387 */ /* 0x0005e80000100800 */
[----:B------:R3:W-:Y:S01]  /*145c0*/  STL [R1+0x60c], R7 ;  /* 0x00060c0701007387 */ /* 0x0007e20000100800 */
[----:B0-----:R-:W-:Y:S01]  /*145d0*/  IMAD R5, R239, 0x2, R8 ;  /* 0x00000002ef057824 */ /* 0x001fe200078e0208 */
[----:B--2---:R-:W-:-:S02]  /*145e0*/  IADD3 R6, P0, R10, R3, RZ ;  /* 0x000000030a067210 */ /* 0x004fc40007f1e0ff */
[----:B---3--:R-:W-:-:S03]  /*145f0*/  IADD3 R7, P2, R4, R3, RZ ;  /* 0x0000000304077210 */ /* 0x008fc60007f5e0ff */
[----:B------:R0:W-:Y:S04]  /*14600*/  STL [R1+0x618], R6 ;  /* 0x0006180601007387 */ /* 0x0001e80000100800 */
[----:B------:R2:W-:Y:S04]  /*14610*/  STL [R1+0x628], R11 ;  /* 0x0006280b01007387 */ /* 0x0005e80000100800 */
[----:B------:R3:W-:Y:S01]  /*14620*/  STL [R1+0x630], R7 ;  /* 0x0006300701007387 */ /* 0x0007e20000100800 */
[----:B0-----:R-:W-:Y:S01]  /*14630*/  IMAD R6, R239, 0x2, R5 ;  /* 0x00000002ef067824 */ /* 0x001fe200078e0205 */
[----:B--2---:R-:W-:-:S02]  /*14640*/  LEA.HI.X.SX32 R11, R10, R2, 0x1, P0 ;  /* 0x000000020a0b7211 */ /* 0x004fc400000f0eff */
[-C--:B------:R-:W-:Y:S02]  /*14650*/  LEA.HI.X.SX32 R10, R12, R2.reuse, 0x1, P1 ;  /* 0x000000020c0a7211 */ /* 0x080fe400008f0eff */
[----:B---3--:R-:W-:Y:S01]  /*14660*/  LEA.HI.X.SX32 R7, R4, R2, 0x1, P2 ;  /* 0x0000000204077211 */ /* 0x008fe200010f0eff */
[----:B------:R0:W-:Y:S01]  /*14670*/  STL [R1+0x614], R11 ;  /* 0x0006140b01007387 */ /* 0x0001e20000100800 */
[----:B------:R-:W-:-:S03]  /*14680*/  IMAD R4, R239, 0x2, R6 ;  /* 0x00000002ef047824 */ /* 0x000fc600078e0206 */
[----:B------:R2:W-:Y:S04]  /*14690*/  STL [R1+0x624], R10 ;  /* 0x0006240a01007387 */ /* 0x0005e80000100800 */
[----:B------:R3:W-:Y:S01]  /*146a0*/  STL [R1+0x62c], R7 ;  /* 0x00062c0701007387 */ /* 0x0007e20000100800 */
[-C--:B0-----:R-:W-:Y:S02]  /*146b0*/  IADD3 R11, P0, R8, R3.reuse, RZ ;  /* 0x00000003080b7210 */ /* 0x081fe40007f1e0ff */
[-C--:B--2---:R-:W-:Y:S02]  /*146c0*/  IADD3 R10, P2, R6, R3.reuse, RZ ;  /* 0x00000003060a7210 */ /* 0x084fe40007f5e0ff */
[CC--:B---3--:R-:W-:Y:S02]  /*146d0*/  IADD3 R7, P1, R5.reuse, R3.reuse, RZ ;  /* 0x0000000305077210 */ /* 0x0c8fe40007f3e0ff */
[----:B------:R-:W-:Y:S01]  /*146e0*/  IADD3 R3, P3, R4, R3, RZ ;  /* 0x0000000304037210 */ /* 0x000fe20007f7e0ff */
[----:B------:R-:W-:Y:S01]  /*146f0*/  STL [R1+0x634], R11 ;  /* 0x0006340b01007387 */ /* 0x000fe20000100800 */
[----:B------:R-:W-:-:S03]  /*14700*/  LEA.HI.X.SX32 R5, R5, R2, 0x1, P1 ;  /* 0x0000000205057211 */ /* 0x000fc600008f0eff */
[----:B------:R0:W-:Y:S04]  /*14710*/  STL [R1+0x638], R7 ;  /* 0x0006380701007387 */ /* 0x0001e80000100800 */
[----:B------:R-:W-:Y:S04]  /*14720*/  STL [R1+0x63c], R10 ;  /* 0x00063c0a01007387 */ /* 0x000fe80000100800 */
[----:B------:R2:W-:Y:S01]  /*14730*/  STL [R1+0x44c], R3 ;  /* 0x00044c0301007387 */ /* 0x0005e20000100800 */
[----:B0-----:R-:W-:-:S05]  /*14740*/  LEA.HI.X.SX32 R7, R8, R2, 0x1, P0 ;  /* 0x0000000208077211 */ /* 0x001fca00000f0eff */
[----:B------:R0:W-:Y:S01]  /*14750*/  STL [R1+0x43c], R7 ;  /* 0x00043c0701007387 */ /* 0x0001e20000100800 */
[-C--:B--2---:R-:W-:Y:S02]  /*14760*/  LEA.HI.X.SX32 R3, R6, R2.reuse, 0x1, P2 ;  /* 0x0000000206037211 */ /* 0x084fe400010f0eff */
[----:B------:R-:W-:Y:S01]  /*14770*/  LEA.HI.X.SX32 R2, R4, R2, 0x1, P3 ;  /* 0x0000000204027211 */ /* 0x000fe200018f0eff */
[----:B------:R2:W-:Y:S04]  /*14780*/  STL [R1+0x444], R5 ;  /* 0x0004440501007387 */ /* 0x0005e80000100800 */
[----:B------:R3:W-:Y:S01]  /*14790*/  STL [R1+0x448], R3 ;  /* 0x0004480301007387 */ /* 0x0007e20000100800 */
[----:B------:R-:W-:-:S03]  /*147a0*/  UIADD3 UR9, UR7, 0x8000, URZ ;  /* 0x0000800007097890 */ /* 0x000fc6000fffe03f */
[----:B------:R4:W-:Y:S01]  /*147b0*/  STL [R1+0x440], R2 ;  /* 0x0004400201007387 */ /* 0x0009e20000100800 */
[----:B------:R-:W-:Y:S02]  /*147c0*/  USHF.R.U32.HI UR14, URZ, 0x4, UR7 ;  /* 0x000000043f0e7899 */ /* 0x000fe40008011607 */
[----:B------:R-:W-:Y:S02]  /*147d0*/  USHF.R.U32.HI UR9, URZ, 0x4, UR9 ;  /* 0x000000043f097899 */ /* 0x000fe40008011609 */
[----:B------:R-:W-:Y:S02]  /*147e0*/  USHF.R.S32.HI UR10, URZ, 0x1f, UR8 ;  /* 0x0000001f3f0a7899 */ /* 0x000fe40008011408 */
[----:B------:R-:W-:Y:S02]  /*147f0*/  USGXT.U32 UR14, UR14, 0xe ;  /* 0x0000000e0e0e789a */ /* 0x000fe40008000000 */
[----:B------:R-:W-:Y:S02]  /*14800*/  USGXT.U32 UR12, UR9, 0xe ;  /* 0x0000000e090c789a */ /* 0x000fe40008000000 */
[----:B------:R-:W-:-:S02]  /*14810*/  ULEA.HI UR10, UR10, UR8, URZ, 0x7 ;  /* 0x000000080a0a7291 */ /* 0x000fc4000f8f383f */
[----:B------:R-:W-:Y:S02]  /*14820*/  UIADD3 UR13, UP1, UR14, 0x2, URZ ;  /* 0x000000020e0d7890 */ /* 0x000fe4000ff3e03f */
[----:B------:R-:W-:Y:S01]  /*14830*/  UIADD3 UR8, UP0, UR12, 0x2, URZ ;  /* 0x000000020c087890 */ /* 0x000fe2000ff1e03f */
[----:B------:R-:W-:Y:S01]  /*14840*/  UMOV UR5, URZ ;  /* 0x0000003f00057c82 */ /* 0x000fe20008000000 */
[----:B------:R-:W-:Y:S01]  /*14850*/  UMOV UR6, URZ ;  /* 0x0000003f00067c82 */ /* 0x000fe20008000000 */
[----:B------:R-:W-:Y:S01]  /*14860*/  USHF.L.U32 UR17, UR17, 0x7, URZ ;  /* 0x0000000711117899 */ /* 0x000fe2000800063f */
[----:B------:R-:W-:Y:S01]  /*14870*/  CS2R R24, SRZ ;  /* 0x0000000000187805 */ /* 0x000fe2000001ff00 */
[----:B------:R-:W-:Y:S01]  /*14880*/  USHF.L.U32 UR18, UR18, 0x7, URZ ;  /* 0x0000000712127899 */ /* 0x000fe2000800063f */
[----:B------:R-:W-:Y:S01]  /*14890*/  CS2R R26, SRZ ;  /* 0x00000000001a7805 */ /* 0x000fe2000001ff00 */
[----:B------:R-:W-:Y:S01]  /*148a0*/  UIADD3.X UR11, UR6, 0x40000040, URZ, UP1, !UPT ;  /* 0x40000040060b7890 */ /* 0x000fe20008ffe43f */
[----:B------:R-:W-:Y:S01]  /*148b0*/  CS2R R28, SRZ ;  /* 0x00000000001c7805 */ /* 0x000fe2000001ff00 */
[----:B------:R-:W-:Y:S01]  /*148c0*/  UIADD3.X UR9, UR5, 0x40000040, URZ, UP0, !UPT ;  /* 0x4000004005097890 */ /* 0x000fe200087fe43f */
        /* <DEDUP_REMOVED lines=39> */
[----:B------:R-:W-:Y:S01]  /*14b40*/  CS2R R108, SRZ ;  /* 0x00000000006c7805 */ /* 0x000fe2000001ff00 */
[----:B------:R-:W-:Y:S01]  /*14b50*/  USHF.R.S32.HI UR5, URZ, 0x7, UR10 ;  /* 0x000000073f057899 */ /* 0x000fe2000801140a */
[----:B------:R-:W-:Y:S02]  /*14b60*/  IMAD.MOV.U32 R110, RZ, RZ, RZ ;  /* 0x000000ffff6e7224 */ /* 0x000fe400078e00ff */
[----:B------:R-:W-:Y:S01]  /*14b70*/  UMOV UR10, UR13 ;  /* 0x0000000d000a7c82 */ /* 0x000fe20008000000 */
[----:B------:R-:W-:Y:S01]  /*14b80*/  UMOV UR4, URZ ;  /* 0x0000003f00047c82 */ /* 0x000fe20008000000 */
[----:B------:R-:W-:-:S02]  /*14b90*/  USHF.R.S32.HI UR36, URZ, 0x1f, UR17 ;  /* 0x0000001f3f247899 */ /* 0x000fc40008011411 */
[----:B------:R-:W-:Y:S02]  /*14ba0*/  USHF.R.S32.HI UR37, URZ, 0x1f, UR18 ;  /* 0x0000001f3f257899 */ /* 0x000fe40008011412 */
[----:B------:R-:W-:Y:S02]  /*14bb0*/  UIADD3.64 UR22, UR10, 0x2, URZ ;  /* 0x000000020a167897 */ /* 0x000fe4000fffe03f */
[----:B------:R-:W-:Y:S02]  /*14bc0*/  UIADD3.64 UR26, UR10, 0x4, URZ ;  /* 0x000000040a1a7897 */ /* 0x000fe4000fffe03f */
[----:B------:R-:W-:Y:S01]  /*14bd0*/  UIADD3.64 UR20, UR8, 0x2, URZ ;  /* 0x0000000208147897 */ /* 0x000fe2000fffe03f */
[----:B------:R-:W-:Y:S01]  /*14be0*/  IMAD.MOV.U32 R111, RZ, RZ, RZ ;  /* 0x000000ffff6f7224 */ /* 0x000fe200078e00ff */
        /* <DEDUP_REMOVED lines=20> */
[C---:B------:R-:W-:Y:S01]  /*14d30*/  LOP3.LUT R8, R9.reuse, 0x10, RZ, 0x3c, !PT ;  /* 0x0000001009087812 */ /* 0x040fe200078e3cff */
[----:B------:R-:W-:Y:S01]  /*14d40*/  UIADD3.64 UR24, UR8, 0x4, URZ ;  /* 0x0000000408187897 */ /* 0x000fe2000fffe03f */
[C---:B0-----:R-:W-:Y:S01]  /*14d50*/  LOP3.LUT R7, R9.reuse, 0x20, RZ, 0x3c, !PT ;  /* 0x0000002009077812 */ /* 0x041fe200078e3cff */
[----:B------:R-:W-:Y:S01]  /*14d60*/  ULDC UR6, c[0x0][0x230] ;  /* 0x00008c0000067ab9 */ /* 0x000fe20000000800 */
[C---:B------:R-:W-:Y:S02]  /*14d70*/  LOP3.LUT R6, R9.reuse, 0x30, RZ, 0x3c, !PT ;  /* 0x0000003009067812 */ /* 0x040fe400078e3cff */
[C---:B--2---:R-:W-:Y:S02]  /*14d80*/  LOP3.LUT R5, R9.reuse, 0x40, RZ, 0x3c, !PT ;  /* 0x0000004009057812 */ /* 0x044fe400078e3cff */
[C---:B------:R-:W-:Y:S02]  /*14d90*/  LOP3.LUT R4, R9.reuse, 0x50, RZ, 0x3c, !PT ;  /* 0x0000005009047812 */ /* 0x040fe400078e3cff */
[----:B---3--:R-:W-:-:S02]  /*14da0*/  LOP3.LUT R3, R9, 0x60, RZ, 0x3c, !PT ;  /* 0x0000006009037812 */ /* 0x008fc400078e3cff */
[----:B-1--4-:R-:W-:-:S07]  /*14db0*/  LOP3.LUT R2, R9, 0x70, RZ, 0x3c, !PT ;  /* 0x0000007009027812 */ /* 0x012fce00078e3cff */
.L_x_2:
[----:B------:R-:W2:Y:S01]  /*14dc0*/  LDL R13, [R1+0x44c] ;  /* 0x00044c00010d7983 */ /* 0x000ea20000100800 */
[----:B------:R-:W0:Y:S03]  /*14dd0*/  S2R R10, SR_TID.X ;  /* 0x00000000000a7919 */ /* 0x000e260000002100 */
[----:B------:R1:W-:Y:S04]  /*14de0*/  STL [R1+0xbf0], R23 ;  /* 0x000bf01701007387 */ /* 0x0003e80000100800 */
[----:B-1----:R-:W3:Y:S01]  /*14df0*/  LDL R23, [R1+0x440] ;  /* 0x0004400001177983 */ /* 0x002ee20000100800 */
[----:B------:R-:W-:-:S03]  /*14e00*/  UIMAD UR13, UR4, -0x80, UR6 ;  /* 0xffffff80040d78a4 */ /* 0x000fc6000f8e0206 */
[----:B------:R1:W-:Y:S04]  /*14e10*/  STL [R1+0xbec], R22 ;  /* 0x000bec1601007387 */ /* 0x0003e80000100800 */
[----:B------:R4:W-:Y:S04]  /*14e20*/  STL [R1+0xbe8], R21 ;  /* 0x000be81501007387 */ /* 0x0009e80000100800 */
[----:B------:R4:W-:Y:S01]  /*14e30*/  STL [R1+0xbe4], R20 ;  /* 0x000be41401007387 */ /* 0x0009e20000100800 */
[----:B-1----:R-:W1:Y:S01]  /*14e40*/  S2R R22, SR_TID.X ;  /* 0x0000000000167919 */ /* 0x002e620000002100 */
[----:B0-----:R-:W-:-:S02]  /*14e50*/  SHF.R.U32.HI R10, RZ, 0x6, R10 ;  /* 0x00000006ff0a7819 */ /* 0x001fc4000001160a */
[----:B------:R0:W-:Y:S02]  /*14e60*/  STL [R1+0xbe0], R19 ;  /* 0x000be01301007387 */ /* 0x0001e40000100800 */
[----:B------:R-:W-:Y:S02]  /*14e70*/  SGXT.U32 R10, R10, 0x1 ;  /* 0x000000010a0a781a */ /* 0x000fe40000000000 */
[----:B------:R-:W-:Y:S02]  /*14e80*/  STL [R1+0xbdc], R18 ;  /* 0x000bdc1201007387 */ /* 0x000fe40000100800 */
[----:B----4-:R-:W-:Y:S02]  /*14e90*/  LOP3.LUT R21, R10, 0x2, RZ, 0xfc, !PT ;  /* 0x000000020a157812 */ /* 0x010fe400078efcff */
[----:B------:R4:W-:Y:S02]  /*14ea0*/  STL [R1+0xbd8], R17 ;  /* 0x000bd81101007387 */ /* 0x0009e40000100800 */
[----:B------:R-:W-:-:S02]  /*14eb0*/  ISETP.GE.AND P2, PT, R21, UR13, PT ;  /* 0x0000000d15007c0c */ /* 0x000fc4000bf46270 */
[----:B------:R-:W-:Y:S04]  /*14ec0*/  STL [R1+0xbd4], R16 ;  /* 0x000bd41001007387 */ /* 0x000fe80000100800 */
[----:B------:R-:W-:Y:S04]  /*14ed0*/  STL [R1+0xbd0], R15 ;  /* 0x000bd00f01007387 */ /* 0x000fe80000100800 */
[----:B------:R-:W-:Y:S04]  /*14ee0*/  STL [R1+0xbcc], R14 ;  /* 0x000bcc0e01007387 */ /* 0x000fe80000100800 */
[----:B-----5:R-:W-:Y:S01]  /*14ef0*/  STL [R1+0xbc8], R9 ;  /* 0x000bc80901007387 */ /* 0x020fe20000100800 */
[----:B-1----:R-:W-:-:S03]  /*14f00*/  SHF.R.U32.HI R20, RZ, 0x6, R22 ;  /* 0x00000006ff147819 */ /* 0x002fc60000011616 */
[----:B------:R-:W-:Y:S01]  /*14f10*/  STL [R1+0xbc4], R207 ;  /* 0x000bc4cf01007387 */ /* 0x000fe20000100800 */
[----:B------:R-:W-:-:S03]  /*14f20*/  SGXT.U32 R20, R20, 0x1 ;  /* 0x000000011414781a */ /* 0x000fc60000000000 */
[----:B------:R-:W-:Y:S04]  /*14f30*/  STL [R1+0xbc0], R8 ;  /* 0x000bc00801007387 */ /* 0x000fe80000100800 */
[----:B------:R-:W-:Y:S04]  /*14f40*/  STL [R1+0xbbc], R7 ;  /* 0x000bbc0701007387 */ /* 0x000fe80000100800 */
[----:B------:R-:W-:Y:S04]  /*14f50*/  STL [R1+0xbb8], R6 ;  /* 0x000bb80601007387 */ /* 0x000fe80000100800 */
[----:B------:R-:W-:Y:S01]  /*14f60*/  STL [R1+0xbb4], R5 ;  /* 0x000bb40501007387 */ /* 0x000fe20000100800 */
[----:B0-----:R-:W-:-:S03]  /*14f70*/  LOP3.LUT R19, R20, 0x4, RZ, 0xfc, !PT ;  /* 0x0000000414137812 */ /* 0x001fc600078efcff */
[----:B------:R-:W-:Y:S04]  /*14f80*/  STL [R1+0xbb0], R4 ;  /* 0x000bb00401007387 */ /* 0x000fe80000100800 */
[----:B------:R-:W-:Y:S04]  /*14f90*/  STL [R1+0xbac], R3 ;  /* 0x000bac0301007387 */ /* 0x000fe80000100800 */
[----:B------:R-:W-:Y:S04]  /*14fa0*/  STL [R1+0xba8], R2 ;  /* 0x000ba80201007387 */ /* 0x000fe80000100800 */
[----:B-----5:R-:W-:Y:S04]  /*14fb0*/  STL [R1+0xb44], R0 ;  /* 0x000b440001007387 */ /* 0x020fe80000100800 */
[----:B------:R-:W3:Y:S04]  /*14fc0*/  LDL R21, [R1+0x448] ;  /* 0x0004480001157983 */ /* 0x000ee80000100800 */
[----:B------:R-:W3:Y:S01]  /*14fd0*/  LDL R20, [R1+0x63c] ;  /* 0x00063c0001147983 */ /* 0x000ee20000100800 */
[----:B------:R-:W-:-:S03]  /*14fe0*/  ISETP.GE.AND P3, PT, R19, UR13, PT ;  /* 0x0000000d13007c0c */ /* 0x000fc6000bf66270 */
[----:B------:R-:W3:Y:S04]  /*14ff0*/  LDL R19, [R1+0x444] ;  /* 0x0004440001137983 */ /* 0x000ee80000100800 */
[----:B----4-:R-:W4:Y:S01]  /*15000*/  LDL R17, [R1+0x638] ;  /* 0x0006380001117983 */ /* 0x010f220000100800 */
[----:B------:R-:W-:Y:S01]  /*15010*/  SHF.R.U32.HI R22, RZ, 0x6, R22 ;  /* 0x00000006ff167819 */ /* 0x000fe20000011616 */
[----:B------:R-:W0:Y:S03]  /*15020*/  S2R R12, SR_TID.X ;  /* 0x00000000000c7919 */ /* 0x000e260000002100 */
[----:B------:R-:W-:-:S04]  /*15030*/  SGXT.U32 R22, R22, 0x1 ;  /* 0x000000011616781a */ /* 0x000fc80000000000 */
[----:B------:R-:W-:Y:S02]  /*15040*/  LOP3.LUT R11, R22, 0x6, RZ, 0xfc, !PT ;  /* 0x00000006160b7812 */ /* 0x000fe400078efcff */
[----:B------:R-:W1:Y:S02]  /*15050*/  S2R R22, SR_TID.X ;  /* 0x0000000000167919 */ /* 0x000e640000002100 */
[----:B------:R-:W-:Y:S02]  /*15060*/  ISETP.GE.AND P4, PT, R11, UR13, PT ;  /* 0x0000000d0b007c0c */ /* 0x000fe4000bf86270 */
[----:B------:R-:W1:Y:S01]  /*15070*/  S2R R11, SR_TID.X ;  /* 0x00000000000b7919 */ /* 0x000e620000002100 */
[----:B------:R-:W-:Y:S02]  /*15080*/  PRMT R199, RZ, 0x7610, R199 ;  /* 0x00007610ffc77816 */ /* 0x000fe400000000c7 */
[----:B0-----:R-:W-:-:S04]  /*15090*/  SHF.R.U32.HI R10, RZ, 0x6, R12 ;  /* 0x00000006ff0a7819 */ /* 0x001fc8000001160c */
[----:B------:R-:W-:Y:S02]  /*150a0*/  SGXT.U32 R10, R10, 0x1 ;  /* 0x000000010a0a781a */ /* 0x000fe40000000000 */
[----:B-1----:R-:W-:-:S04]  /*150b0*/  SHF.R.U32.HI R22, RZ, 0x6, R22 ;  /* 0x00000006ff167819 */ /* 0x002fc80000011616 */
[----:B------:R-:W-:Y:S02]  /*150c0*/  SGXT.U32 R22, R22, 0x1 ;  /* 0x000000011616781a */ /* 0x000fe40000000000 */
[----:B------:R-:W-:Y:S02]  /*150d0*/  ISETP.GE.AND P1, PT, R10, UR13, PT ;  /* 0x0000000d0a007c0c */ /* 0x000fe4000bf26270 */
[----:B------:R-:W-:Y:S02]  /*150e0*/  LOP3.LUT R11, R11, 0x7f, RZ, 0xc0, !PT ;  /* 0x0000007f0b0b7812 */ /* 0x000fe400078ec0ff */
[----:B------:R-:W-:Y:S02]  /*150f0*/  LOP3.LUT R10, R22, 0x8, RZ, 0xfc, !PT ;  /* 0x00000008160a7812 */ /* 0x000fe400078efcff */
[----:B------:R-:W-:Y:S02]  /*15100*/  ISETP.GE.AND P0, PT, R11, UR13, PT ;  /* 0x0000000d0b007c0c */ /* 0x000fe4000bf06270 */
[----:B------:R-:W-:-:S02]  /*15110*/  ISETP.GE.AND P5, PT, R10, UR13, PT ;  /* 0x0000000d0a007c0c */ /* 0x000fc4000bfa6270 */
[----:B------:R-:W-:Y:S02]  /*15120*/  PRMT R195, RZ, 0x7610, R195 ;  /* 0x00007610ffc37816 */ /* 0x000fe400000000c3 */
[----:B------:R-:W-:Y:S01]  /*15130*/  PRMT R189, RZ, 0x7610, R189 ;  /* 0x00007610ffbd7816 */ /* 0x000fe200000000bd */
[----:B--2---:R-:W-:Y:S02]  /*15140*/  @!P2 IMAD.MOV.U32 R10, RZ, RZ, R13 ;  /* 0x000000ffff0aa224 */ /* 0x004fe400078e000d */
[----:B---3--:R-:W-:Y:S02]  /*15150*/  @!P2 IMAD.MOV.U32 R11, RZ, RZ, R23 ;  /* 0x000000ffff0ba224 */ /* 0x008fe400078e0017 */
[----:B------:R-:W2:Y:S04]  /*15160*/  LDL R23, [R1+0x634] ;  /* 0x0006340001177983 */ /* 0x000ea80000100800 */
[----:B------:R0:W3:Y:S02]  /*15170*/  @!P2 LDG.E.U8 R199, desc[UR28][R10.64] ;  /* 0x0000001c0ac7a981 */ /* 0x0000e4000c1e1100 */
[----:B0-----:R-:W-:-:S02]  /*15180*/  @!P3 IMAD.MOV.U32 R11, RZ, RZ, R21 ;  /* 0x000000ffff0bb224 */ /* 0x001fc400078e0015 */
[----:B------:R-:W-:-:S05]  /*15190*/  @!P3 IMAD.MOV.U32 R10, RZ, RZ, R20 ;  /* 0x000000ffff0ab224 */ /* 0x000fca00078e0014 */
[----:B------:R4:W3:Y:S02]  /*151a0*/  @!P3 LDG.E.U8 R195, desc[UR28][R10.64] ;  /* 0x0000001c0ac3b981 */ /* 0x0008e4000c1e1100 */
[----:B----4-:R-:W-:Y:S02]  /*151b0*/  @!P4 IMAD.MOV.U32 R10, RZ, RZ, R17 ;  /* 0x000000ffff0ac224 */ /* 0x010fe400078e0011 */
[----:B------:R-:W-:Y:S01]  /*151c0*/  @!P4 IMAD.MOV.U32 R11, RZ, RZ, R19 ;  /* 0x000000ffff0bc224 */ /* 0x000fe200078e0013 */
[----:B------:R-:W0:Y:S04]  /*151d0*/  S2R R13, SR_TID.X ;  /* 0x00000000000d7919 */ /* 0x000e280000002100 */
[----:B------:R1:W4:Y:S01]  /*151e0*/  @!P4 LDG.E.U8 R189, desc[UR28][R10.64] ;  /* 0x0000001c0abdc981 */ /* 0x000322000c1e1100 */
[----:B------:R-:W1:Y:S01]  /*151f0*/  S2R R21, SR_TID.X ;  /* 0x0000000000157919 */ /* 0x000e620000002100 */
[----:B------:R-:W-:-:S02]  /*15200*/  PRMT R161, RZ, 0x7610, R161 ;  /* 0x00007610ffa17816 */ /* 0x000fc400000000a1 */
[----:B------:R-:W-:Y:S01]  /*15210*/  LOP3.LUT R22, R22, 0xa, RZ, 0xfc, !PT ;  /* 0x0000000a16167812 */ /* 0x000fe200078efcff */
[----:B------:R-:W3:Y:S04]  /*15220*/  LDL R19, [R1+0x60c] ;  /* 0x00060c0001137983 */ /* 0x000ee80000100800 */
[----:B------:R-:W4:Y:S01]  /*15230*/  LDL R11, [R1+0x43c] ;  /* 0x00043c00010b7983 */ /* 0x000f220000100800 */
[----:B0-----:R-:W-:-:S04]  /*15240*/  SHF.R.U32.HI R13, RZ, 0x6, R13 ;  /* 0x00000006ff0d7819 */ /* 0x001fc8000001160d */
[----:B------:R-:W-:-:S04]  /*15250*/  SGXT.U32 R13, R13, 0x1 ;  /* 0x000000010d0d781a */ /* 0x000fc80000000000 */
[----:B------:R-:W-:Y:S02]  /*15260*/  LOP3.LUT R17, R13, 0xc, RZ, 0xfc, !PT ;  /* 0x0000000c0d117812 */ /* 0x000fe400078efcff */
[----:B------:R-:W0:Y:S02]  /*15270*/  S2R R13, SR_TID.X ;  /* 0x00000000000d7919 */ /* 0x000e240000002100 */
[----:B------:R-:W-:Y:S02]  /*15280*/  ISETP.GE.AND P2, PT, R17, UR13, PT ;  /* 0x0000000d11007c0c */ /* 0x000fe4000bf46270 */
[----:B0-----:R-:W-:Y:S02]  /*15290*/  SHF.R.U32.HI R20, RZ, 0x6, R13 ;  /* 0x00000006ff147819 */ /* 0x001fe4000001160d */
[----:B------:R-:W-:Y:S01]  /*152a0*/  ISETP.GE.AND P6, PT, R22, UR13, PT ;  /* 0x0000000d16007c0c */ /* 0x000fe2000bfc6270 */
[----:B------:R-:W3:Y:S01]  /*152b0*/  LDL R13, [R1+0x628] ;  /* 0x00062800010d7983 */ /* 0x000ee20000100800 */
[----:B------:R-:W-:-:S03]  /*152c0*/  SGXT.U32 R20, R20, 0x1 ;  /* 0x000000011414781a */ /* 0x000fc60000000000 */
[----:B------:R-:W3:Y:S01]  /*152d0*/  LDL R22, [R1+0x624] ;  /* 0x0006240001167983 */ /* 0x000ee20000100800 */
[----:B------:R-:W-:Y:S02]  /*152e0*/  LOP3.LUT R17, R20, 0x10, RZ, 0xfc, !PT ;  /* 0x0000001014117812 */ /* 0x000fe400078efcff */
[----:B-1----:R-:W-:Y:S02]  /*152f0*/  SHF.R.U32.HI R20, RZ, 0x6, R21 ;  /* 0x00000006ff147819 */ /* 0x002fe40000011615 */
[----:B------:R-:W3:Y:S02]  /*15300*/  LDL R21, [R1+0x614] ;  /* 0x0006140001157983 */ /* 0x000ee40000100800 */
[----:B------:R-:W-:-:S04]  /*15310*/  SGXT.U32 R20, R20, 0x1 ;  /* 0x000000011414781a */ /* 0x000fc80000000000 */
[----:B------:R-:W-:Y:S02]  /*15320*/  LOP3.LUT R10, R20, 0x12, RZ, 0xfc, !PT ;  /* 0x00000012140a7812 */ /* 0x000fe400078efcff */
[----:B------:R-:W3:Y:S02]  /*15330*/  LDL R20, [R1+0x618] ;  /* 0x0006180001147983 */ /* 0x000ee40000100800 */
[----:B------:R-:W-:Y:S02]  /*15340*/  ISETP.GE.AND P4, PT, R10, UR13, PT ;  /* 0x0000000d0a007c0c */ /* 0x000fe4000bf86270 */
[----:B------:R-:W-:Y:S02]  /*15350*/  ISETP.GE.AND P3, PT, R17, UR13, PT ;  /* 0x0000000d11007c0c */ /* 0x000fe4000bf66270 */
[----:B------:R-:W3:Y:S01]  /*15360*/  LDL R17, [R1+0x610] ;  /* 0x0006100001117983 */ /* 0x000ee20000100800 */
[----:B--2---:R-:W-:-:S05]  /*15370*/  @!P5 IMAD.MOV.U32 R10, RZ, RZ, R23 ;  /* 0x000000ffff0ad224 */ /* 0x004fca00078e0017 */
[----:B----4-:R0:W2:Y:S04]  /*15380*/  @!P5 LDG.E.U8 R161, desc[UR28][R10.64] ;  /* 0x0000001c0aa1d981 */ /* 0x0100a8000c1e1100 */
[----:B------:R-:W0:Y:S04]  /*15390*/  LDL R10, [R1+0x62c] ;  /* 0x00062c00010a7983 */ /* 0x000e280000100800 */
[----:B------:R-:W0:Y:S01]  /*153a0*/  LDL R11, [R1+0x630] ;  /* 0x00063000010b7983 */ /* 0x000e220000100800 */
[----:B------:R-:W1:Y:S01]  /*153b0*/  S2R R23, SR_TID.X ;  /* 0x0000000000177919 */ /* 0x000e620000002100 */
[----:B------:R-:W-:-:S02]  /*153c0*/  PRMT R160, RZ, 0x7610, R160 ;  /* 0x00007610ffa07816 */ /* 0x000fc400000000a0 */
[----:B------:R-:W-:Y:S02]  /*153d0*/  PRMT R163, RZ, 0x7610, R163 ;  /* 0x00007610ffa37816 */ /* 0x000fe400000000a3 */
[----:B------:R-:W-:Y:S02]  /*153e0*/  PRMT R165, RZ, 0x7610, R165 ;  /* 0x00007610ffa57816 */ /* 0x000fe400000000a5 */
[----:B------:R-:W-:Y:S02]  /*153f0*/  PRMT R164, RZ, 0x7610, R164 ;  /* 0x00007610ffa47816 */ /* 0x000fe400000000a4 */
[----:B-1----:R-:W-:-:S04]  /*15400*/  SHF.R.U32.HI R23, RZ, 0x6, R23 ;  /* 0x00000006ff177819 */ /* 0x002fc80000011617 */
[----:B------:R-:W-:Y:S02]  /*15410*/  SGXT.U32 R23, R23, 0x1 ;  /* 0x000000011717781a */ /* 0x000fe40000000000 */
[----:B0-----:R-:W-:-:S04]  /*15420*/  @!P6 LOP3.LUT R11, R11, R10, RZ, 0x3c, !PT ;  /* 0x0000000a0b0be212 */ /* 0x001fc800078e3cff */
[----:B------:R-:W-:-:S04]  /*15430*/  @!P6 LOP3.LUT R10, R11, R10, RZ, 0x3c, !PT ;  /* 0x0000000a0b0ae212 */ /* 0x000fc800078e3cff */
[----:B------:R-:W-:-:S05]  /*15440*/  @!P6 LOP3.LUT R11, R11, R10, RZ, 0x3c, !PT ;  /* 0x0000000a0b0be212 */ /* 0x000fca00078e3cff */
[----:B------:R0:W4:Y:S02]  /*15450*/  @!P6 LDG.E.U8 R160, desc[UR28][R10.64] ;  /* 0x0000001c0aa0e981 */ /* 0x000124000c1e1100 */
[----:B0-----:R-:W-:Y:S01]  /*15460*/  LOP3.LUT R11, R23, 0x14, RZ, 0xfc, !PT ;  /* 0x00000014170b7812 */ /* 0x001fe200078efcff */
[----:B---3--:R-:W-:-:S03]  /*15470*/  @!P2 IMAD.MOV.U32 R10, RZ, RZ, R13 ;  /* 0x000000ffff0aa224 */ /* 0x008fc600078e000d */
[----:B------:R-:W-:Y:S01]  /*15480*/  ISETP.GE.AND P5, PT, R11, UR13, PT ;  /* 0x0000000d0b007c0c */ /* 0x000fe2000bfa6270 */
[----:B------:R-:W-:Y:S01]  /*15490*/  @!P2 IMAD.MOV.U32 R11, RZ, RZ, R22 ;  /* 0x000000ffff0ba224 */ /* 0x000fe200078e0016 */
[----:B------:R-:W-:-:S04]  /*154a0*/  LOP3.LUT R23, R23, 0x16, RZ, 0xfc, !PT ;  /* 0x0000001617177812 */ /* 0x000fc800078efcff */
[----:B------:R0:W3:Y:S01]  /*154b0*/  @!P2 LDG.E.U8 R163, desc[UR28][R10.64] ;  /* 0x0000001c0aa3a981 */ /* 0x0000e2000c1e1100 */
[----:B------:R-:W-:-:S03]  /*154c0*/  ISETP.GE.AND P6, PT, R23, UR13, PT ;  /* 0x0000000d17007c0c */ /* 0x000fc6000bfc6270 */
[----:B------:R-:W2:Y:S01]  /*154d0*/  LDL R23, [R1+0x608] ;  /* 0x0006080001177983 */ /* 0x000ea20000100800 */
[----:B0-----:R-:W-:Y:S02]  /*154e0*/  @!P3 IMAD.MOV.U32 R10, RZ, RZ, R20 ;  /* 0x000000ffff0ab224 */ /* 0x001fe400078e0014 */
[----:B------:R-:W-:Y:S01]  /*154f0*/  @!P3 IMAD.MOV.U32 R11, RZ, RZ, R21 ;  /* 0x000000ffff0bb224 */ /* 0x000fe200078e0015 */
[----:B------:R-:W0:Y:S04]  /*15500*/  S2R R13, SR_TID.X ;  /* 0x00000000000d7919 */ /* 0x000e280000002100 */
[----:B------:R1:W3:Y:S01]  /*15510*/  @!P3 LDG.E.U8 R165, desc[UR28][R10.64] ;  /* 0x0000001c0aa5b981 */ /* 0x0002e2000c1e1100 */
[----:B------:R-:W0:Y:S01]  /*15520*/  S2R R22, SR_TID.X ;  /* 0x0000000000167919 */ /* 0x000e220000002100 */
[----:B------:R-:W-:-:S02]  /*15530*/  PRMT R167, RZ, 0x7610, R167 ;  /* 0x00007610ffa77816 */ /* 0x000fc400000000a7 */
[----:B------:R-:W4:Y:S01]  /*15540*/  LDL R20, [R1+0x5f0] ;  /* 0x0005f00001147983 */ /* 0x000f220000100800 */
[----:B-1----:R-:W-:Y:S02]  /*15550*/  @!P4 IMAD.MOV.U32 R10, RZ, RZ, R17 ;  /* 0x000000ffff0ac224 */ /* 0x002fe400078e0011 */
[----:B------:R-:W-:-:S05]  /*15560*/  @!P4 IMAD.MOV.U32 R11, RZ, RZ, R19 ;  /* 0x000000ffff0bc224 */ /* 0x000fca00078e0013 */
[----:B------:R2:W3:Y:S04]  /*15570*/  @!P4 LDG.E.U8 R164, desc[UR28][R10.64] ;  /* 0x0000001c0aa4c981 */ /* 0x0004e8000c1e1100 */
[----:B------:R-:W4:Y:S01]  /*15580*/  LDL R11, [R1+0x604] ;  /* 0x00060400010b7983 */ /* 0x000f220000100800 */
[----:B0-----:R-:W-:-:S04]  /*15590*/  SHF.R.U32.HI R13, RZ, 0x6, R13 ;  /* 0x00000006ff0d7819 */ /* 0x001fc8000001160d */
[----:B------:R-:W-:-:S04]  /*155a0*/  SGXT.U32 R13, R13, 0x1 ;  /* 0x000000010d0d781a */ /* 0x000fc80000000000 */
[----:B------:R-:W-:Y:S02]  /*155b0*/  LOP3.LUT R13, R13, 0x18, RZ, 0xfc, !PT ;  /* 0x000000180d0d7812 */ /* 0x000fe400078efcff */
[----:B------:R-:W-:Y:S02]  /*155c0*/  SHF.R.U32.HI R21, RZ, 0x6, R22 ;  /* 0x00000006ff157819 */ /* 0x000fe40000011616 */
[----:B------:R-:W-:Y:S01]  /*155d0*/  ISETP.GE.AND P2, PT, R13, UR13, PT ;  /* 0x0000000d0d007c0c */ /* 0x000fe2000bf46270 */
[----:B------:R-:W3:Y:S01]  /*155e0*/  LDL R22, [R1+0x5f4] ;  /* 0x0005f40001167983 */ /* 0x000ee20000100800 */
[----:B------:R-:W-:-:S03]  /*155f0*/  SGXT.U32 R21, R21, 0x1 ;  /* 0x000000011515781a */ /* 0x000fc60000000000 */
[----:B------:R-:W3:Y:S01]  /*15600*/  LDL R13, [R1+0x5f8] ;  /* 0x0005f800010d7983 */ /* 0x000ee20000100800 */
[C---:B------:R-:W-:Y:S02]  /*15610*/  LOP3.LUT R19, R21.reuse, 0x1a, RZ, 0xfc, !PT ;  /* 0x0000001a15137812 */ /* 0x040fe400078efcff */
[----:B------:R-:W-:Y:S02]  /*15620*/  LOP3.LUT R17, R21, 0x1c, RZ, 0xfc, !PT ;  /* 0x0000001c15117812 */ /* 0x000fe400078efcff */
[----:B------:R-:W3:Y:S01]  /*15630*/  LDL R21, [R1+0x5ec] ;  /* 0x0005ec0001157983 */ /* 0x000ee20000100800 */
[----:B------:R-:W-:Y:S02]  /*15640*/  ISETP.GE.AND P3, PT, R19, UR13, PT ;  /* 0x0000000d13007c0c */ /* 0x000fe4000bf66270 */
[----:B------:R-:W-:Y:S01]  /*15650*/  ISETP.GE.AND P4, PT, R17, UR13, PT ;  /* 0x0000000d11007c0c */ /* 0x000fe2000bf86270 */
[----:B------:R-:W3:Y:S04]  /*15660*/  LDL R19, [R1+0x5e4] ;  /* 0x0005e40001137983 */ /* 0x000ee80000100800 */
        /* <DEDUP_REMOVED lines=20> */
[----:B------:R-:W-:Y:S01]  /*157b0*/  LOP3.LUT R23, R23, 0x22, RZ, 0xfc, !PT ;  /* 0x0000002217177812 */ /* 0x000fe200078efcff */
[----:B------:R-:W0:Y:S03]  /*157c0*/  S2R R13, SR_TID.X ;  /* 0x00000000000d7919 */ /* 0x000e260000002100 */
[----:B------:R1:W3:Y:S01]  /*157d0*/  @!P2 LDG.E.U8 R169, desc[UR28][R10.64] ;  /* 0x0000001c0aa9a981 */ /* 0x0002e2000c1e1100 */
[----:B------:R-:W-:-:S03]  /*157e0*/  ISETP.GE.AND P6, PT, R23, UR13, PT ;  /* 0x0000000d17007c0c */ /* 0x000fc6000bfc6270 */
[----:B------:R-:W2:Y:S01]  /*157f0*/  LDL R23, [R1+0x5d8] ;  /* 0x0005d80001177983 */ /* 0x000ea20000100800 */
[----:B------:R-:W-:-:S03]  /*15800*/  PRMT R173, RZ, 0x7610, R173 ;  /* 0x00007610ffad7816 */ /* 0x000fc600000000ad */
[----:B------:R-:W4:Y:S01]  /*15810*/  LDL R22, [R1+0x5c4] ;  /* 0x0005c40001167983 */ /* 0x000f220000100800 */
[----:B-1----:R-:W-:Y:S02]  /*15820*/  @!P3 IMAD.MOV.U32 R10, RZ, RZ, R20 ;  /* 0x000000ffff0ab224 */ /* 0x002fe400078e0014 */
[----:B------:R-:W-:-:S05]  /*15830*/  @!P3 IMAD.MOV.U32 R11, RZ, RZ, R21 ;  /* 0x000000ffff0bb224 */ /* 0x000fca00078e0015 */
[----:B------:R1:W3:Y:S02]  /*15840*/  @!P3 LDG.E.U8 R168, desc[UR28][R10.64] ;  /* 0x0000001c0aa8b981 */ /* 0x0002e4000c1e1100 */
[----:B-1----:R-:W-:Y:S02]  /*15850*/  @!P4 IMAD.MOV.U32 R10, RZ, RZ, R17 ;  /* 0x000000ffff0ac224 */ /* 0x002fe400078e0011 */
[----:B------:R-:W-:Y:S01]  /*15860*/  @!P4 IMAD.MOV.U32 R11, RZ, RZ, R19 ;  /* 0x000000ffff0bc224 */ /* 0x000fe200078e0013 */
[----:B0-----:R-:W-:Y:S01]  /*15870*/  SHF.R.U32.HI R13, RZ, 0x6, R13 ;  /* 0x00000006ff0d7819 */ /* 0x001fe2000001160d */
[----:B------:R-:W0:Y:S03]  /*15880*/  S2R R21, SR_TID.X ;  /* 0x0000000000157919 */ /* 0x000e260000002100 */
[----:B------:R1:W3:Y:S04]  /*15890*/  @!P4 LDG.E.U8 R171, desc[UR28][R10.64] ;  /* 0x0000001c0aabc981 */ /* 0x0002e8000c1e1100 */
[----:B------:R-:W3:Y:S04]  /*158a0*/  LDL R19, [R1+0x5b4] ;  /* 0x0005b40001137983 */ /* 0x000ee80000100800 */
[----:B------:R-:W4:Y:S01]  /*158b0*/  LDL R11, [R1+0x5d4] ;  /* 0x0005d400010b7983 */ /* 0x000f220000100800 */
[----:B------:R-:W-:-:S04]  /*158c0*/  SGXT.U32 R13, R13, 0x1 ;  /* 0x000000010d0d781a */ /* 0x000fc80000000000 */
[----:B------:R-:W-:Y:S02]  /*158d0*/  LOP3.LUT R17, R13, 0x24, RZ, 0xfc, !PT ;  /* 0x000000240d117812 */ /* 0x000fe400078efcff */
[----:B------:R-:W1:Y:S02]  /*158e0*/  S2R R13, SR_TID.X ;  /* 0x00000000000d7919 */ /* 0x000e640000002100 */
[----:B------:R-:W-:Y:S02]  /*158f0*/  ISETP.GE.AND P2, PT, R17, UR13, PT ;  /* 0x0000000d11007c0c */ /* 0x000fe4000bf46270 */
[----:B-1----:R-:W-:Y:S02]  /*15900*/  SHF.R.U32.HI R20, RZ, 0x6, R13 ;  /* 0x00000006ff147819 */ /* 0x002fe4000001160d */
[----:B------:R-:W3:Y:S02]  /*15910*/  LDL R13, [R1+0x5c8] ;  /* 0x0005c800010d7983 */ /* 0x000ee40000100800 */
[----:B------:R-:W-:-:S04]  /*15920*/  SGXT.U32 R20, R20, 0x1 ;  /* 0x000000011414781a */ /* 0x000fc80000000000 */
[----:B------:R-:W-:Y:S02]  /*15930*/  LOP3.LUT R17, R20, 0x26, RZ, 0xfc, !PT ;  /* 0x0000002614117812 */ /* 0x000fe400078efcff */
[----:B0-----:R-:W-:Y:S02]  /*15940*/  SHF.R.U32.HI R20, RZ, 0x6, R21 ;  /* 0x00000006ff147819 */ /* 0x001fe40000011615 */
        /* <DEDUP_REMOVED lines=240> */
[----:B------:R-:W-:Y:S01]  /*16850*/  @!P2 IMAD.MOV.U32 R11, RZ, RZ, R19 ;  /* 0x000000ffff0ba224 */ /* 0x000fe200078e0013 */
[----:B------:R-:W3:Y:S04]  /*16860*/  LDL R20, [R1+0x4d8] ;  /* 0x0004d80001147983 */ /* 0x000ee80000100800 */
[----:B------:R2:W3:Y:S04]  /*16870*/  @!P2 LDG.E.U8 R198, desc[UR28][R10.64] ;  /* 0x0000001c0ac6a981 */ /* 0x0004e8000c1e1100 */
[----:B------:R-:W4:Y:S01]  /*16880*/  LDL R11, [R1+0x4f4] ;  /* 0x0004f400010b7983 */ /* 0x000f220000100800 */
[----:B0-----:R-:W-:-:S04]  /*16890*/  SHF.R.U32.HI R13, RZ, 0x6, R13 ;  /* 0x00000006ff0d7819 */ /* 0x001fc8000001160d */
[----:B------:R-:W-:-:S04]  /*168a0*/  SGXT.U32 R13, R13, 0x1 ;  /* 0x000000010d0d781a */ /* 0x000fc80000000000 */
[----:B------:R-:W-:Y:S02]  /*168b0*/  LOP3.LUT R13, R13, 0x5c, RZ, 0xfc, !PT ;  /* 0x0000005c0d0d7812 */ /* 0x000fe400078efcff */
[----:B------:R-:W-:Y:S02]  /*168c0*/  SHF.R.U32.HI R22, RZ, 0x6, R22 ;  /* 0x00000006ff167819 */ /* 0x000fe40000011616 */
[----:B------:R-:W-:Y:S02]  /*168d0*/  ISETP.GE.AND P4, PT, R13, UR13, PT ;  /* 0x0000000d0d007c0c */ /* 0x000fe4000bf86270 */
[----:B------:R-:W-:Y:S01]  /*168e0*/  SGXT.U32 R22, R22, 0x1 ;  /* 0x000000011616781a */ /* 0x000fe20000000000 */
[----:B------:R-:W3:Y:S03]  /*168f0*/  LDL R13, [R1+0x4e8] ;  /* 0x0004e800010d7983 */ /* 0x000ee60000100800 */
[----:B------:R-:W-:-:S02]  /*16900*/  LOP3.LUT R19, R22, 0x60, RZ, 0xfc, !PT ;  /* 0x0000006016137812 */ /* 0x000fc400078efcff */
        /* <DEDUP_REMOVED lines=25> */
[----:B------:R-:W0:Y:S04]  /*16aa0*/  S2R R13, SR_TID.X ;  /* 0x00000000000d7919 */ /* 0x000e280000002100 */
[----:B------:R1:W3:Y:S01]  /*16ab0*/  @!P4 LDG.E.U8 R204, desc[UR28][R10.64] ;  /* 0x0000001c0accc981 */ /* 0x0002e2000c1e1100 */
[----:B------:R-:W-:Y:S02]  /*16ac0*/  LOP3.LUT R23, R23, 0x66, RZ, 0xfc, !PT ;  /* 0x0000006617177812 */ /* 0x000fe400078efcff */
[----:B------:R-:W-:Y:S01]  /*16ad0*/  PRMT R209, RZ, 0x7610, R209 ;  /* 0x00007610ffd17816 */ /* 0x000fe200000000d1 */
[----:B------:R-:W2:Y:S01]  /*16ae0*/  LDL R21, [R1+0x4c0] ;  /* 0x0004c00001157983 */ /* 0x000ea20000100800 */
[----:B-1----:R-:W-:-:S02]  /*16af0*/  @!P3 IMAD.MOV.U32 R10, RZ, RZ, R20 ;  /* 0x000000ffff0ab224 */ /* 0x002fc400078e0014 */
[----:B------:R-:W-:Y:S01]  /*16b00*/  @!P3 IMAD.MOV.U32 R11, RZ, RZ, R22 ;  /* 0x000000ffff0bb224 */ /* 0x000fe200078e0016 */
[----:B0-----:R-:W-:-:S04]  /*16b10*/  SHF.R.U32.HI R13, RZ, 0x6, R13 ;  /* 0x00000006ff0d7819 */ /* 0x001fc8000001160d */
[----:B------:R0:W3:Y:S01]  /*16b20*/  @!P3 LDG.E.U8 R208, desc[UR28][R10.64] ;  /* 0x0000001c0ad0b981 */ /* 0x0000e2000c1e1100 */
[----:B------:R-:W-:-:S03]  /*16b30*/  ISETP.GE.AND P5, PT, R23, UR13, PT ;  /* 0x0000000d17007c0c */ /* 0x000fc6000bfa6270 */
[----:B------:R-:W4:Y:S01]  /*16b40*/  LDL R20, [R1+0x4ac] ;  /* 0x0004ac0001147983 */ /* 0x000f220000100800 */
[----:B0-----:R-:W-:Y:S02]  /*16b50*/  @!P2 IMAD.MOV.U32 R10, RZ, RZ, R17 ;  /* 0x000000ffff0aa224 */ /* 0x001fe400078e0011 */
[----:B------:R-:W-:Y:S01]  /*16b60*/  @!P2 IMAD.MOV.U32 R11, RZ, RZ, R19 ;  /* 0x000000ffff0ba224 */ /* 0x000fe200078e0013 */
[----:B------:R-:W-:Y:S01]  /*16b70*/  SGXT.U32 R13, R13, 0x1 ;  /* 0x000000010d0d781a */ /* 0x000fe20000000000 */
[----:B------:R-:W3:Y:S04]  /*16b80*/  LDL R19, [R1+0x4a4] ;  /* 0x0004a40001137983 */ /* 0x000ee80000100800 */
[----:B------:R0:W3:Y:S04]  /*16b90*/  @!P2 LDG.E.U8 R210, desc[UR28][R10.64] ;  /* 0x0000001c0ad2a981 */ /* 0x0000e8000c1e1100 */
[----:B------:R-:W0:Y:S04]  /*16ba0*/  LDL R10, [R1+0x4c4] ;  /* 0x0004c400010a7983 */ /* 0x000e280000100800 */
[----:B------:R-:W0:Y:S01]  /*16bb0*/  LDL R11, [R1+0x4c8] ;  /* 0x0004c800010b7983 */ /* 0x000e220000100800 */
[----:B------:R-:W-:-:S02]  /*16bc0*/  LOP3.LUT R17, R13, 0x68, RZ, 0xfc, !PT ;  /* 0x000000680d117812 */ /* 0x000fc400078efcff */
[----:B------:R-:W1:Y:S02]  /*16bd0*/  S2R R13, SR_TID.X ;  /* 0x00000000000d7919 */ /* 0x000e640000002100 */
[----:B------:R-:W-:Y:S02]  /*16be0*/  ISETP.GE.AND P2, PT, R17, UR13, PT ;  /* 0x0000000d11007c0c */ /* 0x000fe4000bf46270 */
[----:B------:R-:W3:Y:S01]  /*16bf0*/  LDL R17, [R1+0x4a8] ;  /* 0x0004a80001117983 */ /* 0x000ee20000100800 */
[----:B-1----:R-:W-:-:S03]  /*16c00*/  SHF.R.U32.HI R22, RZ, 0x6, R13 ;  /* 0x00000006ff167819 */ /* 0x002fc6000001160d */
[----:B------:R-:W4:Y:S01]  /*16c10*/  LDL R13, [R1+0x4b0] ;  /* 0x0004b000010d7983 */ /* 0x000f220000100800 */
[----:B------:R-:W-:-:S04]  /*16c20*/  SGXT.U32 R22, R22, 0x1 ;  /* 0x000000011616781a */ /* 0x000fc80000000000 */
[----:B------:R-:W-:-:S04]  /*16c30*/  LOP3.LUT R23, R22, 0x6a, RZ, 0xfc, !PT ;  /* 0x0000006a16177812 */ /* 0x000fc800078efcff */
[----:B------:R-:W-:Y:S02]  /*16c40*/  ISETP.GE.AND P4, PT, R23, UR13, PT ;  /* 0x0000000d17007c0c */ /* 0x000fe4000bf86270 */
[----:B------:R-:W3:Y:S01]  /*16c50*/  LDL.LU R23, [R1+0xbf0] ;  /* 0x000bf00001177983 */ /* 0x000ee20000300800 */
[----:B0-----:R-:W-:-:S04]  /*16c60*/  @!P6 LOP3.LUT R11, R11, R10, RZ, 0x3c, !PT ;  /* 0x0000000a0b0be212 */ /* 0x001fc800078e3cff */
[----:B------:R-:W-:-:S04]  /*16c70*/  @!P6 LOP3.LUT R10, R11, R10, RZ, 0x3c, !PT ;  /* 0x0000000a0b0ae212 */ /* 0x000fc800078e3cff */
[----:B------:R-:W-:-:S05]  /*16c80*/  @!P6 LOP3.LUT R11, R11, R10, RZ, 0x3c, !PT ;  /* 0x0000000a0b0be212 */ /* 0x000fca00078e3cff */
[----:B------:R2:W3:Y:S04]  /*16c90*/  @!P6 LDG.E.U8 R209, desc[UR28][R10.64] ;  /* 0x0000001c0ad1e981 */ /* 0x0004e8000c1e1100 */
[----:B------:R-:W4:Y:S01]  /*16ca0*/  LDL R11, [R1+0x4bc] ;  /* 0x0004bc00010b7983 */ /* 0x000f220000100800 */
[----:B------:R-:W-:Y:S01]  /*16cb0*/  PRMT R216, RZ, 0x7610, R216 ;  /* 0x00007610ffd87816 */ /* 0x000fe200000000d8 */
[----:B--2---:R-:W-:Y:S01]  /*16cc0*/  @!P5 IMAD.MOV.U32 R10, RZ, RZ, R21 ;  /* 0x000000ffff0ad224 */ /* 0x004fe200078e0015 */
[----:B------:R-:W-:-:S04]  /*16cd0*/  LOP3.LUT R22, R22, 0x6c, RZ, 0xfc, !PT ;  /* 0x0000006c16167812 */ /* 0x000fc800078efcff */
[----:B------:R-:W-:Y:S02]  /*16ce0*/  ISETP.GE.AND P3, PT, R22, UR13, PT ;  /* 0x0000000d16007c0c */ /* 0x000fe4000bf66270 */
[----:B------:R-:W0:Y:S01]  /*16cf0*/  S2R R22, SR_TID.X ;  /* 0x0000000000167919 */ /* 0x000e220000002100 */
[----:B----4-:R1:W2:Y:S04]  /*16d00*/  @!P5 LDG.E.U8 R216, desc[UR28][R10.64] ;  /* 0x0000001c0ad8d981 */ /* 0x0102a8000c1e1100 */
[----:B------:R-:W1:Y:S04]  /*16d10*/  LDL R10, [R1+0x4b4] ;  /* 0x0004b400010a7983 */ /* 0x000e680000100800 */
[----:B------:R-:W1:Y:S01]  /*16d20*/  LDL R11, [R1+0x4b8] ;  /* 0x0004b800010b7983 */ /* 0x000e620000100800 */
[----:B------:R-:W-:-:S02]  /*16d30*/  PRMT R218, RZ, 0x7610, R218 ;  /* 0x00007610ffda7816 */ /* 0x000fc400000000da */
[----:B0-----:R-:W-:Y:S02]  /*16d40*/  SHF.R.U32.HI R21, RZ, 0x6, R22 ;  /* 0x00000006ff157819 */ /* 0x001fe40000011616 */
[----:B------:R-:W-:Y:S02]  /*16d50*/  PRMT R220, RZ, 0x7610, R220 ;  /* 0x00007610ffdc7816 */ /* 0x000fe400000000dc */
[----:B------:R-:W-:Y:S02]  /*16d60*/  SGXT.U32 R21, R21, 0x1 ;  /* 0x000000011515781a */ /* 0x000fe40000000000 */
[----:B------:R-:W-:Y:S02]  /*16d70*/  PRMT R224, RZ, 0x7610, R224 ;  /* 0x00007610ffe07816 */ /* 0x000fe400000000e0 */
[C---:B------:R-:W-:Y:S02]  /*16d80*/  LOP3.LUT R22, R21.reuse, 0x70, RZ, 0xfc, !PT ;  /* 0x0000007015167812 */ /* 0x040fe400078efcff */
[----:B------:R-:W-:-:S02]  /*16d90*/  LOP3.LUT R21, R21, 0x72, RZ, 0xfc, !PT ;  /* 0x0000007215157812 */ /* 0x000fc400078efcff */
[----:B------:R-:W-:Y:S02]  /*16da0*/  ISETP.GE.AND P5, PT, R22, UR13, PT ;  /* 0x0000000d16007c0c */ /* 0x000fe4000bfa6270 */
[----:B------:R-:W4:Y:S01]  /*16db0*/  LDL.LU R22, [R1+0xbec] ;  /* 0x000bec0001167983 */ /* 0x000f220000300800 */
[----:B------:R-:W-:-:S03]  /*16dc0*/  ISETP.GE.AND P6, PT, R21, UR13, PT ;  /* 0x0000000d15007c0c */ /* 0x000fc6000bfc6270 */
[----:B------:R-:W2:Y:S01]  /*16dd0*/  LDL.LU R21, [R1+0xbe8] ;  /* 0x000be80001157983 */ /* 0x000ea20000300800 */
[----:B-1----:R-:W-:-:S04]  /*16de0*/  @!P2 LOP3.LUT R11, R11, R10, RZ, 0x3c, !PT ;  /* 0x0000000a0b0ba212 */ /* 0x002fc800078e3cff */
[----:B------:R-:W-:-:S04]  /*16df0*/  @!P2 LOP3.LUT R10, R11, R10, RZ, 0x3c, !PT ;  /* 0x0000000a0b0aa212 */ /* 0x000fc800078e3cff */
[----:B------:R-:W-:-:S05]  /*16e00*/  @!P2 LOP3.LUT R11, R11, R10, RZ, 0x3c, !PT ;  /* 0x0000000a0b0ba212 */ /* 0x000fca00078e3cff */
[----:B------:R0:W2:Y:S02]  /*16e10*/  @!P2 LDG.E.U8 R218, desc[UR28][R10.64] ;  /* 0x0000001c0adaa981 */ /* 0x0000a4000c1e1100 */
[----:B0-----:R-:W-:Y:S02]  /*16e20*/  @!P4 IMAD.MOV.U32 R10, RZ, RZ, R13 ;  /* 0x000000ffff0ac224 */ /* 0x001fe400078e000d */
[----:B------:R-:W-:-:S05]  /*16e30*/  @!P4 IMAD.MOV.U32 R11, RZ, RZ, R20 ;  /* 0x000000ffff0bc224 */ /* 0x000fca00078e0014 */
[----:B------:R3:W2:Y:S02]  /*16e40*/  @!P4 LDG.E.U8 R220, desc[UR28][R10.64] ;  /* 0x0000001c0adcc981 */ /* 0x0006a4000c1e1100 */
[----:B---3--:R-:W-:Y:S02]  /*16e50*/  @!P3 IMAD.MOV.U32 R10, RZ, RZ, R17 ;  /* 0x000000ffff0ab224 */ /* 0x008fe400078e0011 */
[----:B------:R-:W-:Y:S01]  /*16e60*/  @!P3 IMAD.MOV.U32 R11, RZ, RZ, R19 ;  /* 0x000000ffff0bb224 */ /* 0x000fe200078e0013 */
[----:B------:R-:W0:Y:S04]  /*16e70*/  S2R R13, SR_TID.X ;  /* 0x00000000000d7919 */ /* 0x000e280000002100 */
[----:B------:R1:W3:Y:S01]  /*16e80*/  @!P3 LDG.E.U8 R224, desc[UR28][R10.64] ;  /* 0x0000001c0ae0b981 */ /* 0x0002e2000c1e1100 */
[----:B------:R-:W-:-:S03]  /*16e90*/  PRMT R226, RZ, 0x7610, R226 ;  /* 0x00007610ffe27816 */ /* 0x000fc600000000e2 */
[----:B------:R-:W4:Y:S04]  /*16ea0*/  LDL R17, [R1+0x47c] ;  /* 0x00047c0001117983 */ /* 0x000f280000100800 */
[----:B------:R-:W1:Y:S04]  /*16eb0*/  LDL R10, [R1+0x494] ;  /* 0x00049400010a7983 */ /* 0x000e680000100800 */
[----:B------:R-:W1:Y:S01]  /*16ec0*/  LDL R11, [R1+0x498] ;  /* 0x00049800010b7983 */ /* 0x000e620000100800 */
[----:B0-----:R-:W-:-:S03]  /*16ed0*/  SHF.R.U32.HI R19, RZ, 0x6, R13 ;  /* 0x00000006ff137819 */ /* 0x001fc6000001160d */
[----:B------:R-:W2:Y:S01]  /*16ee0*/  LDL R13, [R1+0x480] ;  /* 0x00048000010d7983 */ /* 0x000ea20000100800 */
[----:B------:R-:W-:-:S04]  /*16ef0*/  SGXT.U32 R19, R19, 0x1 ;  /* 0x000000011313781a */ /* 0x000fc80000000000 */
[C---:B------:R-:W-:Y:S02]  /*16f00*/  LOP3.LUT R20, R19.reuse, 0x74, RZ, 0xfc, !PT ;  /* 0x0000007413147812 */ /* 0x040fe400078efcff */
[----:B------:R-:W-:Y:S02]  /*16f10*/  LOP3.LUT R19, R19, 0x76, RZ, 0xfc, !PT ;  /* 0x0000007613137812 */ /* 0x000fe400078efcff */
[----:B------:R-:W-:Y:S02]  /*16f20*/  ISETP.GE.AND P2, PT, R20, UR13, PT ;  /* 0x0000000d14007c0c */ /* 0x000fe4000bf46270 */
[----:B------:R-:W3:Y:S01]  /*16f30*/  LDL.LU R20, [R1+0xbe4] ;  /* 0x000be40001147983 */ /* 0x000ee20000300800 */
[----:B------:R-:W-:-:S03]  /*16f40*/  ISETP.GE.AND P3, PT, R19, UR13, PT ;  /* 0x0000000d13007c0c */ /* 0x000fc6000bf66270 */
[----:B------:R-:W3:Y:S01]  /*16f50*/  LDL.LU R19, [R1+0xbe0] ;  /* 0x000be00001137983 */ /* 0x000ee20000300800 */
[----:B-1----:R-:W-:-:S04]  /*16f60*/  @!P5 LOP3.LUT R11, R11, R10, RZ, 0x3c, !PT ;  /* 0x0000000a0b0bd212 */ /* 0x002fc800078e3cff */
[----:B------:R-:W-:-:S04]  /*16f70*/  @!P5 LOP3.LUT R10, R11, R10, RZ, 0x3c, !PT ;  /* 0x0000000a0b0ad212 */ /* 0x000fc800078e3cff */
[----:B------:R-:W-:-:S05]  /*16f80*/  @!P5 LOP3.LUT R11, R11, R10, RZ, 0x3c, !PT ;  /* 0x0000000a0b0bd212 */ /* 0x000fca00078e3cff */
[----:B------:R0:W3:Y:S04]  /*16f90*/  @!P5 LDG.E.U8 R226, desc[UR28][R10.64] ;  /* 0x0000001c0ae2d981 */ /* 0x0000e8000c1e1100 */
[----:B------:R-:W0:Y:S04]  /*16fa0*/  LDL R10, [R1+0x48c] ;  /* 0x00048c00010a7983 */ /* 0x000e280000100800 */
[----:B------:R-:W0:Y:S01]  /*16fb0*/  LDL R11, [R1+0x490] ;  /* 0x00049000010b7983 */ /* 0x000e220000100800 */
[----:B------:R-:W-:Y:S02]  /*16fc0*/  PRMT R228, RZ, 0x7610, R228 ;  /* 0x00007610ffe47816 */ /* 0x000fe400000000e4 */
[----:B0-----:R-:W-:-:S04]  /*16fd0*/  @!P6 LOP3.LUT R11, R11, R10, RZ, 0x3c, !PT ;  /* 0x0000000a0b0be212 */ /* 0x001fc800078e3cff */
[----:B------:R-:W-:-:S04]  /*16fe0*/  @!P6 LOP3.LUT R10, R11, R10, RZ, 0x3c, !PT ;  /* 0x0000000a0b0ae212 */ /* 0x000fc800078e3cff */
[----:B------:R-:W-:-:S05]  /*16ff0*/  @!P6 LOP3.LUT R11, R11, R10, RZ, 0x3c, !PT ;  /* 0x0000000a0b0be212 */ /* 0x000fca00078e3cff */
[----:B------:R0:W3:Y:S04]  /*17000*/  @!P6 LDG.E.U8 R228, desc[UR28][R10.64] ;  /* 0x0000001c0ae4e981 */ /* 0x0000e8000c1e1100 */
[----:B------:R-:W0:Y:S04]  /*17010*/  LDL R10, [R1+0x484] ;  /* 0x00048400010a7983 */ /* 0x000e280000100800 */
[----:B------:R-:W0:Y:S01]  /*17020*/  LDL R11, [R1+0x488] ;  /* 0x00048800010b7983 */ /* 0x000e220000100800 */
[----:B------:R-:W-:Y:S02]  /*17030*/  PRMT R230, RZ, 0x7610, R230 ;  /* 0x00007610ffe67816 */ /* 0x000fe400000000e6 */
[----:B------:R-:W-:-:S02]  /*17040*/  PRMT R18, RZ, 0x7610, R18 ;  /* 0x00007610ff127816 */ /* 0x000fc40000000012 */
[----:B0-----:R-:W-:-:S04]  /*17050*/  @!P2 LOP3.LUT R11, R11, R10, RZ, 0x3c, !PT ;  /* 0x0000000a0b0ba212 */ /* 0x001fc800078e3cff */
[----:B------:R-:W-:-:S04]  /*17060*/  @!P2 LOP3.LUT R10, R11, R10, RZ, 0x3c, !PT ;  /* 0x0000000a0b0aa212 */ /* 0x000fc800078e3cff */
[----:B------:R-:W-:-:S05]  /*17070*/  @!P2 LOP3.LUT R11, R11, R10, RZ, 0x3c, !PT ;  /* 0x0000000a0b0ba212 */ /* 0x000fca00078e3cff */
[----:B------:R2:W3:Y:S02]  /*17080*/  @!P2 LDG.E.U8 R230, desc[UR28][R10.64] ;  /* 0x0000001c0ae6a981 */ /* 0x0004e4000c1e1100 */
[----:B--2---:R-:W-:Y:S02]  /*17090*/  @!P3 IMAD.MOV.U32 R10, RZ, RZ, R13 ;  /* 0x000000ffff0ab224 */ /* 0x004fe400078e000d */
[----:B----4-:R-:W-:Y:S01]  /*170a0*/  @!P3 IMAD.MOV.U32 R11, RZ, RZ, R17 ;  /* 0x000000ffff0bb224 */ /* 0x010fe200078e0011 */
[----:B------:R-:W-:Y:S01]  /*170b0*/  PRMT R203, RZ, 0x7610, R203 ;  /* 0x00007610ffcb7816 */ /* 0x000fe200000000cb */
[----:B------:R-:W2:Y:S04]  /*170c0*/  LDL R17, [R1+0x5dc] ;  /* 0x0005dc0001117983 */ /* 0x000ea80000100800 */
[----:B------:R-:W4:Y:S04]  /*170d0*/  @!P3 LDG.E.U8 R18, desc[UR28][R10.64] ;  /* 0x0000001c0a12b981 */ /* 0x000f28000c1e1100 */
[----:B------:R-:W3:Y:S04]  /*170e0*/  LDL R13, [R1+0x5e0] ;  /* 0x0005e000010d7983 */ /* 0x000ee80000100800 */
[----:B------:R-:W2:Y:S04]  /*170f0*/  LDL R10, [R1+0x640] ;  /* 0x00064000010a7983 */ /* 0x000ea80000100800 */
[----:B------:R-:W2:Y:S01]  /*17100*/  LDL R11, [R1+0x644] ;  /* 0x00064400010b7983 */ /* 0x000ea20000100800 */
[----:B------:R-:W-:-:S03]  /*17110*/  UISETP.GE.AND UP0, UPT, UR35, UR13, UPT ;  /* 0x0000000d2300728c */ /* 0x000fc6000bf06270 */
[----:B----4-:R0:W-:Y:S01]  /*17120*/  STL [R1+0x3c], R18 ;  /* 0x00003c1201007387 */ /* 0x0101e20000100800 */
[----:B--2---:R-:W-:-:S04]  /*17130*/  @!P1 LOP3.LUT R11, R11, R10, RZ, 0x3c, !PT ;  /* 0x0000000a0b0b9212 */ /* 0x004fc800078e3cff */
[----:B------:R-:W-:-:S04]  /*17140*/  @!P1 LOP3.LUT R10, R11, R10, RZ, 0x3c, !PT ;  /* 0x0000000a0b0a9212 */ /* 0x000fc800078e3cff */
[----:B------:R-:W-:-:S05]  /*17150*/  @!P1 LOP3.LUT R11, R11, R10, RZ, 0x3c, !PT ;  /* 0x0000000a0b0b9212 */ /* 0x000fca00078e3cff */
[----:B------:R1:W2:Y:S04]  /*17160*/  @!P1 LDG.E.U8 R203, desc[UR28][R10.64] ;  /* 0x0000001c0acb9981 */ /* 0x0002a8000c1e1100 */
[----:B------:R-:W1:Y:S04]  /*17170*/  LDL R10, [R1+0x61c] ;  /* 0x00061c00010a7983 */ /* 0x000e680000100800 */
[----:B------:R-:W1:Y:S01]  /*17180*/  LDL R11, [R1+0x620] ;  /* 0x00062000010b7983 */ /* 0x000e620000100800 */
[----:B------:R-:W-:Y:S01]  /*17190*/  PLOP3.LUT P5, PT, PT, PT, UP0, 0x80, 0x0 ;  /* 0x000000000000781c */ /* 0x000fe20003faf008 */
[----:B------:R-:W-:Y:S01]  /*171a0*/  UISETP.GE.AND UP1, UPT, UR34, UR13, UPT ;  /* 0x0000000d2200728c */ /* 0x000fe2000bf26270 */
[----:B------:R-:W-:-:S05]  /*171b0*/  PLOP3.LUT P4, PT, PT, PT, UP0, 0x80, 0x0 ;  /* 0x000000000000781c */ /* 0x000fca0003f8f008 */
[----:B------:R-:W-:Y:S02]  /*171c0*/  PLOP3.LUT P3, PT, PT, PT, UP1, 0x80, 0x0 ;  /* 0x000000000000781c */ /* 0x000fe40003f6f018 */
[----:B------:R-:W-:Y:S02]  /*171d0*/  PLOP3.LUT P2, PT, PT, PT, UP1, 0x80, 0x0 ;  /* 0x000000000000781c */ /* 0x000fe40003f4f018 */
[----:B------:R-:W-:Y:S02]  /*171e0*/  PRMT R162, RZ, 0x7610, R162 ;  /* 0x00007610ffa27816 */ /* 0x000fe400000000a2 */
[----:B------:R-:W-:Y:S01]  /*171f0*/  PRMT R170, RZ, 0x7610, R170 ;  /* 0x00007610ffaa7816 */ /* 0x000fe200000000aa */
[----:B0-----:R-:W0:Y:S01]  /*17200*/  S2R R18, SR_TID.X ;  /* 0x0000000000127919 */ /* 0x001e220000002100 */
[----:B-1----:R-:W-:-:S04]  /*17210*/  @!P5 LOP3.LUT R11, R11, R10, RZ, 0x3c, !PT ;  /* 0x0000000a0b0bd212 */ /* 0x002fc800078e3cff */
[----:B------:R-:W-:-:S04]  /*17220*/  @!P5 LOP3.LUT R10, R11, R10, RZ, 0x3c, !PT ;  /* 0x0000000a0b0ad212 */ /* 0x000fc800078e3cff */
[----:B------:R-:W-:-:S05]  /*17230*/  @!P5 LOP3.LUT R11, R11, R10, RZ, 0x3c, !PT ;  /* 0x0000000a0b0bd212 */ /* 0x000fca00078e3cff */
[----:B------:R3:W4:Y:S02]  /*17240*/  @!P4 LDG.E.U8 R162, desc[UR28][R10.64] ;  /* 0x0000001c0aa2c981 */ /* 0x000724000c1e1100 */
[----:B---3--:R-:W-:Y:S02]  /*17250*/  @!P3 IMAD.MOV.U32 R10, RZ, RZ, R13 ;  /* 0x000000ffff0ab224 */ /* 0x008fe400078e000d */
[----:B------:R-:W-:Y:S01]  /*17260*/  @!P3 IMAD.MOV.U32 R11, RZ, RZ, R17 ;  /* 0x000000ffff0bb224 */ /* 0x000fe200078e0011 */
[----:B0-----:R-:W-:Y:S01]  /*17270*/  SHF.R.U32.HI R18, RZ, 0x6, R18 ;  /* 0x00000006ff127819 */ /* 0x001fe20000011612 */
[----:B------:R-:W3:Y:S04]  /*17280*/  LDL R17, [R1+0x55c] ;  /* 0x00055c0001117983 */ /* 0x000ee80000100800 */
[----:B------:R0:W4:Y:S01]  /*17290*/  @!P2 LDG.E.U8 R170, desc[UR28][R10.64] ;  /* 0x0000001c0aaaa981 */ /* 0x000122000c1e1100 */
[----:B------:R-:W-:-:S03]  /*172a0*/  PRMT R232, RZ, 0x7610, R232 ;  /* 0x00007610ffe87816 */ /* 0x000fc600000000e8 */
[----:B------:R-:W2:Y:S04]  /*172b0*/  LDL R13, [R1+0x560] ;  /* 0x00056000010d7983 */ /* 0x000ea80000100800 */
[----:B------:R-:W0:Y:S04]  /*172c0*/  LDL R10, [R1+0x474] ;  /* 0x00047400010a7983 */ /* 0x000e280000100800 */
[----:B------:R-:W0:Y:S01]  /*172d0*/  LDL R11, [R1+0x478] ;  /* 0x00047800010b7983 */ /* 0x000e220000100800 */
[----:B------:R-:W-:-:S04]  /*172e0*/  SGXT.U32 R18, R18, 0x1 ;  /* 0x000000011212781a */ /* 0x000fc80000000000 */
[----:B------:R-:W-:-:S04]  /*172f0*/  LOP3.LUT R18, R18, 0x78, RZ, 0xfc, !PT ;  /* 0x0000007812127812 */ /* 0x000fc800078efcff */
[----:B------:R-:W-:Y:S02]  /*17300*/  ISETP.GE.AND P4, PT, R18, UR13, PT ;  /* 0x0000000d12007c0c */ /* 0x000fe4000bf86270 */
[----:B------:R-:W1:Y:S02]  /*17310*/  S2R R18, SR_TID.X ;  /* 0x0000000000127919 */ /* 0x000e640000002100 */
[----:B-1----:R-:W-:-:S04]  /*17320*/  SHF.R.U32.HI R18, RZ, 0x6, R18 ;  /* 0x00000006ff127819 */ /* 0x002fc80000011612 */
[----:B------:R-:W-:-:S04]  /*17330*/  SGXT.U32 R18, R18, 0x1 ;  /* 0x000000011212781a */ /* 0x000fc80000000000 */
[----:B------:R-:W-:-:S04]  /*17340*/  LOP3.LUT R18, R18, 0x7a, RZ, 0xfc, !PT ;  /* 0x0000007a12127812 */ /* 0x000fc800078efcff */
[----:B------:R-:W-:Y:S02]  /*17350*/  ISETP.GE.AND P3, PT, R18, UR13, PT ;  /* 0x0000000d12007c0c */ /* 0x000fe4000bf66270 */
[----:B------:R-:W4:Y:S01]  /*17360*/  LDL.LU R18, [R1+0xbdc] ;  /* 0x000bdc0001127983 */ /* 0x000f220000300800 */
[----:B0-----:R-:W-:-:S04]  /*17370*/  @!P4 LOP3.LUT R11, R11, R10, RZ, 0x3c, !PT ;  /* 0x0000000a0b0bc212 */ /* 0x001fc800078e3cff */
[----:B------:R-:W-:-:S04]  /*17380*/  @!P4 LOP3.LUT R10, R11, R10, RZ, 0x3c, !PT ;  /* 0x0000000a0b0ac212 */ /* 0x000fc800078e3cff */
[----:B------:R-:W-:-:S05]  /*17390*/  @!P4 LOP3.LUT R11, R11, R10, RZ, 0x3c, !PT ;  /* 0x0000000a0b0bc212 */ /* 0x000fca00078e3cff */
[----:B------:R0:W4:Y:S04]  /*173a0*/  @!P4 LDG.E.U8 R232, desc[UR28][R10.64] ;  /* 0x0000001c0ae8c981 */ /* 0x000128000c1e1100 */
[----:B------:R-:W0:Y:S04]  /*173b0*/  LDL R10, [R1+0x59c] ;  /* 0x00059c00010a7983 */ /* 0x000e280000100800 */
[----:B------:R-:W0:Y:S01]  /*173c0*/  LDL R11, [R1+0x5a0] ;  /* 0x0005a000010b7983 */ /* 0x000e220000100800 */
[----:B------:R-:W-:-:S06]  /*173d0*/  UISETP.GE.AND UP0, UPT, UR33, UR13, UPT ;  /* 0x0000000d2100728c */ /* 0x000fcc000bf06270 */
[----:B------:R-:W-:Y:S02]  /*173e0*/  PLOP3.LUT P1, PT, PT, PT, UP0, 0x80, 0x0 ;  /* 0x000000000000781c */ /* 0x000fe40003f2f008 */
[----:B------:R-:W-:Y:S02]  /*173f0*/  PLOP3.LUT P5, PT, PT, PT, UP0, 0x80, 0x0 ;  /* 0x000000000000781c */ /* 0x000fe40003faf008 */
[----:B------:R-:W-:-:S09]  /*17400*/  PRMT R178, RZ, 0x7610, R178 ;  /* 0x00007610ffb27816 */ /* 0x000fd200000000b2 */
        /* <DEDUP_REMOVED lines=9> */
[----:B------:R-:W-:Y:S02]  /*174a0*/  PRMT R234, RZ, 0x7610, R234 ;  /* 0x00007610ffea7816 */ /* 0x000fe400000000ea */
[----:B------:R-:W-:Y:S02]  /*174b0*/  PRMT R186, RZ, 0x7610, R186 ;  /* 0x00007610ffba7816 */ /* 0x000fe400000000ba */
[----:B0-----:R-:W-:-:S04]  /*174c0*/  @!P3 LOP3.LUT R11, R11, R10, RZ, 0x3c, !PT ;  /* 0x0000000a0b0bb212 */ /* 0x001fc800078e3cff */
[----:B------:R-:W-:-:S04]  /*174d0*/  @!P3 LOP3.LUT R10, R11, R10, RZ, 0x3c, !PT ;  /* 0x0000000a0b0ab212 */ /* 0x000fc800078e3cff */
[----:B------:R-:W-:-:S05]  /*174e0*/  @!P3 LOP3.LUT R11, R11, R10, RZ, 0x3c, !PT ;  /* 0x0000000a0b0bb212 */ /* 0x000fca00078e3cff */
[----:B------:R2:W4:Y:S02]  /*174f0*/  @!P3 LDG.E.U8 R234, desc[UR28][R10.64] ;  /* 0x0000001c0aeab981 */ /* 0x000524000c1e1100 */
[----:B--2---:R-:W-:Y:S02]  /*17500*/  @!P2 IMAD.MOV.U32 R10, RZ, RZ, R13 ;  /* 0x000000ffff0aa224 */ /* 0x004fe400078e000d */
[----:B---3--:R-:W-:Y:S01]  /*17510*/  @!P2 IMAD.MOV.U32 R11, RZ, RZ, R17 ;  /* 0x000000ffff0ba224 */ /* 0x008fe200078e0011 */
[----:B------:R-:W-:Y:S01]  /*17520*/  UISETP.GE.AND UP2, UPT, UR31, UR13, UPT ;  /* 0x0000000d1f00728c */ /* 0x000fe2000bf46270 */
[----:B------:R-:W-:Y:S01]  /*17530*/  PRMT R188, RZ, 0x7610, R188 ;  /* 0x00007610ffbc7816 */ /* 0x000fe200000000bc */
[----:B------:R-:W2:Y:S04]  /*17540*/  LDL R13, [R1+0x464] ;  /* 0x00046400010d7983 */ /* 0x000ea80000100800 */
[----:B------:R0:W3:Y:S04]  /*17550*/  @!P6 LDG.E.U8 R186, desc[UR28][R10.64] ;  /* 0x0000001c0abae981 */ /* 0x0000e8000c1e1100 */
[----:B------:R-:W0:Y:S04]  /*17560*/  LDL R10, [R1+0x51c] ;  /* 0x00051c00010a7983 */ /* 0x000e280000100800 */
[----:B------:R-:W0:Y:S01]  /*17570*/  LDL R11, [R1+0x520] ;  /* 0x00052000010b7983 */ /* 0x000e220000100800 */
[----:B------:R-:W-:-:S02]  /*17580*/  PLOP3.LUT P1, PT, PT, PT, UP2, 0x80, 0x0 ;  /* 0x000000000000781c */ /* 0x000fc40003f2f028 */
[----:B------:R-:W-:Y:S02]  /*17590*/  SHF.R.U32.HI R17, RZ, 0x6, R12 ;  /* 0x00000006ff117819 */ /* 0x000fe4000001160c */
[----:B------:R-:W-:Y:S01]  /*175a0*/  PLOP3.LUT P5, PT, PT, PT, UP2, 0x80, 0x0 ;  /* 0x000000000000781c */ /* 0x000fe20003faf028 */
[----:B------:R-:W2:Y:S01]  /*175b0*/  LDL R12, [R1+0x468] ;  /* 0x00046800010c7983 */ /* 0x000ea20000100800 */
        /* <DEDUP_REMOVED lines=40> */
[----:B------:R-:W-:-:S06]  /*17840*/  PRMT R236, RZ, 0x7610, R236 ;  /* 0x00007610ffec7816 */ /* 0x000fcc00000000ec */
[----:B--2---:R-:W2:Y:S01]  /*17850*/  @!P2 LDG.E.U8 R236, desc[UR28][R12.64] ;  /* 0x0000001c0ceca981 */ /* 0x004ea2000c1e1100 */
[----:B------:R-:W-:Y:S01]  /*17860*/  PRMT R240, RZ, 0x7610, R240 ;  /* 0x00007610fff07816 */ /* 0x000fe200000000f0 */
[----:B------:R-:W-:Y:S01]  /*17870*/  BAR.SYNC.DEFER_BLOCKING 0x0 ;  /* 0x0000000000007b1d */ /* 0x000fe20000010000 */
[----:B0-----:R-:W-:-:S04]  /*17880*/  @!P0 LOP3.LUT R11, R11, R10, RZ, 0x3c, !PT ;  /* 0x0000000a0b0b8212 */ /* 0x001fc800078e3cff */
[----:B------:R-:W-:-:S04]  /*17890*/  @!P0 LOP3.LUT R10, R11, R10, RZ, 0x3c, !PT ;  /* 0x0000000a0b0a8212 */ /* 0x000fc800078e3cff */
[----:B------:R-:W-:-:S05]  /*178a0*/  @!P0 LOP3.LUT R11, R11, R10, RZ, 0x3c, !PT ;  /* 0x0000000a0b0b8212 */ /* 0x000fca00078e3cff */
[----:B------:R0:W2:Y:S04]  /*178b0*/  @!P0 LDG.E.U8 R240, desc[UR28][R10.64] ;  /* 0x0000001c0af08981 */ /* 0x0000a8000c1e1100 */
[----:B------:R-:W0:Y:S04]  /*178c0*/  LDL R10, [R1+0xa34] ;  /* 0x000a3400010a7983 */ /* 0x000e280000100800 */
[----:B------:R-:W0:Y:S01]  /*178d0*/  LDL R11, [R1+0xa38] ;  /* 0x000a3800010b7983 */ /* 0x000e220000100800 */
[----:B------:R-:W-:Y:S02]  /*178e0*/  PRMT R242, RZ, 0x7610, R242 ;  /* 0x00007610fff27816 */ /* 0x000fe400000000f2 */
        /* <DEDUP_REMOVED lines=45> */
[----:B------:R-:W4:Y:S04]  /*17bc0*/  @!P0 LDG.E.U8 R16, desc[UR28][R10.64] ;  /* 0x0000001c0a108981 */ /* 0x000f28000c1e1100 */
[----:B----4-:R0:W-:Y:S04]  /*17bd0*/  STL [R1+0x38], R16 ;  /* 0x0000381001007387 */ /* 0x0101e80000100800 */
[----:B0-----:R-:W4:Y:S04]  /*17be0*/  LDL.LU R16, [R1+0xbd4] ;  /* 0x000bd40001107983 */ /* 0x001f280000300800 */
[----:B------:R-:W3:Y:S04]  /*17bf0*/  LDL R10, [R1+0x874] ;  /* 0x00087400010a7983 */ /* 0x000ee80000100800 */
[----:B------:R-:W3:Y:S01]  /*17c00*/  LDL R11, [R1+0x878] ;  /* 0x00087800010b7983 */ /* 0x000ee20000100800 */
[----:B------:R-:W-:-:S02]  /*17c10*/  PRMT R15, RZ, 0x7610, R15 ;  /* 0x00007610ff0f7816 */ /* 0x000fc4000000000f */
[----:B---3--:R-:W-:-:S04]  /*17c20*/  @!P0 LOP3.LUT R11, R11, R10, RZ, 0x3c, !PT ;  /* 0x0000000a0b0b8212 */ /* 0x008fc800078e3cff */
[----:B------:R-:W-:-:S04]  /*17c30*/  @!P0 LOP3.LUT R10, R11, R10, RZ, 0x3c, !PT ;  /* 0x0000000a0b0a8212 */ /* 0x000fc800078e3cff */
[----:B------:R-:W-:-:S05]  /*17c40*/  @!P0 LOP3.LUT R11, R11, R10, RZ, 0x3c, !PT ;  /* 0x0000000a0b0b8212 */ /* 0x000fca00078e3cff */
[----:B------:R-:W3:Y:S04]  /*17c50*/  @!P0 LDG.E.U8 R15, desc[UR28][R10.64] ;  /* 0x0000001c0a0f8981 */ /* 0x000ee8000c1e1100 */
[----:B---3--:R0:W-:Y:S04]  /*17c60*/  STL [R1+0x34], R15 ;  /* 0x0000340f01007387 */ /* 0x0081e80000100800 */
[----:B0-----:R-:W3:Y:S04]  /*17c70*/  LDL.LU R15, [R1+0xbd0] ;  /* 0x000bd000010f7983 */ /* 0x001ee80000300800 */
[----:B------:R-:W2:Y:S04]  /*17c80*/  LDL R10, [R1+0x834] ;  /* 0x00083400010a7983 */ /* 0x000ea80000100800 */
[----:B------:R-:W2:Y:S01]  /*17c90*/  LDL R11, [R1+0x838] ;  /* 0x00083800010b7983 */ /* 0x000ea20000100800 */
[----:B------:R-:W-:-:S02]  /*17ca0*/  PRMT R14, RZ, 0x7610, R14 ;  /* 0x00007610ff0e7816 */ /* 0x000fc4000000000e */
[----:B--2---:R-:W-:-:S04]  /*17cb0*/  @!P0 LOP3.LUT R11, R11, R10, RZ, 0x3c, !PT ;  /* 0x0000000a0b0b8212 */ /* 0x004fc800078e3cff */
[----:B------:R-:W-:-:S04]  /*17cc0*/  @!P0 LOP3.LUT R10, R11, R10, RZ, 0x3c, !PT ;  /* 0x0000000a0b0a8212 */ /* 0x000fc800078e3cff */
[----:B------:R-:W-:-:S05]  /*17cd0*/  @!P0 LOP3.LUT R11, R11, R10, RZ, 0x3c, !PT ;  /* 0x0000000a0b0b8212 */ /* 0x000fca00078e3cff */
[----:B------:R-:W2:Y:S04]  /*17ce0*/  @!P0 LDG.E.U8 R14, desc[UR28][R10.64] ;  /* 0x0000001c0a0e8981 */ /* 0x000ea8000c1e1100 */
[----:B--2---:R0:W-:Y:S04]  /*17cf0*/  STL [R1+0x30], R14 ;  /* 0x0000300e01007387 */ /* 0x0041e80000100800 */
[----:B0-----:R-:W2:Y:S04]  /*17d00*/  LDL.LU R14, [R1+0xbcc] ;  /* 0x000bcc00010e7983 */ /* 0x001ea80000300800 */
[----:B------:R-:W4:Y:S04]  /*17d10*/  LDL R10, [R1+0x7f4] ;  /* 0x0007f400010a7983 */ /* 0x000f280000100800 */
[----:B------:R-:W4:Y:S01]  /*17d20*/  LDL R11, [R1+0x7f8] ;  /* 0x0007f800010b7983 */ /* 0x000f220000100800 */
[----:B------:R-:W-:-:S02]  /*17d30*/  PRMT R9, RZ, 0x7610, R9 ;  /* 0x00007610ff097816 */ /* 0x000fc40000000009 */
[----:B----4-:R-:W-:-:S04]  /*17d40*/  @!P0 LOP3.LUT R11, R11, R10, RZ, 0x3c, !PT ;  /* 0x0000000a0b0b8212 */ /* 0x010fc800078e3cff */
        /* <DEDUP_REMOVED lines=55> */
[----:B--2---:R0:W-:Y:S04]  /*180c0*/  STL [R1+0x18], R159 ;  /* 0x0000189f01007387 */ /* 0x0041e80000100800 */
[----:B0-----:R-:W2:Y:S04]  /*180d0*/  LDL R159, [R1+0x318] ;  /* 0x00031800019f7983 */ /* 0x001ea80000100800 */
        /* <DEDUP_REMOVED lines=35> */
[----:B------:R-:W3:Y:S01]  /*18310*/  @!P0 LDG.E.U8 R2, desc[UR28][R10.64] ;  /* 0x0000001c0a028981 */ /* 0x000ee2000c1e1100 */
[----:B------:R-:W-:-:S03]  /*18320*/  PRMT R158, RZ, 0x7610, R158 ;  /* 0x00007610ff9e7816 */ /* 0x000fc6000000009e */
[----:B---3--:R0:W-:Y:S04]  /*18330*/  STL [R1+0x4], R2 ;  /* 0x0000040201007387 */ /* 0x0081e80000100800 */
[----:B0-----:R-:W3:Y:S04]  /*18340*/  LDL.LU R2, [R1+0xba8] ;  /* 0x000ba80001027983 */ /* 0x001ee80000300800 */
[----:B------:R-:W2:Y:S01]  /*18350*/  LDL R11, [R1+0x314] ;  /* 0x00031400010b7983 */ /* 0x000ea20000100800 */
[----:B------:R-:W-:Y:S01]  /*18360*/  @!P0 IMAD.MOV.U32 R10, RZ, RZ, R159 ;  /* 0x000000ffff0a8224 */ /* 0x000fe200078e009f */
[----:B------:R-:W-:-:S02]  /*18370*/  PRMT R252, RZ, 0x7610, R252 ;  /* 0x00007610fffc7816 */ /* 0x000fc400000000fc */
[----:B------:R-:W4:Y:S04]  /*18380*/  LDL R159, [R1+0x214] ;  /* 0x00021400019f7983 */ /* 0x000f280000100800 */
[----:B--2---:R0:W2:Y:S04]  /*18390*/  @!P0 LDG.E.U8 R158, desc[UR28][R10.64] ;  /* 0x0000001c0a9e8981 */ /* 0x0040a8000c1e1100 */
[----:B------:R-:W0:Y:S04]  /*183a0*/  LDL R10, [R1+0x2d4] ;  /* 0x0002d400010a7983 */ /* 0x000e280000100800 */
[----:B------:R-:W0:Y:S02]  /*183b0*/  LDL R11, [R1+0x2d8] ;  /* 0x0002d800010b7983 */ /* 0x000e240000100800 */
[----:B0-----:R-:W-:-:S04]  /*183c0*/  @!P0 LOP3.LUT R11, R11, R10, RZ, 0x3c, !PT ;  /* 0x0000000a0b0b8212 */ /* 0x001fc800078e3cff */
[----:B------:R-:W-:-:S04]  /*183d0*/  @!P0 LOP3.LUT R10, R11, R10, RZ, 0x3c, !PT ;  /* 0x0000000a0b0a8212 */ /* 0x000fc800078e3cff */
[----:B------:R-:W-:Y:S01]  /*183e0*/  @!P0 LOP3.LUT R11, R11, R10, RZ, 0x3c, !PT ;  /* 0x0000000a0b0b8212 */ /* 0x000fe200078e3cff */
[----:B--2---:R0:W-:Y:S04]  /*183f0*/  STL [R1], R158 ;  /* 0x0000009e01007387 */ /* 0x0041e80000100800 */
[----:B------:R1:W2:Y:S01]  /*18400*/  @!P0 LDG.E.U8 R252, desc[UR28][R10.64] ;  /* 0x0000001c0afc8981 */ /* 0x0002a2000c1e1100 */
[----:B------:R-:W-:-:S03]  /*18410*/  PRMT R249, RZ, 0x7610, R249 ;  /* 0x00007610fff97816 */ /* 0x000fc600000000f9 */
[----:B0-----:R-:W3:Y:S04]  /*18420*/  LDL R158, [R1+0x218] ;  /* 0x00021800019e7983 */ /* 0x001ee80000100800 */
[----:B------:R-:W4:Y:S01]  /*18430*/  LDL R11, [R1+0x294] ;  /* 0x00029400010b7983 */ /* 0x000f220000100800 */
[----:B-1----:R-:W-:-:S03]  /*18440*/  @!P0 IMAD.MOV.U32 R10, RZ, RZ, R0 ;  /* 0x000000ffff0a8224 */ /* 0x002fc600078e0000 */
[----:B--2---:R0:W-:Y:S01]  /*18450*/  STL [R1+0xb90], R252 ;  /* 0x000b90fc01007387 */ /* 0x0041e20000100800 */
[----:B------:R-:W-:Y:S02]  /*18460*/  PRMT R247, RZ, 0x7610, R247 ;  /* 0x00007610fff77816 */ /* 0x000fe400000000f7 */
[----:B------:R-:W-:Y:S01]  /*18470*/  PRMT R245, RZ, 0x7610, R245 ;  /* 0x00007610fff57816 */ /* 0x000fe200000000f5 */
[----:B------:R-:W2:Y:S04]  /*18480*/  LDL R0, [R1+0x1d8] ;  /* 0x0001d80001007983 */ /* 0x000ea80000100800 */
[----:B0-----:R-:W3:Y:S04]  /*18490*/  LDL R252, [R1+0x258] ;  /* 0x0002580001fc7983 */ /* 0x001ee80000100800 */
[----:B----4-:R3:W4:Y:S04]  /*184a0*/  @!P0 LDG.E.U8 R249, desc[UR28][R10.64] ;  /* 0x0000001c0af98981 */ /* 0x010728000c1e1100 */
[----:B------:R-:W2:Y:S01]  /*184b0*/  LDL R11, [R1+0x254] ;  /* 0x00025400010b7983 */ /* 0x000ea20000100800 */
[----:B---3--:R-:W-:-:S05]  /*184c0*/  @!P0 IMAD.MOV.U32 R10, RZ, RZ, R252 ;  /* 0x000000ffff0a8224 */ /* 0x008fca00078e00fc */
[----:B--2---:R0:W2:Y:S04]  /*184d0*/  @!P0 LDG.E.U8 R247, desc[UR28][R10.64] ;  /* 0x0000001c0af78981 */ /* 0x0040a8000c1e1100 */
[----:B----4-:R1:W-:Y:S04]  /*184e0*/  STL [R1+0xb94], R249 ;  /* 0x000b94f901007387 */ /* 0x0103e80000100800 */
[----:B------:R-:W3:Y:S01]  /*184f0*/  LDL R252, [R1+0x154] ;  /* 0x0001540001fc7983 */ /* 0x000ee20000100800 */
[----:B0-----:R-:W-:Y:S02]  /*18500*/  @!P0 IMAD.MOV.U32 R10, RZ, RZ, R158 ;  /* 0x000000ffff0a8224 */ /* 0x001fe400078e009e */
[----:B------:R-:W-:Y:S01]  /*18510*/  @!P0 IMAD.MOV.U32 R11, RZ, RZ, R159 ;  /* 0x000000ffff0b8224 */ /* 0x000fe200078e009f */
[----:B-1----:R-:W4:Y:S04]  /*18520*/  LDL R249, [R1+0x158] ;  /* 0x0001580001f97983 */ /* 0x002f280000100800 */
[----:B------:R0:W3:Y:S04]  /*18530*/  @!P0 LDG.E.U8 R245, desc[UR28][R10.64] ;  /* 0x0000001c0af58981 */ /* 0x0000e8000c1e1100 */
[----:B--2---:R1:W-:Y:S04]  /*18540*/  STL [R1+0xb98], R247 ;  /* 0x000b98f701007387 */ /* 0x0043e80000100800 */
[----:B------:R-:W2:Y:S01]  /*18550*/  LDL R11, [R1+0x1d4] ;  /* 0x0001d400010b7983 */ /* 0x000ea20000100800 */
[----:B------:R-:W-:Y:S01]  /*18560*/  PRMT R243, RZ, 0x7610, R243 ;  /* 0x00007610fff37816 */ /* 0x000fe200000000f3 */
[----:B0-----:R-:W-:-:S02]  /*18570*/  @!P0 IMAD.MOV.U32 R10, RZ, RZ, R0 ;  /* 0x000000ffff0a8224 */ /* 0x001fc400078e0000 */
[----:B------:R-:W4:Y:S04]  /*18580*/  LDL R159, [R1+0x114] ;  /* 0x00011400019f7983 */ /* 0x000f280000100800 */
[----:B-1----:R-:W4:Y:S04]  /*18590*/  LDL R247, [R1+0x198] ;  /* 0x0001980001f77983 */ /* 0x002f280000100800 */
[----:B------:R-:W4:Y:S04]  /*185a0*/  LDL R158, [R1+0x118] ;  /* 0x00011800019e7983 */ /* 0x000f280000100800 */
[----:B---3--:R0:W-:Y:S01]  /*185b0*/  STL [R1+0xb9c], R245 ;  /* 0x000b9cf501007387 */ /* 0x0081e20000100800 */
[----:B------:R-:W-:-:S03]  /*185c0*/  PRMT R241, RZ, 0x7610, R241 ;  /* 0x00007610fff17816 */ /* 0x000fc600000000f1 */
[----:B------:R-:W3:Y:S04]  /*185d0*/  LDL R0, [R1+0xd8] ;  /* 0x0000d80001007983 */ /* 0x000ee80000100800 */
[----:B0-----:R-:W3:Y:S04]  /*185e0*/  LDL R245, [R1+0xd4] ;  /* 0x0000d40001f57983 */ /* 0x001ee80000100800 */
[----:B--2---:R4:W2:Y:S04]  /*185f0*/  @!P0 LDG.E.U8 R243, desc[UR28][R10.64] ;  /* 0x0000001c0af38981 */ /* 0x0048a8000c1e1100 */
[----:B------:R-:W3:Y:S01]  /*18600*/  LDL R11, [R1+0x194] ;  /* 0x00019400010b7983 */ /* 0x000ee20000100800 */
[----:B----4-:R-:W-:Y:S01]  /*18610*/  @!P0 IMAD.MOV.U32 R10, RZ, RZ, R247 ;  /* 0x000000ffff0a8224 */ /* 0x010fe200078e00f7 */
[----:B------:R-:W-:-:S02]  /*18620*/  PRMT R239, RZ, 0x7610, R239 ;  /* 0x00007610ffef7816 */ /* 0x000fc400000000ef */
[----:B------:R-:W-:Y:S02]  /*18630*/  PRMT R237, RZ, 0x7610, R237 ;  /* 0x00007610ffed7816 */ /* 0x000fe400000000ed */
[----:B---3--:R0:W3:Y:S02]  /*18640*/  @!P0 LDG.E.U8 R241, desc[UR28][R10.64] ;  /* 0x0000001c0af18981 */ /* 0x0080e4000c1e1100 */
[----:B0-----:R-:W-:Y:S02]  /*18650*/  @!P0 IMAD.MOV.U32 R10, RZ, RZ, R249 ;  /* 0x000000ffff0a8224 */ /* 0x001fe400078e00f9 */
[----:B------:R-:W-:-:S05]  /*18660*/  @!P0 IMAD.MOV.U32 R11, RZ, RZ, R252 ;  /* 0x000000ffff0b8224 */ /* 0x000fca00078e00fc */
[----:B------:R0:W4:Y:S01]  /*18670*/  @!P0 LDG.E.U8 R239, desc[UR28][R10.64] ;  /* 0x0000001c0aef8981 */ /* 0x000122000c1e1100 */
[----:B------:R-:W-:-:S03]  /*18680*/  PRMT R235, RZ, 0x7610, R235 ;  /* 0x00007610ffeb7816 */ /* 0x000fc600000000eb */
[----:B--2---:R1:W-:Y:S01]  /*18690*/  STL [R1+0xba0], R243 ;  /* 0x000ba0f301007387 */ /* 0x0043e20000100800 */
[----:B0-----:R-:W-:Y:S02]  /*186a0*/  @!P0 IMAD.MOV.U32 R10, RZ, RZ, R158 ;  /* 0x000000ffff0a8224 */ /* 0x001fe400078e009e */
[----:B------:R-:W-:-:S05]  /*186b0*/  @!P0 IMAD.MOV.U32 R11, RZ, RZ, R159 ;  /* 0x000000ffff0b8224 */ /* 0x000fca00078e009f */
[----:B------:R0:W2:Y:S02]  /*186c0*/  @!P0 LDG.E.U8 R237, desc[UR28][R10.64] ;  /* 0x0000001c0aed8981 */ /* 0x0000a4000c1e1100 */
[----:B0-----:R-:W-:Y:S02]  /*186d0*/  @!P0 IMAD.MOV.U32 R10, RZ, RZ, R0 ;  /* 0x000000ffff0a8224 */ /* 0x001fe400078e0000 */
[----:B------:R-:W-:-:S05]  /*186e0*/  @!P0 IMAD.MOV.U32 R11, RZ, RZ, R245 ;  /* 0x000000ffff0b8224 */ /* 0x000fca00078e00f5 */
[----:B------:R0:W2:Y:S04]  /*186f0*/  @!P0 LDG.E.U8 R235, desc[UR28][R10.64] ;  /* 0x0000001c0aeb8981 */ /* 0x0000a8000c1e1100 */
[----:B---3--:R3:W-:Y:S04]  /*18700*/  STL [R1+0xba4], R241 ;  /* 0x000ba4f101007387 */ /* 0x0087e80000100800 */
[----:B------:R-:W0:Y:S04]  /*18710*/  LDL R252, [R1+0x98] ;  /* 0x0000980001fc7983 */ /* 0x000e280000100800 */
[----:B------:R-:W4:Y:S04]  /*18720*/  LDL R11, [R1+0x94] ;  /* 0x00009400010b7983 */ /* 0x000f280000100800 */
[----:B-1----:R-:W2:Y:S04]  /*18730*/  LDL R243, [R1+0x458] ;  /* 0x0004580001f37983 */ /* 0x002ea80000100800 */
[----:B---3--:R-:W3:Y:S04]  /*18740*/  LDL R241, [R1+0x65c] ;  /* 0x00065c0001f17983 */ /* 0x008ee80000100800 */
[----:B------:R-:W2:Y:S04]  /*18750*/  LDL R159, [R1+0xa2c] ;  /* 0x000a2c00019f7983 */ /* 0x000ea80000100800 */
[----:B------:R-:W2:Y:S04]  /*18760*/  LDL R158, [R1+0xa30] ;  /* 0x000a3000019e7983 */ /* 0x000ea80000100800 */
[----:B------:R-:W2:Y:S04]  /*18770*/  LDL R249, [R1+0x9ec] ;  /* 0x0009ec0001f97983 */ /* 0x000ea80000100800 */
[----:B------:R-:W2:Y:S01]  /*18780*/  LDL R247, [R1+0x9f0] ;  /* 0x0009f00001f77983 */ /* 0x000ea20000100800 */
[----:B------:R-:W-:-:S03]  /*18790*/  PRMT R233, RZ, 0x7610, R233 ;  /* 0x00007610ffe97816 */ /* 0x000fc600000000e9 */
[----:B------:R-:W2:Y:S04]  /*187a0*/  LDL R245, [R1+0x9ac] ;  /* 0x0009ac0001f57983 */ /* 0x000ea80000100800 */
[----:B------:R-:W2:Y:S01]  /*187b0*/  LDL R0, [R1+0x9b0] ;  /* 0x0009b00001007983 */ /* 0x000ea20000100800 */
[----:B------:R-:W-:Y:S01]  /*187c0*/  PRMT R231, RZ, 0x7610, R231 ;  /* 0x00007610ffe77816 */ /* 0x000fe200000000e7 */
[----:B0-----:R-:W-:Y:S01]  /*187d0*/  @!P0 IMAD.MOV.U32 R10, RZ, RZ, R252 ;  /* 0x000000ffff0a8224 */ /* 0x001fe200078e00fc */
[----:B------:R-:W-:Y:S01]  /*187e0*/  PRMT R229, RZ, 0x7610, R229 ;  /* 0x00007610ffe57816 */ /* 0x000fe200000000e5 */
[----:B------:R-:W2:Y:S04]  /*187f0*/  LDL R252, [R1+0x8f0] ;  /* 0x0008f00001fc7983 */ /* 0x000ea80000100800 */
[----:B----4-:R3:W4:Y:S02]  /*18800*/  @!P0 LDG.E.U8 R233, desc[UR28][R10.64] ;  /* 0x0000001c0ae98981 */ /* 0x010724000c1e1100 */
[----:B---3--:R-:W-:-:S02]  /*18810*/  @!P0 IMAD.MOV.U32 R10, RZ, RZ, R241 ;  /* 0x000000ffff0a8224 */ /* 0x008fc400078e00f1 */
[----:B--2---:R-:W-:Y:S01]  /*18820*/  @!P0 IMAD.MOV.U32 R11, RZ, RZ, R243 ;  /* 0x000000ffff0b8224 */ /* 0x004fe200078e00f3 */
[----:B------:R-:W2:Y:S04]  /*18830*/  LDL R241, [R1+0x970] ;  /* 0x0009700001f17983 */ /* 0x000ea80000100800 */
[----:B------:R-:W3:Y:S04]  /*18840*/  LDL R243, [R1+0x96c] ;  /* 0x00096c0001f37983 */ /* 0x000ee80000100800 */
[----:B------:R0:W4:Y:S02]  /*18850*/  @!P0 LDG.E.U8 R231, desc[UR28][R10.64] ;  /* 0x0000001c0ae78981 */ /* 0x000124000c1e1100 */
[----:B0-----:R-:W-:-:S02]  /*18860*/  @!P0 IMAD.MOV.U32 R10, RZ, RZ, R158 ;  /* 0x000000ffff0a8224 */ /* 0x001fc400078e009e */
[----:B------:R-:W-:Y:S01]  /*18870*/  @!P0 IMAD.MOV.U32 R11, RZ, RZ, R159 ;  /* 0x000000ffff0b8224 */ /* 0x000fe200078e009f */
[----:B------:R-:W4:Y:S04]  /*18880*/  LDL R158, [R1+0x930] ;  /* 0x00093000019e7983 */ /* 0x000f280000100800 */
[----:B------:R-:W4:Y:S01]  /*18890*/  LDL R159, [R1+0x92c] ;  /* 0x00092c00019f7983 */ /* 0x000f220000100800 */
[----:B------:R-:W-:-:S03]  /*188a0*/  PRMT R227, RZ, 0x7610, R227 ;  /* 0x00007610ffe37816 */ /* 0x000fc600000000e3 */
[----:B------:R0:W4:Y:S01]  /*188b0*/  @!P0 LDG.E.U8 R229, desc[UR28][R10.64] ;  /* 0x0000001c0ae58981 */ /* 0x000122000c1e1100 */
[----:B------:R-:W-:Y:S01]  /*188c0*/  PRMT R225, RZ, 0x7610, R225 ;  /* 0x00007610ffe17816 */ /* 0x000fe200000000e1 */
[----:B0-----:R-:W-:Y:S02]  /*188d0*/  @!P0 IMAD.MOV.U32 R10, RZ, RZ, R247 ;  /* 0x000000ffff0a8224 */ /* 0x001fe400078e00f7 */
[----:B------:R-:W-:Y:S01]  /*188e0*/  @!P0 IMAD.MOV.U32 R11, RZ, RZ, R249 ;  /* 0x000000ffff0b8224 */ /* 0x000fe200078e00f9 */
[----:B------:R-:W-:Y:S01]  /*188f0*/  PRMT R223, RZ, 0x7610, R223 ;  /* 0x00007610ffdf7816 */ /* 0x000fe200000000df */
[----:B------:R-:W4:Y:S04]  /*18900*/  LDL R249, [R1+0x82c] ;  /* 0x00082c0001f97983 */ /* 0x000f280000100800 */
[----:B------:R0:W4:Y:S01]  /*18910*/  @!P0 LDG.E.U8 R227, desc[UR28][R10.64] ;  /* 0x0000001c0ae38981 */ /* 0x000122000c1e1100 */
[----:B------:R-:W-:-:S03]  /*18920*/  PRMT R221, RZ, 0x7610, R221 ;  /* 0x00007610ffdd7816 */ /* 0x000fc600000000dd */
[----:B------:R-:W4:Y:S01]  /*18930*/  LDL R247, [R1+0x830] ;  /* 0x0008300001f77983 */ /* 0x000f220000100800 */
[----:B0-----:R-:W-:Y:S02]  /*18940*/  @!P0 IMAD.MOV.U32 R10, RZ, RZ, R0 ;  /* 0x000000ffff0a8224 */ /* 0x001fe400078e0000 */
[----:B------:R-:W-:Y:S01]  /*18950*/  @!P0 IMAD.MOV.U32 R11, RZ, RZ, R245 ;  /* 0x000000ffff0b8224 */ /* 0x000fe200078e00f5 */
[----:B------:R-:W4:Y:S04]  /*18960*/  LDL R0, [R1+0x8b0] ;  /* 0x0008b00001007983 */ /* 0x000f280000100800 */
[----:B------:R2:W4:Y:S04]  /*18970*/  @!P0 LDG.E.U8 R225, desc[UR28][R10.64] ;  /* 0x0000001c0ae18981 */ /* 0x000528000c1e1100 */
[----:B------:R-:W4:Y:S01]  /*18980*/  LDL R245, [R1+0x8ac] ;  /* 0x0008ac0001f57983 */ /* 0x000f220000100800 */
[----:B--2---:R-:W-:-:S03]  /*18990*/  @!P0 IMAD.MOV.U32 R10, RZ, RZ, R241 ;  /* 0x000000ffff0a8224 */ /* 0x004fc600078e00f1 */
[----:B------:R-:W2:Y:S01]  /*189a0*/  LDL R241, [R1+0x870] ;  /* 0x0008700001f17983 */ /* 0x000ea20000100800 */
[----:B---3--:R-:W-:-:S03]  /*189b0*/  @!P0 IMAD.MOV.U32 R11, RZ, RZ, R243 ;  /* 0x000000ffff0b8224 */ /* 0x008fc600078e00f3 */
[----:B------:R-:W3:Y:S04]  /*189c0*/  LDL R243, [R1+0x86c] ;  /* 0x00086c0001f37983 */ /* 0x000ee80000100800 */
[----:B------:R4:W3:Y:S02]  /*189d0*/  @!P0 LDG.E.U8 R223, desc[UR28][R10.64] ;  /* 0x0000001c0adf8981 */ /* 0x0008e4000c1e1100 */
[----:B----4-:R-:W-:Y:S01]  /*189e0*/  @!P0 IMAD.MOV.U32 R10, RZ, RZ, R158 ;  /* 0x000000ffff0a8224 */ /* 0x010fe200078e009e */
[----:B------:R-:W-:Y:S01]  /*189f0*/  PRMT R219, RZ, 0x7610, R219 ;  /* 0x00007610ffdb7816 */ /* 0x000fe200000000db */
[----:B------:R-:W4:Y:S01]  /*18a00*/  LDL R158, [R1+0x7f0] ;  /* 0x0007f000019e7983 */ /* 0x000f220000100800 */
[----:B------:R-:W-:-:S03]  /*18a10*/  @!P0 IMAD.MOV.U32 R11, RZ, RZ, R159 ;  /* 0x000000ffff0b8224 */ /* 0x000fc600078e009f */
[----:B------:R-:W4:Y:S04]  /*18a20*/  LDL R159, [R1+0x7ec] ;  /* 0x0007ec00019f7983 */ /* 0x000f280000100800 */
[----:B------:R0:W4:Y:S04]  /*18a30*/  @!P0 LDG.E.U8 R221, desc[UR28][R10.64] ;  /* 0x0000001c0add8981 */ /* 0x000128000c1e1100 */
[----:B------:R-:W2:Y:S01]  /*18a40*/  LDL R11, [R1+0x8ec] ;  /* 0x0008ec00010b7983 */ /* 0x000ea20000100800 */
[----:B0-----:R-:W-:Y:S01]  /*18a50*/  @!P0 IMAD.MOV.U32 R10, RZ, RZ, R252 ;  /* 0x000000ffff0a8224 */ /* 0x001fe200078e00fc */
[----:B------:R-:W-:-:S02]  /*18a60*/  PRMT R217, RZ, 0x7610, R217 ;  /* 0x00007610ffd97816 */ /* 0x000fc400000000d9 */
[----:B------:R-:W-:Y:S01]  /*18a70*/  PRMT R215, RZ, 0x7610, R215 ;  /* 0x00007610ffd77816 */ /* 0x000fe200000000d7 */
[----:B------:R-:W4:Y:S01]  /*18a80*/  LDL R252, [R1+0x730] ;  /* 0x0007300001fc7983 */ /* 0x000f220000100800 */
[----:B------:R-:W-:-:S03]  /*18a90*/  PRMT R214, RZ, 0x7610, R214 ;  /* 0x00007610ffd67816 */ /* 0x000fc600000000d6 */
[----:B--2---:R0:W2:Y:S02]  /*18aa0*/  @!P0 LDG.E.U8 R219, desc[UR28][R10.64] ;  /* 0x0000001c0adb8981 */ /* 0x0040a4000c1e1100 */
[----:B0-----:R-:W-:Y:S02]  /*18ab0*/  @!P0 IMAD.MOV.U32 R10, RZ, RZ, R0 ;  /* 0x000000ffff0a8224 */ /* 0x001fe400078e0000 */
[----:B------:R-:W-:Y:S01]  /*18ac0*/  @!P0 IMAD.MOV.U32 R11, RZ, RZ, R245 ;  /* 0x000000ffff0b8224 */ /* 0x000fe200078e00f5 */
[----:B------:R-:W2:Y:S04]  /*18ad0*/  LDL R0, [R1+0x7b0] ;  /* 0x0007b00001007983 */ /* 0x000ea80000100800 */
[----:B------:R-:W2:Y:S04]  /*18ae0*/  LDL R245, [R1+0x7ac] ;  /* 0x0007ac0001f57983 */ /* 0x000ea80000100800 */
[----:B------:R0:W2:Y:S02]  /*18af0*/  @!P0 LDG.E.U8 R217, desc[UR28][R10.64] ;  /* 0x0000001c0ad98981 */ /* 0x0000a4000c1e1100 */
[----:B0-----:R-:W-:-:S02]  /*18b00*/  @!P0 IMAD.MOV.U32 R10, RZ, RZ, R241 ;  /* 0x000000ffff0a8224 */ /* 0x001fc400078e00f1 */
[----:B---3--:R-:W-:Y:S01]  /*18b10*/  @!P0 IMAD.MOV.U32 R11, RZ, RZ, R243 ;  /* 0x000000ffff0b8224 */ /* 0x008fe200078e00f3 */
[----:B------:R-:W3:Y:S04]  /*18b20*/  LDL R241, [R1+0x770] ;  /* 0x0007700001f17983 */ /* 0x000ee80000100800 */
[----:B------:R-:W3:Y:S04]  /*18b30*/  LDL R243, [R1+0x76c] ;  /* 0x00076c0001f37983 */ /* 0x000ee80000100800 */
[----:B------:R0:W3:Y:S01]  /*18b40*/  @!P0 LDG.E.U8 R215, desc[UR28][R10.64] ;  /* 0x0000001c0ad78981 */ /* 0x0000e2000c1e1100 */
[----:B------:R-:W-:Y:S01]  /*18b50*/  PRMT R213, RZ, 0x7610, R213 ;  /* 0x00007610ffd57816 */ /* 0x000fe200000000d5 */
[----:B0-----:R-:W-:-:S02]  /*18b60*/  @!P0 IMAD.MOV.U32 R10, RZ, RZ, R247 ;  /* 0x000000ffff0a8224 */ /* 0x001fc400078e00f7 */
[----:B------:R-:W-:Y:S01]  /*18b70*/  @!P0 IMAD.MOV.U32 R11, RZ, RZ, R249 ;  /* 0x000000ffff0b8224 */ /* 0x000fe200078e00f9 */
[----:B------:R-:W-:Y:S01]  /*18b80*/  PRMT R212, RZ, 0x7610, R212 ;  /* 0x00007610ffd47816 */ /* 0x000fe200000000d4 */
[----:B------:R-:W3:Y:S04]  /*18b90*/  LDL R249, [R1+0x66c] ;  /* 0x00066c0001f97983 */ /* 0x000ee80000100800 */
[----:B------:R4:W3:Y:S01]  /*18ba0*/  @!P0 LDG.E.U8 R214, desc[UR28][R10.64] ;  /* 0x0000001c0ad68981 */ /* 0x0008e2000c1e1100 */
[----:B------:R-:W-:-:S03]  /*18bb0*/  PRMT R157, RZ, 0x7610, R157 ;  /* 0x00007610ff9d7816 */ /* 0x000fc6000000009d */
[----:B------:R-:W3:Y:S01]  /*18bc0*/  LDL R247, [R1+0x670] ;  /* 0x0006700001f77983 */ /* 0x000ee20000100800 */
[----:B----4-:R-:W-:Y:S02]  /*18bd0*/  @!P0 IMAD.MOV.U32 R10, RZ, RZ, R158 ;  /* 0x000000ffff0a8224 */ /* 0x010fe400078e009e */
[----:B------:R-:W-:Y:S01]  /*18be0*/  @!P0 IMAD.MOV.U32 R11, RZ, RZ, R159 ;  /* 0x000000ffff0b8224 */ /* 0x000fe200078e009f */
[----:B------:R-:W4:Y:S04]  /*18bf0*/  LDL R158, [R1+0x6f0] ;  /* 0x0006f000019e7983 */ /* 0x000f280000100800 */
[----:B------:R2:W4:Y:S04]  /*18c00*/  @!P0 LDG.E.U8 R213, desc[UR28][R10.64] ;  /* 0x0000001c0ad58981 */ /* 0x000528000c1e1100 */
[----:B------:R-:W4:Y:S01]  /*18c10*/  LDL R159, [R1+0x6ec] ;  /* 0x0006ec00019f7983 */ /* 0x000f220000100800 */
[----:B--2---:R-:W-:-:S03]  /*18c20*/  @!P0 IMAD.MOV.U32 R10, RZ, RZ, R0 ;  /* 0x000000ffff0a8224 */ /* 0x004fc600078e0000 */
[----:B------:R-:W2:Y:S01]  /*18c30*/  LDL R0, [R1+0x6b0] ;  /* 0x0006b00001007983 */ /* 0x000ea20000100800 */
[----:B------:R-:W-:-:S03]  /*18c40*/  @!P0 IMAD.MOV.U32 R11, RZ, RZ, R245 ;  /* 0x000000ffff0b8224 */ /* 0x000fc600078e00f5 */
[----:B------:R-:W2:Y:S04]  /*18c50*/  LDL R245, [R1+0x6ac] ;  /* 0x0006ac0001f57983 */ /* 0x000ea80000100800 */
[----:B------:R3:W2:Y:S02]  /*18c60*/  @!P0 LDG.E.U8 R212, desc[UR28][R10.64] ;  /* 0x0000001c0ad48981 */ /* 0x0006a4000c1e1100 */
[----:B---3--:R-:W-:Y:S01]  /*18c70*/  @!P0 IMAD.MOV.U32 R10, RZ, RZ, R241 ;  /* 0x000000ffff0a8224 */ /* 0x008fe200078e00f1 */
[----:B------:R-:W-:Y:S01]  /*18c80*/  PRMT R156, RZ, 0x7610, R156 ;  /* 0x00007610ff9c7816 */ /* 0x000fe2000000009c */
[----:B------:R-:W3:Y:S01]  /*18c90*/  LDL R241, [R1+0x410] ;  /* 0x0004100001f17983 */ /* 0x000ee20000100800 */
[----:B------:R-:W-:-:S03]  /*18ca0*/  @!P0 IMAD.MOV.U32 R11, RZ, RZ, R243 ;  /* 0x000000ffff0b8224 */ /* 0x000fc600078e00f3 */
[----:B------:R-:W3:Y:S04]  /*18cb0*/  LDL R243, [R1+0x40c] ;  /* 0x00040c0001f37983 */ /* 0x000ee80000100800 */
[----:B------:R0:W3:Y:S04]  /*18cc0*/  @!P0 LDG.E.U8 R157, desc[UR28][R10.64] ;  /* 0x0000001c0a9d8981 */ /* 0x0000e8000c1e1100 */
[----:B------:R-:W4:Y:S01]  /*18cd0*/  LDL R11, [R1+0x72c] ;  /* 0x00072c00010b7983 */ /* 0x000f220000100800 */
[----:B0-----:R-:W-:Y:S01]  /*18ce0*/  @!P0 IMAD.MOV.U32 R10, RZ, RZ, R252 ;  /* 0x000000ffff0a8224 */ /* 0x001fe200078e00fc */
[----:B------:R-:W-:-:S02]  /*18cf0*/  PRMT R155, RZ, 0x7610, R155 ;  /* 0x00007610ff9b7816 */ /* 0x000fc4000000009b */
[----:B------:R-:W-:Y:S01]  /*18d00*/  PRMT R154, RZ, 0x7610, R154 ;  /* 0x00007610ff9a7816 */ /* 0x000fe2000000009a */
[----:B------:R-:W3:Y:S01]  /*18d10*/  LDL R252, [R1+0x350] ;  /* 0x0003500001fc7983 */ /* 0x000ee20000100800 */
[----:B------:R-:W-:-:S03]  /*18d20*/  PRMT R153, RZ, 0x7610, R153 ;  /* 0x00007610ff997816 */ /* 0x000fc60000000099 */
[----:B----4-:R0:W4:Y:S02]  /*18d30*/  @!P0 LDG.E.U8 R156, desc[UR28][R10.64] ;  /* 0x0000001c0a9c8981 */ /* 0x010124000c1e1100 */
[----:B0-----:R-:W-:Y:S02]  /*18d40*/  @!P0 IMAD.MOV.U32 R10, RZ, RZ, R158 ;  /* 0x000000ffff0a8224 */ /* 0x001fe400078e009e */
[----:B------:R-:W-:Y:S01]  /*18d50*/  @!P0 IMAD.MOV.U32 R11, RZ, RZ, R159 ;  /* 0x000000ffff0b8224 */ /* 0x000fe200078e009f */
[----:B------:R-:W4:Y:S04]  /*18d60*/  LDL R158, [R1+0x3d0] ;  /* 0x0003d000019e7983 */ /* 0x000f280000100800 */
[----:B------:R-:W4:Y:S04]  /*18d70*/  LDL R159, [R1+0x3cc] ;  /* 0x0003cc00019f7983 */ /* 0x000f280000100800 */
[----:B------:R2:W4:Y:S02]  /*18d80*/  @!P0 LDG.E.U8 R155, desc[UR28][R10.64] ;  /* 0x0000001c0a9b8981 */ /* 0x000524000c1e1100 */
[----:B--2---:R-:W-:-:S02]  /*18d90*/  @!P0 IMAD.MOV.U32 R10, RZ, RZ, R0 ;  /* 0x000000ffff0a8224 */ /* 0x004fc400078e0000 */
[----:B------:R-:W-:Y:S01]  /*18da0*/  @!P0 IMAD.MOV.U32 R11, RZ, RZ, R245 ;  /* 0x000000ffff0b8224 */ /* 0x000fe200078e00f5 */
[----:B------:R-:W2:Y:S04]  /*18db0*/  LDL R0, [R1+0x390] ;  /* 0x0003900001007983 */ /* 0x000ea80000100800 */
[----:B------:R-:W2:Y:S04]  /*18dc0*/  LDL R245, [R1+0x38c] ;  /* 0x00038c0001f57983 */ /* 0x000ea80000100800 */
[----:B------:R0:W2:Y:S01]  /*18dd0*/  @!P0 LDG.E.U8 R154, desc[UR28][R10.64] ;  /* 0x0000001c0a9a8981 */ /* 0x0000a2000c1e1100 */
[----:B------:R-:W-:Y:S01]  /*18de0*/  PRMT R152, RZ, 0x7610, R152 ;  /* 0x00007610ff987816 */ /* 0x000fe20000000098 */
[----:B0-----:R-:W-:-:S02]  /*18df0*/  @!P0 IMAD.MOV.U32 R10, RZ, RZ, R247 ;  /* 0x000000ffff0a8224 */ /* 0x001fc400078e00f7 */
[----:B------:R-:W-:Y:S01]  /*18e00*/  @!P0 IMAD.MOV.U32 R11, RZ, RZ, R249 ;  /* 0x000000ffff0b8224 */ /* 0x000fe200078e00f9 */
[----:B------:R-:W-:Y:S01]  /*18e10*/  PRMT R23, RZ, 0x7610, R23 ;  /* 0x00007610ff177816 */ /* 0x000fe20000000017 */
[----:B------:R-:W2:Y:S04]  /*18e20*/  LDL R249, [R1+0x28c] ;  /* 0x00028c0001f97983 */ /* 0x000ea80000100800 */
[----:B------:R3:W2:Y:S01]  /*18e30*/  @!P0 LDG.E.U8 R153, desc[UR28][R10.64] ;  /* 0x0000001c0a998981 */ /* 0x0006a2000c1e1100 */
[----:B------:R-:W-:-:S03]  /*18e40*/  PRMT R22, RZ, 0x7610, R22 ;  /* 0x00007610ff167816 */ /* 0x000fc60000000016 */
[----:B------:R-:W2:Y:S01]  /*18e50*/  LDL R247, [R1+0x290] ;  /* 0x0002900001f77983 */ /* 0x000ea20000100800 */
[----:B---3--:R-:W-:Y:S02]  /*18e60*/  @!P0 IMAD.MOV.U32 R10, RZ, RZ, R241 ;  /* 0x000000ffff0a8224 */ /* 0x008fe400078e00f1 */
[----:B------:R-:W-:Y:S01]  /*18e70*/  @!P0 IMAD.MOV.U32 R11, RZ, RZ, R243 ;  /* 0x000000ffff0b8224 */ /* 0x000fe200078e00f3 */
[----:B------:R-:W3:Y:S04]  /*18e80*/  LDL R241, [R1+0x310] ;  /* 0x0003100001f17983 */ /* 0x000ee80000100800 */
[----:B------:R4:W3:Y:S04]  /*18e90*/  @!P0 LDG.E.U8 R152, desc[UR28][R10.64] ;  /* 0x0000001c0a988981 */ /* 0x0008e8000c1e1100 */
[----:B------:R-:W3:Y:S01]  /*18ea0*/  LDL R243, [R1+0x30c] ;  /* 0x00030c0001f37983 */ /* 0x000ee20000100800 */
[----:B----4-:R-:W-:-:S03]  /*18eb0*/  @!P0 IMAD.MOV.U32 R10, RZ, RZ, R158 ;  /* 0x000000ffff0a8224 */ /* 0x010fc600078e009e */
[----:B------:R-:W4:Y:S01]  /*18ec0*/  LDL R158, [R1+0x2d0] ;  /* 0x0002d000019e7983 */ /* 0x000f220000100800 */
[----:B------:R-:W-:-:S03]  /*18ed0*/  @!P0 IMAD.MOV.U32 R11, RZ, RZ, R159 ;  /* 0x000000ffff0b8224 */ /* 0x000fc600078e009f */
[----:B------:R-:W4:Y:S04]  /*18ee0*/  LDL R159, [R1+0x2cc] ;  /* 0x0002cc00019f7983 */ /* 0x000f280000100800 */
[----:B------:R2:W4:Y:S02]  /*18ef0*/  @!P0 LDG.E.U8 R23, desc[UR28][R10.64] ;  /* 0x0000001c0a178981 */ /* 0x000524000c1e1100 */
[----:B--2---:R-:W-:Y:S01]  /*18f00*/  @!P0 IMAD.MOV.U32 R10, RZ, RZ, R0 ;  /* 0x000000ffff0a8224 */ /* 0x004fe200078e0000 */
[----:B------:R-:W-:Y:S01]  /*18f10*/  PRMT R21, RZ, 0x7610, R21 ;  /* 0x00007610ff157816 */ /* 0x000fe20000000015 */
[----:B------:R-:W2:Y:S01]  /*18f20*/  LDL R0, [R1+0x250] ;  /* 0x0002500001007983 */ /* 0x000ea20000100800 */
[----:B------:R-:W-:-:S03]  /*18f30*/  @!P0 IMAD.MOV.U32 R11, RZ, RZ, R245 ;  /* 0x000000ffff0b8224 */ /* 0x000fc600078e00f5 */
[----:B------:R-:W2:Y:S04]  /*18f40*/  LDL R245, [R1+0x24c] ;  /* 0x00024c0001f57983 */ /* 0x000ea80000100800 */
[----:B------:R0:W2:Y:S04]  /*18f50*/  @!P0 LDG.E.U8 R22, desc[UR28][R10.64] ;  /* 0x0000001c0a168981 */ /* 0x0000a8000c1e1100 */
[----:B------:R-:W3:Y:S01]  /*18f60*/  LDL R11, [R1+0x34c] ;  /* 0x00034c00010b7983 */ /* 0x000ee20000100800 */
[----:B0-----:R-:W-:Y:S01]  /*18f70*/  @!P0 IMAD.MOV.U32 R10, RZ, RZ, R252 ;  /* 0x000000ffff0a8224 */ /* 0x001fe200078e00fc */
[----:B------:R-:W-:-:S02]  /*18f80*/  PRMT R20, RZ, 0x7610, R20 ;  /* 0x00007610ff147816 */ /* 0x000fc40000000014 */
[----:B------:R-:W-:Y:S01]  /*18f90*/  PRMT R19, RZ, 0x7610, R19 ;  /* 0x00007610ff137816 */ /* 0x000fe20000000013 */
[----:B------:R-:W2:Y:S01]  /*18fa0*/  LDL R252, [R1+0x190] ;  /* 0x0001900001fc7983 */ /* 0x000ea20000100800 */
[----:B------:R-:W-:-:S03]  /*18fb0*/  PRMT R18, RZ, 0x7610, R18 ;  /* 0x00007610ff127816 */ /* 0x000fc60000000012 */
[----:B---3--:R0:W3:Y:S02]  /*18fc0*/  @!P0 LDG.E.U8 R21, desc[UR28][R10.64] ;  /* 0x0000001c0a158981 */ /* 0x0080e4000c1e1100 */
[----:B0-----:R-:W-:Y:S02]  /*18fd0*/  @!P0 IMAD.MOV.U32 R10, RZ, RZ, R241 ;  /* 0x000000ffff0a8224 */ /* 0x001fe400078e00f1 */
[----:B------:R-:W-:Y:S01]  /*18fe0*/  @!P0 IMAD.MOV.U32 R11, RZ, RZ, R243 ;  /* 0x000000ffff0b8224 */ /* 0x000fe200078e00f3 */
[----:B------:R-:W3:Y:S04]  /*18ff0*/  LDL R241, [R1+0x210] ;  /* 0x0002100001f17983 */ /* 0x000ee80000100800 */
[----:B------:R-:W3:Y:S04]  /*19000*/  LDL R243, [R1+0x20c] ;  /* 0x00020c0001f37983 */ /* 0x000ee80000100800 */
[----:B------:R4:W3:Y:S02]  /*19010*/  @!P0 LDG.E.U8 R20, desc[UR28][R10.64] ;  /* 0x0000001c0a148981 */ /* 0x0008e4000c1e1100 */
[----:B----4-:R-:W-:-:S02]  /*19020*/  @!P0 IMAD.MOV.U32 R10, RZ, RZ, R158 ;  /* 0x000000ffff0a8224 */ /* 0x010fc400078e009e */
[----:B------:R-:W-:Y:S01]  /*19030*/  @!P0 IMAD.MOV.U32 R11, RZ, RZ, R159 ;  /* 0x000000ffff0b8224 */ /* 0x000fe200078e009f */
[----:B------:R-:W4:Y:S04]  /*19040*/  LDL R158, [R1+0x1d0] ;  /* 0x0001d000019e7983 */ /* 0x000f280000100800 */
[----:B------:R-:W4:Y:S04]  /*19050*/  LDL R159, [R1+0x1cc] ;  /* 0x0001cc00019f7983 */ /* 0x000f280000100800 */
[----:B------:R0:W4:Y:S01]  /*19060*/  @!P0 LDG.E.U8 R19, desc[UR28][R10.64] ;  /* 0x0000001c0a138981 */ /* 0x000122000c1e1100 */
[----:B------:R-:W-:Y:S01]  /*19070*/  PRMT R17, RZ, 0x7610, R17 ;  /* 0x00007610ff117816 */ /* 0x000fe20000000011 */
[----:B0-----:R-:W-:-:S02]  /*19080*/  @!P0 IMAD.MOV.U32 R10, RZ, RZ, R247 ;  /* 0x000000ffff0a8224 */ /* 0x001fc400078e00f7 */
[----:B------:R-:W-:Y:S01]  /*19090*/  @!P0 IMAD.MOV.U32 R11, RZ, RZ, R249 ;  /* 0x000000ffff0b8224 */ /* 0x000fe200078e00f9 */
[----:B------:R-:W-:Y:S01]  /*190a0*/  PRMT R16, RZ, 0x7610, R16 ;  /* 0x00007610ff107816 */ /* 0x000fe20000000010 */
[----:B------:R-:W4:Y:S04]  /*190b0*/  LDL R247, [R1+0x14c] ;  /* 0x00014c0001f77983 */ /* 0x000f280000100800 */
[----:B------:R2:W4:Y:S01]  /*190c0*/  @!P0 LDG.E.U8 R18, desc[UR28][R10.64] ;  /* 0x0000001c0a128981 */ /* 0x000522000c1e1100 */
[----:B------:R-:W-:-:S03]  /*190d0*/  PRMT R15, RZ, 0x7610, R15 ;  /* 0x00007610ff0f7816 */ /* 0x000fc6000000000f */
[----:B------:R-:W4:Y:S01]  /*190e0*/  LDL R249, [R1+0x8c] ;  /* 0x00008c0001f97983 */ /* 0x000f220000100800 */
[----:B--2---:R-:W-:Y:S02]  /*190f0*/  @!P0 IMAD.MOV.U32 R10, RZ, RZ, R0 ;  /* 0x000000ffff0a8224 */ /* 0x004fe400078e0000 */
[----:B------:R-:W-:Y:S01]  /*19100*/  @!P0 IMAD.MOV.U32 R11, RZ, RZ, R245 ;  /* 0x000000ffff0b8224 */ /* 0x000fe200078e00f5 */
[----:B------:R-:W2:Y:S04]  /*19110*/  LDL R0, [R1+0x150] ;  /* 0x0001500001007983 */ /* 0x000ea80000100800 */
[----:B------:R3:W2:Y:S04]  /*19120*/  @!P0 LDG.E.U8 R17, desc[UR28][R10.64] ;  /* 0x0000001c0a118981 */ /* 0x0006a8000c1e1100 */
[----:B------:R-:W2:Y:S01]  /*19130*/  LDL R245, [R1+0x10c] ;  /* 0x00010c0001f57983 */ /* 0x000ea20000100800 */
[----:B---3--:R-:W-:-:S03]  /*19140*/  @!P0 IMAD.MOV.U32 R10, RZ, RZ, R241 ;  /* 0x000000ffff0a8224 */ /* 0x008fc600078e00f1 */
[----:B------:R-:W3:Y:S01]  /*19150*/  LDL R241, [R1+0x90] ;  /* 0x0000900001f17983 */ /* 0x000ee20000100800 */
[----:B------:R-:W-:-:S03]  /*19160*/  @!P0 IMAD.MOV.U32 R11, RZ, RZ, R243 ;  /* 0x000000ffff0b8224 */ /* 0x000fc600078e00f3 */
[----:B------:R-:W3:Y:S04]  /*19170*/  LDL R243, [R1+0x110] ;  /* 0x0001100001f37983 */ /* 0x000ee80000100800 */
[----:B------:R4:W3:Y:S02]  /*19180*/  @!P0 LDG.E.U8 R16, desc[UR28][R10.64] ;  /* 0x0000001c0a108981 */ /* 0x0008e4000c1e1100 */
[----:B----4-:R-:W-:Y:S02]  /*19190*/  @!P0 IMAD.MOV.U32 R10, RZ, RZ, R158 ;  /* 0x000000ffff0a8224 */ /* 0x010fe400078e009e */
[----:B------:R-:W4:Y:S01]  /*191a0*/  LDL R158, [R1+0xd0] ;  /* 0x0000d000019e7983 */ /* 0x000f220000100800 */
[----:B------:R-:W-:-:S03]  /*191b0*/  @!P0 IMAD.MOV.U32 R11, RZ, RZ, R159 ;  /* 0x000000ffff0b8224 */ /* 0x000fc600078e009f */
[----:B------:R-:W4:Y:S04]  /*191c0*/  LDL R159, [R1+0xcc] ;  /* 0x0000cc00019f7983 */ /* 0x000f280000100800 */
[----:B------:R0:W4:Y:S04]  /*191d0*/  @!P0 LDG.E.U8 R15, desc[UR28][R10.64] ;  /* 0x0000001c0a0f8981 */ /* 0x000128000c1e1100 */
[----:B------:R-:W2:Y:S01]  /*191e0*/  LDL R11, [R1+0x18c] ;  /* 0x00018c00010b7983 */ /* 0x000ea20000100800 */
[----:B------:R-:W-:Y:S01]  /*191f0*/  PRMT R14, RZ, 0x7610, R14 ;  /* 0x00007610ff0e7816 */ /* 0x000fe2000000000e */
[----:B0-----:R-:W-:Y:S01]  /*19200*/  @!P0 IMAD.MOV.U32 R10, RZ, RZ, R252 ;  /* 0x000000ffff0a8224 */ /* 0x001fe200078e00fc */
[----:B------:R-:W-:-:S02]  /*19210*/  PRMT R13, RZ, 0x7610, R13 ;  /* 0x00007610ff0d7816 */ /* 0x000fc4000000000d */
[----:B------:R-:W-:Y:S01]  /*19220*/  PRMT R12, RZ, 0x7610, R12 ;  /* 0x00007610ff0c7816 */ /* 0x000fe2000000000c */
[----:B------:R0:W-:Y:S01]  /*19230*/  STS.U8 [R9+UR7+0x8000], R203 ;  /* 0x008000cb09007988 */ /* 0x0001e20008000007 */
[----:B------:R-:W-:-:S03]  /*19240*/  PRMT R207, RZ, 0x7610, R207 ;  /* 0x00007610ffcf7816 */ /* 0x000fc600000000cf */
[----:B------:R1:W-:Y:S04]  /*19250*/  STS.U8 [R9+UR7+0x8002], R199 ;  /* 0x008002c709007988 */ /* 0x0003e80008000007 */
[----:B------:R-:W4:Y:S04]  /*19260*/  LDL R252, [R1+0x9a8] ;  /* 0x0009a80001fc7983 */ /* 0x000f280000100800 */
[----:B--2---:R2:W4:Y:S02]  /*19270*/  @!P0 LDG.E.U8 R14, desc[UR28][R10.64] ;  /* 0x0000001c0a0e8981 */ /* 0x004524000c1e1100 */
[----:B--2---:R-:W-:-:S02]  /*19280*/  @!P0 IMAD.MOV.U32 R10, RZ, RZ, R0 ;  /* 0x000000ffff0a8224 */ /* 0x004fc400078e0000 */
[----:B------:R-:W-:Y:S01]  /*19290*/  @!P0 IMAD.MOV.U32 R11, RZ, RZ, R247 ;  /* 0x000000ffff0b8224 */ /* 0x000fe200078e00f7 */
[----:B------:R-:W2:Y:S04]  /*192a0*/  LDL R0, [R1+0xa50] ;  /* 0x000a500001007983 */ /* 0x000ea80000100800 */
[----:B------:R3:W2:Y:S04]  /*192b0*/  @!P0 LDG.E.U8 R13, desc[UR28][R10.64] ;  /* 0x0000001c0a0d8981 */ /* 0x0006a8000c1e1100 */
[----:B------:R-:W2:Y:S01]  /*192c0*/  LDL R247, [R1+0x658] ;  /* 0x0006580001f77983 */ /* 0x000ea20000100800 */
[----:B---3--:R-:W-:-:S02]  /*192d0*/  @!P0 IMAD.MOV.U32 R10, RZ, RZ, R243 ;  /* 0x000000ffff0a8224 */ /* 0x008fc400078e00f3 */
[----:B------:R-:W-:Y:S01]  /*192e0*/  @!P0 IMAD.MOV.U32 R11, RZ, RZ, R245 ;  /* 0x000000ffff0b8224 */ /* 0x000fe200078e00f5 */
[----:B------:R-:W3:Y:S04]  /*192f0*/  LDL R243, [R1+0xa28] ;  /* 0x000a280001f37983 */ /* 0x000ee80000100800 */
[----:B------:R0:W3:Y:S04]  /*19300*/  @!P0 LDG.E.U8 R12, desc[UR28][R10.64] ;  /* 0x0000001c0a0c8981 */ /* 0x0000e8000c1e1100 */
[----:B------:R-:W3:Y:S01]  /*19310*/  LDL R245, [R1+0xa24] ;  /* 0x000a240001f57983 */ /* 0x000ee20000100800 */
[----:B0-----:R-:W-:-:S06]  /*19320*/  PRMT R11, RZ, 0x7610, R11 ;  /* 0x00007610ff0b7816 */ /* 0x001fcc000000000b */
[----:B----4-:R0:W4:Y:S02]  /*19330*/  @!P0 LDG.E.U8 R11, desc[UR28][R158.64] ;  /* 0x0000001c9e0b8981 */ /* 0x010124000c1e1100 */
[----:B0-----:R-:W-:Y:S02]  /*19340*/  @!P0 IMAD.MOV.U32 R158, RZ, RZ, R241 ;  /* 0x000000ffff9e8224 */ /* 0x001fe400078e00f1 */
[----:B------:R-:W-:Y:S01]  /*19350*/  @!P0 IMAD.MOV.U32 R159, RZ, RZ, R249 ;  /* 0x000000ffff9f8224 */ /* 0x000fe200078e00f9 */
[----:B------:R-:W4:Y:S04]  /*19360*/  LDL R241, [R1+0x9e8] ;  /* 0x0009e80001f17983 */ /* 0x000f280000100800 */
[----:B------:R-:W4:Y:S01]  /*19370*/  LDL R249, [R1+0x9e4] ;  /* 0x0009e40001f97983 */ /* 0x000f220000100800 */
[----:B------:R-:W-:-:S06]  /*19380*/  PRMT R10, RZ, 0x7610, R10 ;  /* 0x00007610ff0a7816 */ /* 0x000fcc000000000a */
[----:B------:R2:W4:Y:S01]  /*19390*/  @!P0 LDG.E.U8 R10, desc[UR28][R158.64] ;  /* 0x0000001c9e0a8981 */ /* 0x000522000c1e1100 */
[----:B------:R-:W-:Y:S02]  /*193a0*/  PRMT R203, RZ, 0x7610, R203 ;  /* 0x00007610ffcb7816 */ /* 0x000fe400000000cb */
[----:B-1----:R-:W-:Y:S01]  /*193b0*/  PRMT R199, RZ, 0x7610, R199 ;  /* 0x00007610ffc77816 */ /* 0x002fe200000000c7 */
[----:B--2---:R-:W-:Y:S02]  /*193c0*/  @!P0 IMAD.MOV.U32 R158, RZ, RZ, R0 ;  /* 0x000000ffff9e8224 */ /* 0x004fe400078e0000 */
[----:B------:R-:W2:Y:S01]  /*193d0*/  LDL R0, [R1+0x968] ;  /* 0x0009680001007983 */ /* 0x000ea20000100800 */
[----:B------:R-:W-:-:S03]  /*193e0*/  @!P0 IMAD.MOV.U32 R159, RZ, RZ, R247 ;  /* 0x000000ffff9f8224 */ /* 0x000fc600078e00f7 */
[----:B------:R-:W2:Y:S04]  /*193f0*/  LDL R247, [R1+0x964] ;  /* 0x0009640001f77983 */ /* 0x000ea80000100800 */
[----:B------:R3:W2:Y:S02]  /*19400*/  @!P0 LDG.E.U8 R207, desc[UR28][R158.64] ;  /* 0x0000001c9ecf8981 */ /* 0x0006a4000c1e1100 */
[----:B---3--:R-:W-:Y:S02]  /*19410*/  @!P0 IMAD.MOV.U32 R158, RZ, RZ, R243 ;  /* 0x000000ffff9e8224 */ /* 0x008fe400078e00f3 */
[----:B------:R-:W-:Y:S01]  /*19420*/  @!P0 IMAD.MOV.U32 R159, RZ, RZ, R245 ;  /* 0x000000ffff9f8224 */ /* 0x000fe200078e00f5 */
[----:B------:R-:W3:Y:S04]  /*19430*/  LDL R243, [R1+0x928] ;  /* 0x0009280001f37983 */ /* 0x000ee80000100800 */
[----:B------:R4:W2:Y:S04]  /*19440*/  @!P0 LDG.E.U8 R203, desc[UR28][R158.64] ;  /* 0x0000001c9ecb8981 */ /* 0x0008a8000c1e1100 */
[----:B------:R-:W2:Y:S01]  /*19450*/  LDL R245, [R1+0x924] ;  /* 0x0009240001f57983 */ /* 0x000ea20000100800 */
[----:B----4-:R-:W-:-:S03]  /*19460*/  @!P0 IMAD.MOV.U32 R158, RZ, RZ, R241 ;  /* 0x000000ffff9e8224 */ /* 0x010fc600078e00f1 */
[----:B------:R-:W4:Y:S01]  /*19470*/  LDL R241, [R1+0x8e8] ;  /* 0x0008e80001f17983 */ /* 0x000f220000100800 */
[----:B------:R-:W-:-:S03]  /*19480*/  @!P0 IMAD.MOV.U32 R159, RZ, RZ, R249 ;  /* 0x000000ffff9f8224 */ /* 0x000fc600078e00f9 */
[----:B------:R0:W-:Y:S04]  /*19490*/  STS.U8 [R9+UR7+0x8004], R195 ;  /* 0x008004c309007988 */ /* 0x0001e80008000007 */
[----:B------:R1:W4:Y:S04]  /*194a0*/  @!P0 LDG.E.U8 R199, desc[UR28][R158.64] ;  /* 0x0000001c9ec78981 */ /* 0x000328000c1e1100 */
[----:B------:R-:W4:Y:S04]  /*194b0*/  LDL R249, [R1+0x8e4] ;  /* 0x0008e40001f97983 */ /* 0x000f280000100800 */
[----:B------:R-:W4:Y:S01]  /*194c0*/  LDL R159, [R1+0x9a4] ;  /* 0x0009a400019f7983 */ /* 0x000f220000100800 */
[----:B0-----:R-:W-:Y:S01]  /*194d0*/  PRMT R195, RZ, 0x7610, R195 ;  /* 0x00007610ffc37816 */ /* 0x001fe200000000c3 */
[----:B-1----:R-:W-:-:S02]  /*194e0*/  @!P0 IMAD.MOV.U32 R158, RZ, RZ, R252 ;  /* 0x000000ffff9e8224 */ /* 0x002fc400078e00fc */
[----:B------:R0:W-:Y:S04]  /*194f0*/  STS.U8 [R9+UR7+0x8006], R189 ;  /* 0x008006bd09007988 */ /* 0x0001e80008000007 */
[----:B------:R-:W-:Y:S04]  /*19500*/  STS.U8 [R9+UR7+0x8008], R161 ;  /* 0x008008a109007988 */ /* 0x000fe80008000007 */
[----:B------:R3:W-:Y:S01]  /*19510*/  STS.U8 [R9+UR7+0x800a], R160 ;  /* 0x00800aa009007988 */ /* 0x0007e20008000007 */
[----:B0-----:R-:W-:-:S03]  /*19520*/  PRMT R189, RZ, 0x7610, R189 ;  /* 0x00007610ffbd7816 */ /* 0x001fc600000000bd */
[----:B------:R-:W-:Y:S04]  /*19530*/  STS.U8 [R9+UR7+0x800c], R163 ;  /* 0x00800ca309007988 */ /* 0x000fe80008000007 */
[----:B------:R-:W-:Y:S01]  /*19540*/  STS.U8 [R9+UR7+0x800e], R162 ;  /* 0x00800ea209007988 */ /* 0x000fe20008000007 */
[----:B---3--:R-:W-:-:S03]  /*19550*/  @!P0 IMAD.MOV.U32 R160, RZ, RZ, R243 ;  /* 0x000000ffffa08224 */ /* 0x008fc600078e00f3 */
[----:B------:R-:W3:Y:S01]  /*19560*/  LDL R243, [R1+0x868] ;  /* 0x0008680001f37983 */ /* 0x000ee20000100800 */
[----:B--2---:R-:W-:-:S03]  /*19570*/  @!P0 IMAD.MOV.U32 R161, RZ, RZ, R245 ;  /* 0x000000ffffa18224 */ /* 0x004fc600078e00f5 */
[----:B------:R-:W2:Y:S04]  /*19580*/  LDL R245, [R1+0x864] ;  /* 0x0008640001f57983 */ /* 0x000ea80000100800 */
[----:B----4-:R0:W4:Y:S02]  /*19590*/  @!P0 LDG.E.U8 R195, desc[UR28][R158.64] ;  /* 0x0000001c9ec38981 */ /* 0x010124000c1e1100 */
[----:B0-----:R-:W-:Y:S02]  /*195a0*/  @!P0 IMAD.MOV.U32 R158, RZ, RZ, R0 ;  /* 0x000000ffff9e8224 */ /* 0x001fe400078e0000 */
[----:B------:R-:W-:Y:S01]  /*195b0*/  @!P0 IMAD.MOV.U32 R159, RZ, RZ, R247 ;  /* 0x000000ffff9f8224 */ /* 0x000fe200078e00f7 */
[----:B------:R-:W3:Y:S04]  /*195c0*/  LDL R0, [R1+0x8a8] ;  /* 0x0008a80001007983 */ /* 0x000ee80000100800 */
[----:B------:R-:W2:Y:S04]  /*195d0*/  LDL R247, [R1+0x8a4] ;  /* 0x0008a40001f77983 */ /* 0x000ea80000100800 */
[----:B------:R0:W4:Y:S02]  /*195e0*/  @!P0 LDG.E.U8 R189, desc[UR28][R158.64] ;  /* 0x0000001c9ebd8981 */ /* 0x000124000c1e1100 */
[----:B0-----:R-:W-:-:S06]  /*195f0*/  PRMT R158, RZ, 0x7610, R158 ;  /* 0x00007610ff9e7816 */ /* 0x001fcc000000009e */
[----:B------:R0:W4:Y:S02]  /*19600*/  @!P0 LDG.E.U8 R158, desc[UR28][R160.64] ;  /* 0x0000001ca09e8981 */ /* 0x000124000c1e1100 */
[----:B0-----:R-:W-:Y:S02]  /*19610*/  @!P0 IMAD.MOV.U32 R160, RZ, RZ, R241 ;  /* 0x000000ffffa08224 */ /* 0x001fe400078e00f1 */
[----:B------:R-:W4:Y:S04]  /*19620*/  LDL R241, [R1+0x828] ;  /* 0x0008280001f17983 */ /* 0x000f280000100800 */
[----:B------:R0:W-:Y:S01]  /*19630*/  STL [R1+0xb48], R9 ;  /* 0x000b480901007387 */ /* 0x0001e20000100800 */
[----:B------:R-:W-:Y:S01]  /*19640*/  PRMT R159, RZ, 0x7610, R159 ;  /* 0x00007610ff9f7816 */ /* 0x000fe2000000009f */
[----:B------:R-:W-:-:S02]  /*19650*/  @!P0 IMAD.MOV.U32 R161, RZ, RZ, R249 ;  /* 0x000000ffffa18224 */ /* 0x000fc400078e00f9 */
[----:B------:R-:W4:Y:S04]  /*19660*/  LDL R252, [R1+0x7a4] ;  /* 0x0007a40001fc7983 */ /* 0x000f280000100800 */
[----:B------:R1:W4:Y:S04]  /*19670*/  @!P0 LDG.E.U8 R159, desc[UR28][R160.64] ;  /* 0x0000001ca09f8981 */ /* 0x000328000c1e1100 */
[----:B0-----:R-:W4:Y:S04]  /*19680*/  LDL R9, [R1+0x824] ;  /* 0x0008240001097983 */ /* 0x001f280000100800 */
[----:B------:R-:W4:Y:S01]  /*19690*/  LDL R249, [R1+0x7a8] ;  /* 0x0007a80001f97983 */ /* 0x000f220000100800 */
[----:B-1----:R-:W-:-:S03]  /*196a0*/  PRMT R160, RZ, 0x7610, R160 ;  /* 0x00007610ffa07816 */ /* 0x002fc600000000a0 */
[----:B------:R4:W-:Y:S04]  /*196b0*/  STS.U8 [R8+UR7+0x8002], R164 ;  /* 0x008002a408007988 */ /* 0x0009e80008000007 */
[----:B------:R0:W-:Y:S01]  /*196c0*/  STS.U8 [R8+UR7+0x8000], R165 ;  /* 0x008000a508007988 */ /* 0x0001e20008000007 */
[----:B---3--:R-:W-:-:S03]  /*196d0*/  @!P0 IMAD.MOV.U32 R162, RZ, RZ, R0 ;  /* 0x000000ffffa28224 */ /* 0x008fc600078e0000 */
[----:B------:R-:W3:Y:S01]  /*196e0*/  LDL R0, [R1+0x7e8] ;  /* 0x0007e80001007983 */ /* 0x000ee20000100800 */
[----:B--2---:R-:W-:-:S03]  /*196f0*/  @!P0 IMAD.MOV.U32 R163, RZ, RZ, R247 ;  /* 0x000000ffffa38224 */ /* 0x004fc600078e00f7 */
[----:B------:R-:W2:Y:S04]  /*19700*/  LDL R247, [R1+0x7e4] ;  /* 0x0007e40001f77983 */ /* 0x000ea80000100800 */
[----:B------:R1:W2:Y:S02]  /*19710*/  @!P0 LDG.E.U8 R160, desc[UR28][R162.64] ;  /* 0x0000001ca2a08981 */ /* 0x0002a4000c1e1100 */
[----:B-1----:R-:W-:Y:S02]  /*19720*/  @!P0 IMAD.MOV.U32 R162, RZ, RZ, R243 ;  /* 0x000000ffffa28224 */ /* 0x002fe400078e00f3 */
[----:B------:R-:W-:Y:S01]  /*19730*/  @!P0 IMAD.MOV.U32 R163, RZ, RZ, R245 ;  /* 0x000000ffffa38224 */ /* 0x000fe200078e00f5 */
[----:B------:R-:W2:Y:S04]  /*19740*/  LDL R243, [R1+0x768] ;  /* 0x0007680001f37983 */ /* 0x000ea80000100800 */
[----:B------:R-:W2:Y:S01]  /*19750*/  LDL R245, [R1+0x764] ;  /* 0x0007640001f57983 */ /* 0x000ea20000100800 */
[----:B----4-:R-:W-:-:S03]  /*19760*/  @!P0 IMAD.MOV.U32 R164, RZ, RZ, R241 ;  /* 0x000000ffffa48224 */ /* 0x010fc600078e00f1 */
[----:B------:R-:W4:Y:S01]  /*19770*/  LDL R241, [R1+0x724] ;  /* 0x0007240001f17983 */ /* 0x000f220000100800 */
[----:B0-----:R-:W-:-:S03]  /*19780*/  @!P0 IMAD.MOV.U32 R165, RZ, RZ, R9 ;  /* 0x000000ffffa58224 */ /* 0x001fc600078e0009 */
[----:B------:R-:W4:Y:S01]  /*19790*/  LDL R9, [R1+0x728] ;  /* 0x0007280001097983 */ /* 0x000f220000100800 */
[----:B------:R-:W-:-:S06]  /*197a0*/  PRMT R161, RZ, 0x7610, R161 ;  /* 0x00007610ffa17816 */ /* 0x000fcc00000000a1 */
[----:B------:R0:W4:Y:S02]  /*197b0*/  @!P0 LDG.E.U8 R161, desc[UR28][R162.64] ;  /* 0x0000001ca2a18981 */ /* 0x000124000c1e1100 */
[----:B0-----:R-:W-:Y:S02]  /*197c0*/  PRMT R162, RZ, 0x7610, R162 ;  /* 0x00007610ffa27816 */ /* 0x001fe400000000a2 */
[----:B------:R-:W-:-:S04]  /*197d0*/  PRMT R163, RZ, 0x7610, R163 ;  /* 0x00007610ffa37816 */ /* 0x000fc800000000a3 */
[----:B------:R3:W4:Y:S04]  /*197e0*/  @!P0 LDG.E.U8 R162, desc[UR28][R164.64] ;  /* 0x0000001ca4a28981 */ /* 0x000728000c1e1100 */
[----:B------:R0:W-:Y:S04]  /*197f0*/  STS.U8 [R8+UR7+0x8004], R167 ;  /* 0x008004a708007988 */ /* 0x0001e80008000007 */
[----:B------:R1:W-:Y:S01]  /*19800*/  STS.U8 [R8+UR7+0x8006], R166 ;  /* 0x008006a608007988 */ /* 0x0003e20008000007 */
[----:B0-----:R-:W-:-:S03]  /*19810*/  @!P0 IMAD.MOV.U32 R167, RZ, RZ, R252 ;  /* 0x000000ffffa78224 */ /* 0x001fc600078e00fc */
[----:B------:R4:W-:Y:S01]  /*19820*/  STS.U8 [R8+UR7+0x8008], R169 ;  /* 0x008008a908007988 */ /* 0x0009e20008000007 */
[----:B-1----:R-:W-:-:S03]  /*19830*/  @!P0 IMAD.MOV.U32 R166, RZ, RZ, R249 ;  /* 0x000000ffffa68224 */ /* 0x002fc600078e00f9 */
[----:B------:R0:W-:Y:S04]  /*19840*/  STS.U8 [R8+UR7+0x800a], R168 ;  /* 0x00800aa808007988 */ /* 0x0001e80008000007 */
[----:B------:R-:W4:Y:S01]  /*19850*/  LDL R252, [R1+0x404] ;  /* 0x0004040001fc7983 */ /* 0x000f220000100800 */
[----:B---3--:R-:W-:-:S03]  /*19860*/  @!P0 IMAD.MOV.U32 R164, RZ, RZ, R0 ;  /* 0x000000ffffa48224 */ /* 0x008fc600078e0000 */
[----:B------:R-:W3:Y:S01]  /*19870*/  LDL R0, [R1+0x6e8] ;  /* 0x0006e80001007983 */ /* 0x000ee20000100800 */
[----:B--2---:R-:W-:-:S03]  /*19880*/  @!P0 IMAD.MOV.U32 R165, RZ, RZ, R247 ;  /* 0x000000ffffa58224 */ /* 0x004fc600078e00f7 */
[----:B------:R-:W2:Y:S04]  /*19890*/  LDL R247, [R1+0x6e4] ;  /* 0x0006e40001f77983 */ /* 0x000ea80000100800 */
[----:B------:R1:W2:Y:S02]  /*198a0*/  @!P0 LDG.E.U8 R163, desc[UR28][R164.64] ;  /* 0x0000001ca4a38981 */ /* 0x0002a4000c1e1100 */
[----:B-1----:R-:W-:-:S06]  /*198b0*/  PRMT R164, RZ, 0x7610, R164 ;  /* 0x00007610ffa47816 */ /* 0x002fcc00000000a4 */
        /* <DEDUP_REMOVED lines=11> */
[----:B0-----:R-:W-:-:S06]  /*19970*/  PRMT R166, RZ, 0x7610, R166 ;  /* 0x00007610ffa67816 */ /* 0x001fcc00000000a6 */
[----:B------:R3:W4:Y:S01]  /*19980*/  @!P0 LDG.E.U8 R166, desc[UR28][R168.64] ;  /* 0x0000001ca8a68981 */ /* 0x000722000c1e1100 */
[----:B------:R-:W-:-:S03]  /*19990*/  PRMT R167, RZ, 0x7610, R167 ;  /* 0x00007610ffa77816 */ /* 0x000fc600000000a7 */
[----:B------:R-:W-:Y:S04]  /*199a0*/  STS.U8 [R8+UR7+0x800c], R171 ;  /* 0x00800cab08007988 */ /* 0x000fe80008000007 */
[----:B------:R0:W-:Y:S01]  /*199b0*/  STS.U8 [R8+UR7+0x800e], R170 ;  /* 0x00800eaa08007988 */ /* 0x0001e20008000007 */
[----:B---3--:R-:W-:-:S03]  /*199c0*/  @!P0 IMAD.MOV.U32 R168, RZ, RZ, R0 ;  /* 0x000000ffffa88224 */ /* 0x008fc600078e0000 */
[----:B------:R-:W3:Y:S01]  /*199d0*/  LDL R0, [R1+0x408] ;  /* 0x0004080001007983 */ /* 0x000ee20000100800 */
[----:B--2---:R-:W-:-:S03]  /*199e0*/  @!P0 IMAD.MOV.U32 R169, RZ, RZ, R247 ;  /* 0x000000ffffa98224 */ /* 0x004fc600078e00f7 */
[----:B------:R-:W-:Y:S04]  /*199f0*/  STL [R1+0xb4c], R8 ;  /* 0x000b4c0801007387 */ /* 0x000fe80000100800 */
[----:B------:R1:W2:Y:S04]  /*19a00*/  @!P0 LDG.E.U8 R167, desc[UR28][R168.64] ;  /* 0x0000001ca8a78981 */ /* 0x0002a8000c1e1100 */
[----:B------:R-:W2:Y:S04]  /*19a10*/  LDL R249, [R1+0x384] ;  /* 0x0003840001f97983 */ /* 0x000ea80000100800 */
[----:B------:R-:W2:Y:S01]  /*19a20*/  LDL R247, [R1+0x388] ;  /* 0x0003880001f77983 */ /* 0x000ea20000100800 */
[----:B-1----:R-:W-:Y:S01]  /*19a30*/  PRMT R168, RZ, 0x7610, R168 ;  /* 0x00007610ffa87816 */ /* 0x002fe200000000a8 */
[----:B0-----:R-:W-:-:S02]  /*19a40*/  @!P0 IMAD.MOV.U32 R170, RZ, RZ, R243 ;  /* 0x000000ffffaa8224 */ /* 0x001fc400078e00f3 */
[----:B------:R-:W-:Y:S01]  /*19a50*/  @!P0 IMAD.MOV.U32 R171, RZ, RZ, R245 ;  /* 0x000000ffffab8224 */ /* 0x000fe200078e00f5 */
[----:B------:R-:W2:Y:S04]  /*19a60*/  LDL R243, [R1+0x3c8] ;  /* 0x0003c80001f37983 */ /* 0x000ea80000100800 */
[----:B------:R-:W2:Y:S04]  /*19a70*/  LDL R245, [R1+0x3c4] ;  /* 0x0003c40001f57983 */ /* 0x000ea80000100800 */
[----:B------:R4:W2:Y:S04]  /*19a80*/  @!P0 LDG.E.U8 R168, desc[UR28][R170.64] ;  /* 0x0000001caaa88981 */ /* 0x0008a8000c1e1100 */
[----:B------:R0:W-:Y:S04]  /*19a90*/  STS.U8 [R7+UR7+0x8000], R173 ;  /* 0x008000ad07007988 */ /* 0x0001e80008000007 */
[----:B------:R3:W-:Y:S01]  /*19aa0*/  STS.U8 [R7+UR7+0x8002], R172 ;  /* 0x008002ac07007988 */ /* 0x0007e20008000007 */
[----:B----4-:R-:W-:-:S03]  /*19ab0*/  @!P0 IMAD.MOV.U32 R171, RZ, RZ, R241 ;  /* 0x000000ffffab8224 */ /* 0x010fc600078e00f1 */
[----:B------:R-:W4:Y:S01]  /*19ac0*/  LDL R241, [R1+0x344] ;  /* 0x0003440001f17983 */ /* 0x000f220000100800 */
[----:B------:R-:W-:-:S03]  /*19ad0*/  @!P0 IMAD.MOV.U32 R170, RZ, RZ, R9 ;  /* 0x000000ffffaa8224 */ /* 0x000fc600078e0009 */
[----:B------:R-:W4:Y:S01]  /*19ae0*/  LDL R9, [R1+0x348] ;  /* 0x0003480001097983 */ /* 0x000f220000100800 */
[----:B------:R-:W-:Y:S01]  /*19af0*/  PRMT R169, RZ, 0x7610, R169 ;  /* 0x00007610ffa97816 */ /* 0x000fe200000000a9 */
[----:B0-----:R-:W-:Y:S02]  /*19b00*/  @!P0 IMAD.MOV.U32 R173, RZ, RZ, R252 ;  /* 0x000000ffffad8224 */ /* 0x001fe400078e00fc */
[----:B------:R-:W4:Y:S04]  /*19b10*/  LDL R8, [R1+0x304] ;  /* 0x0003040001087983 */ /* 0x000f280000100800 */
[----:B------:R0:W4:Y:S02]  /*19b20*/  @!P0 LDG.E.U8 R169, desc[UR28][R170.64] ;  /* 0x0000001caaa98981 */ /* 0x000124000c1e1100 */
[----:B0-----:R-:W-:-:S02]  /*19b30*/  PRMT R170, RZ, 0x7610, R170 ;  /* 0x00007610ffaa7816 */ /* 0x001fc400000000aa */
[----:B------:R-:W-:Y:S01]  /*19b40*/  PRMT R171, RZ, 0x7610, R171 ;  /* 0x00007610ffab7816 */ /* 0x000fe200000000ab */
[----:B------:R2:W-:Y:S04]  /*19b50*/  STS.U8 [R7+UR7+0x8004], R175 ;  /* 0x008004af07007988 */ /* 0x0005e80008000007 */
[----:B------:R0:W-:Y:S01]  /*19b60*/  STS.U8 [R7+UR7+0x8006], R174 ;  /* 0x008006ae07007988 */ /* 0x0001e20008000007 */
[----:B---3--:R-:W-:-:S03]  /*19b70*/  @!P0 IMAD.MOV.U32 R172, RZ, RZ, R0 ;  /* 0x000000ffffac8224 */ /* 0x008fc600078e0000 */
[----:B------:R-:W3:Y:S04]  /*19b80*/  LDL R0, [R1+0x308] ;  /* 0x0003080001007983 */ /* 0x000ee80000100800 */
[----:B------:R1:W3:Y:S01]  /*19b90*/  @!P0 LDG.E.U8 R170, desc[UR28][R172.64] ;  /* 0x0000001cacaa8981 */ /* 0x0002e2000c1e1100 */
[----:B--2---:R-:W-:-:S03]  /*19ba0*/  @!P0 IMAD.MOV.U32 R175, RZ, RZ, R249 ;  /* 0x000000ffffaf8224 */ /* 0x004fc600078e00f9 */
[----:B------:R2:W-:Y:S01]  /*19bb0*/  STS.U8 [R7+UR7+0x8008], R177 ;  /* 0x008008b107007988 */ /* 0x0005e20008000007 */
[----:B0-----:R-:W-:-:S03]  /*19bc0*/  @!P0 IMAD.MOV.U32 R174, RZ, RZ, R247 ;  /* 0x000000ffffae8224 */ /* 0x001fc600078e00f7 */
[----:B------:R3:W-:Y:S04]  /*19bd0*/  STS.U8 [R7+UR7+0x800a], R176 ;  /* 0x00800ab007007988 */ /* 0x0007e80008000007 */
[----:B------:R-:W3:Y:S01]  /*19be0*/  LDL R249, [R1+0x204] ;  /* 0x0002040001f97983 */ /* 0x000ee20000100800 */
[----:B-1----:R-:W-:-:S03]  /*19bf0*/  @!P0 IMAD.MOV.U32 R172, RZ, RZ, R243 ;  /* 0x000000ffffac8224 */ /* 0x002fc600078e00f3 */
[----:B------:R-:W3:Y:S01]  /*19c00*/  LDL R243, [R1+0x2c8] ;  /* 0x0002c80001f37983 */ /* 0x000ee20000100800 */
[----:B------:R-:W-:-:S03]  /*19c10*/  @!P0 IMAD.MOV.U32 R173, RZ, RZ, R245 ;  /* 0x000000ffffad8224 */ /* 0x000fc600078e00f5 */
[----:B------:R-:W3:Y:S04]  /*19c20*/  LDL R245, [R1+0x2c4] ;  /* 0x0002c40001f57983 */ /* 0x000ee80000100800 */
[----:B------:R0:W3:Y:S02]  /*19c30*/  @!P0 LDG.E.U8 R171, desc[UR28][R172.64] ;  /* 0x0000001cacab8981 */ /* 0x0000e4000c1e1100 */
[----:B0-----:R-:W-:-:S06]  /*19c40*/  PRMT R172, RZ, 0x7610, R172 ;  /* 0x00007610ffac7816 */ /* 0x001fcc00000000ac */
[----:B------:R4:W3:Y:S02]  /*19c50*/  @!P0 LDG.E.U8 R172, desc[UR28][R174.64] ;  /* 0x0000001caeac8981 */ /* 0x0008e4000c1e1100 */
[----:B----4-:R-:W-:Y:S02]  /*19c60*/  @!P0 IMAD.MOV.U32 R175, RZ, RZ, R241 ;  /* 0x000000ffffaf8224 */ /* 0x010fe400078e00f1 */
[----:B------:R-:W4:Y:S01]  /*19c70*/  LDL R241, [R1+0x284] ;  /* 0x0002840001f17983 */ /* 0x000f220000100800 */
[----:B------:R-:W-:-:S03]  /*19c80*/  @!P0 IMAD.MOV.U32 R174, RZ, RZ, R9 ;  /* 0x000000ffffae8224 */ /* 0x000fc600078e0009 */
[----:B------:R-:W4:Y:S01]  /*19c90*/  LDL R9, [R1+0x288] ;  /* 0x0002880001097983 */ /* 0x000f220000100800 */
[----:B------:R-:W-:Y:S01]  /*19ca0*/  PRMT R173, RZ, 0x7610, R173 ;  /* 0x00007610ffad7816 */ /* 0x000fe200000000ad */
[----:B--2---:R-:W-:Y:S02]  /*19cb0*/  @!P0 IMAD.MOV.U32 R177, RZ, RZ, R8 ;  /* 0x000000ffffb18224 */ /* 0x004fe400078e0008 */
[----:B------:R-:W2:Y:S04]  /*19cc0*/  LDL R8, [R1+0x244] ;  /* 0x0002440001087983 */ /* 0x000ea80000100800 */
[----:B------:R0:W2:Y:S02]  /*19cd0*/  @!P0 LDG.E.U8 R173, desc[UR28][R174.64] ;  /* 0x0000001caead8981 */ /* 0x0000a4000c1e1100 */
[----:B0-----:R-:W-:-:S02]  /*19ce0*/  PRMT R174, RZ, 0x7610, R174 ;  /* 0x00007610ffae7816 */ /* 0x001fc400000000ae */
[----:B------:R4:W-:Y:S04]  /*19cf0*/  STS.U8 [R7+UR7+0x800c], R179 ;  /* 0x00800cb307007988 */ /* 0x0009e80008000007 */
[----:B------:R0:W-:Y:S01]  /*19d00*/  STS.U8 [R7+UR7+0x800e], R178 ;  /* 0x00800eb207007988 */ /* 0x0001e20008000007 */
[----:B---3--:R-:W-:-:S03]  /*19d10*/  @!P0 IMAD.MOV.U32 R176, RZ, RZ, R0 ;  /* 0x000000ffffb08224 */ /* 0x008fc600078e0000 */
[----:B------:R-:W3:Y:S04]  /*19d20*/  LDL R0, [R1+0x248] ;  /* 0x0002480001007983 */ /* 0x000ee80000100800 */
[----:B------:R1:W3:Y:S02]  /*19d30*/  @!P0 LDG.E.U8 R174, desc[UR28][R176.64] ;  /* 0x0000001cb0ae8981 */ /* 0x0002e4000c1e1100 */
[----:B-1----:R-:W-:Y:S02]  /*19d40*/  @!P0 IMAD.MOV.U32 R176, RZ, RZ, R243 ;  /* 0x000000ffffb08224 */ /* 0x002fe400078e00f3 */
[----:B------:R-:W3:Y:S04]  /*19d50*/  LDL R243, [R1+0x208] ;  /* 0x0002080001f37983 */ /* 0x000ee80000100800 */
[----:B------:R1:W-:Y:S01]  /*19d60*/  STL [R1+0xb50], R7 ;  /* 0x000b500701007387 */ /* 0x0003e20000100800 */
[----:B----4-:R-:W-:Y:S01]  /*19d70*/  @!P0 IMAD.MOV.U32 R179, RZ, RZ, R241 ;  /* 0x000000ffffb38224 */ /* 0x010fe200078e00f1 */
[----:B------:R-:W-:-:S02]  /*19d80*/  PRMT R175, RZ, 0x7610, R175 ;  /* 0x00007610ffaf7816 */ /* 0x000fc400000000af */
[----:B------:R-:W4:Y:S01]  /*19d90*/  LDL R241, [R1+0x1c4] ;  /* 0x0001c40001f17983 */ /* 0x000f220000100800 */
[----:B0-----:R-:W-:-:S03]  /*19da0*/  @!P0 IMAD.MOV.U32 R178, RZ, RZ, R9 ;  /* 0x000000ffffb28224 */ /* 0x001fc600078e0009 */
[----:B------:R-:W4:Y:S01]  /*19db0*/  LDL R9, [R1+0x1c8] ;  /* 0x0001c80001097983 */ /* 0x000f220000100800 */
[----:B------:R-:W-:-:S03]  /*19dc0*/  @!P0 IMAD.MOV.U32 R177, RZ, RZ, R245 ;  /* 0x000000ffffb18224 */ /* 0x000fc600078e00f5 */
[----:B------:R-:W4:Y:S04]  /*19dd0*/  LDL R247, [R1+0x184] ;  /* 0x0001840001f77983 */ /* 0x000f280000100800 */
[----:B------:R0:W4:Y:S04]  /*19de0*/  @!P0 LDG.E.U8 R175, desc[UR28][R176.64] ;  /* 0x0000001cb0af8981 */ /* 0x000128000c1e1100 */
[----:B------:R-:W4:Y:S04]  /*19df0*/  LDL R245, [R1+0x188] ;  /* 0x0001880001f57983 */ /* 0x000f280000100800 */
[----:B------:R-:W-:Y:S01]  /*19e00*/  STS.U8 [R6+UR7+0x8002], R180 ;  /* 0x008002b406007988 */ /* 0x000fe20008000007 */
[----:B0-----:R-:W-:-:S03]  /*19e10*/  PRMT R176, RZ, 0x7610, R176 ;  /* 0x00007610ffb07816 */ /* 0x001fc600000000b0 */
[----:B------:R0:W-:Y:S04]  /*19e20*/  STS.U8 [R6+UR7+0x8000], R181 ;  /* 0x008000b506007988 */ /* 0x0001e80008000007 */
[----:B------:R2:W4:Y:S01]  /*19e30*/  @!P0 LDG.E.U8 R176, desc[UR28][R178.64] ;  /* 0x0000001cb2b08981 */ /* 0x000522000c1e1100 */
[----:B------:R-:W-:-:S03]  /*19e40*/  PRMT R177, RZ, 0x7610, R177 ;  /* 0x00007610ffb17816 */ /* 0x000fc600000000b1 */
[----:B-1----:R-:W4:Y:S01]  /*19e50*/  LDL R7, [R1+0x108] ;  /* 0x0001080001077983 */ /* 0x002f220000100800 */
[----:B--2---:R-:W-:-:S03]  /*19e60*/  @!P0 IMAD.MOV.U32 R179, RZ, RZ, R8 ;  /* 0x000000ffffb38224 */ /* 0x004fc600078e0008 */
[----:B------:R-:W2:Y:S01]  /*19e70*/  LDL R8, [R1+0x144] ;  /* 0x0001440001087983 */ /* 0x000ea20000100800 */
[----:B0-----:R-:W-:Y:S02]  /*19e80*/  @!P0 IMAD.MOV.U32 R181, RZ, RZ, R249 ;  /* 0x000000ffffb58224 */ /* 0x001fe400078e00f9 */
[----:B---3--:R-:W-:Y:S02]  /*19e90*/  @!P0 IMAD.MOV.U32 R178, RZ, RZ, R0 ;  /* 0x000000ffffb28224 */ /* 0x008fe400078e0000 */
[----:B------:R-:W3:Y:S04]  /*19ea0*/  LDL R0, [R1+0x148] ;  /* 0x0001480001007983 */ /* 0x000ee80000100800 */
[----:B------:R0:W3:Y:S02]  /*19eb0*/  @!P0 LDG.E.U8 R177, desc[UR28][R178.64] ;  /* 0x0000001cb2b18981 */ /* 0x0000e4000c1e1100 */
[----:B0-----:R-:W-:Y:S01]  /*19ec0*/  PRMT R178, RZ, 0x7610, R178 ;  /* 0x00007610ffb27816 */ /* 0x001fe200000000b2 */
[----:B------:R-:W-:-:S02]  /*19ed0*/  @!P0 IMAD.MOV.U32 R180, RZ, RZ, R243 ;  /* 0x000000ffffb48224 */ /* 0x000fc400078e00f3 */
[----:B------:R-:W3:Y:S04]  /*19ee0*/  LDL R243, [R1+0x104] ;  /* 0x0001040001f37983 */ /* 0x000ee80000100800 */
[----:B------:R4:W3:Y:S02]  /*19ef0*/  @!P0 LDG.E.U8 R178, desc[UR28][R180.64] ;  /* 0x0000001cb4b28981 */ /* 0x0008e4000c1e1100 */
[----:B----4-:R-:W-:Y:S02]  /*19f00*/  @!P0 IMAD.MOV.U32 R181, RZ, RZ, R241 ;  /* 0x000000ffffb58224 */ /* 0x010fe400078e00f1 */
[----:B------:R-:W4:Y:S01]  /*19f10*/  LDL R241, [R1+0xc4] ;  /* 0x0000c40001f17983 */ /* 0x000f220000100800 */
[----:B------:R-:W-:-:S03]  /*19f20*/  @!P0 IMAD.MOV.U32 R180, RZ, RZ, R9 ;  /* 0x000000ffffb48224 */ /* 0x000fc600078e0009 */
[----:B------:R-:W4:Y:S01]  /*19f30*/  LDL R9, [R1+0xc8] ;  /* 0x0000c80001097983 */ /* 0x000f220000100800 */
[----:B------:R-:W-:-:S03]  /*19f40*/  PRMT R179, RZ, 0x7610, R179 ;  /* 0x00007610ffb37816 */ /* 0x000fc600000000b3 */
[----:B------:R0:W-:Y:S04]  /*19f50*/  STS.U8 [R6+UR7+0x8004], R183 ;  /* 0x008004b706007988 */ /* 0x0001e80008000007 */
[----:B------:R1:W4:Y:S04]  /*19f60*/  @!P0 LDG.E.U8 R179, desc[UR28][R180.64] ;  /* 0x0000001cb4b38981 */ /* 0x000328000c1e1100 */
[----:B------:R1:W-:Y:S01]  /*19f70*/  STS.U8 [R6+UR7+0x8006], R182 ;  /* 0x008006b606007988 */ /* 0x0003e20008000007 */
[----:B0-----:R-:W-:Y:S01]  /*19f80*/  @!P0 IMAD.MOV.U32 R183, RZ, RZ, R247 ;  /* 0x000000ffffb78224 */ /* 0x001fe200078e00f7 */
[----:B-1----:R-:W-:Y:S01]  /*19f90*/  PRMT R180, RZ, 0x7610, R180 ;  /* 0x00007610ffb47816 */ /* 0x002fe200000000b4 */
[----:B------:R-:W-:-:S05]  /*19fa0*/  @!P0 IMAD.MOV.U32 R182, RZ, RZ, R245 ;  /* 0x000000ffffb68224 */ /* 0x000fca00078e00f5 */
[----:B------:R2:W4:Y:S01]  /*19fb0*/  @!P0 LDG.E.U8 R180, desc[UR28][R182.64] ;  /* 0x0000001cb6b48981 */ /* 0x000522000c1e1100 */
[----:B------:R-:W-:-:S03]  /*19fc0*/  PRMT R181, RZ, 0x7610, R181 ;  /* 0x00007610ffb57816 */ /* 0x000fc600000000b5 */
[----:B------:R-:W-:Y:S01]  /*19fd0*/  STS.U8 [R6+UR7+0x8008], R185 ;  /* 0x008008b906007988 */ /* 0x000fe20008000007 */
[----:B--2---:R-:W-:-:S03]  /*19fe0*/  @!P0 IMAD.MOV.U32 R183, RZ, RZ, R8 ;  /* 0x000000ffffb78224 */ /* 0x004fc600078e0008 */
[----:B------:R-:W2:Y:S04]  /*19ff0*/  LDL R8, [R1+0x84] ;  /* 0x0000840001087983 */ /* 0x000ea80000100800 */
[----:B------:R0:W-:Y:S02]  /*1a000*/  STS.U8 [R6+UR7+0x800a], R184 ;  /* 0x00800ab806007988 */ /* 0x0001e40008000007 */
[----:B0-----:R-:W-:Y:S02]  /*1a010*/  @!P0 IMAD.MOV.U32 R184, RZ, RZ, R7 ;  /* 0x000000ffffb88224 */ /* 0x001fe400078e0007 */
[----:B------:R-:W2:Y:S01]  /*1a020*/  LDL R7, [R1+0xa4c] ;  /* 0x000a4c0001077983 */ /* 0x000ea20000100800 */
[----:B---3--:R-:W-:-:S03]  /*1a030*/  @!P0 IMAD.MOV.U32 R182, RZ, RZ, R0 ;  /* 0x000000ffffb68224 */ /* 0x008fc600078e0000 */
[----:B------:R-:W3:Y:S04]  /*1a040*/  LDL R0, [R1+0x88] ;  /* 0x0000880001007983 */ /* 0x000ee80000100800 */
[----:B------:R0:W3:Y:S02]  /*1a050*/  @!P0 LDG.E.U8 R181, desc[UR28][R182.64] ;  /* 0x0000001cb6b58981 */ /* 0x0000e4000c1e1100 */
[----:B0-----:R-:W-:Y:S01]  /*1a060*/  PRMT R182, RZ, 0x7610, R182 ;  /* 0x00007610ffb67816 */ /* 0x001fe200000000b6 */
[----:B------:R-:W-:Y:S02]  /*1a070*/  @!P0 IMAD.MOV.U32 R185, RZ, RZ, R243 ;  /* 0x000000ffffb98224 */ /* 0x000fe400078e00f3 */
[----:B------:R-:W3:Y:S04]  /*1a080*/  LDL R243, [R1+0x654] ;  /* 0x0006540001f37983 */ /* 0x000ee80000100800 */
[----:B------:R4:W3:Y:S02]  /*1a090*/  @!P0 LDG.E.U8 R182, desc[UR28][R184.64] ;  /* 0x0000001cb8b68981 */ /* 0x0008e4000c1e1100 */
[----:B----4-:R-:W-:-:S02]  /*1a0a0*/  @!P0 IMAD.MOV.U32 R185, RZ, RZ, R241 ;  /* 0x000000ffffb98224 */ /* 0x010fc400078e00f1 */
[----:B------:R-:W4:Y:S01]  /*1a0b0*/  LDL R241, [R1+0xa1c] ;  /* 0x000a1c0001f17983 */ /* 0x000f220000100800 */
[----:B------:R-:W-:-:S03]  /*1a0c0*/  @!P0 IMAD.MOV.U32 R184, RZ, RZ, R9 ;  /* 0x000000ffffb88224 */ /* 0x000fc600078e0009 */
[----:B------:R-:W4:Y:S01]  /*1a0d0*/  LDL R9, [R1+0xa20] ;  /* 0x000a200001097983 */ /* 0x000f220000100800 */
[----:B------:R-:W-:-:S03]  /*1a0e0*/  PRMT R183, RZ, 0x7610, R183 ;  /* 0x00007610ffb77816 */ /* 0x000fc600000000b7 */
[----:B------:R-:W-:Y:S04]  /*1a0f0*/  STS.U8 [R6+UR7+0x800c], R187 ;  /* 0x00800cbb06007988 */ /* 0x000fe80008000007 */
[----:B------:R0:W4:Y:S04]  /*1a100*/  @!P0 LDG.E.U8 R183, desc[UR28][R184.64] ;  /* 0x0000001cb8b78981 */ /* 0x000128000c1e1100 */
[----:B------:R-:W-:Y:S04]  /*1a110*/  STS.U8 [R6+UR7+0x800e], R186 ;  /* 0x00800eba06007988 */ /* 0x000fe80008000007 */
[----:B------:R1:W-:Y:S01]  /*1a120*/  STL [R1+0xb54], R6 ;  /* 0x000b540601007387 */ /* 0x0003e20000100800 */
[----:B0-----:R-:W-:-:S03]  /*1a130*/  PRMT R184, RZ, 0x7610, R184 ;  /* 0x00007610ffb87816 */ /* 0x001fc600000000b8 */
[----:B------:R-:W4:Y:S04]  /*1a140*/  LDL R245, [R1+0x99c] ;  /* 0x00099c0001f57983 */ /* 0x000f280000100800 */
[----:B------:R0:W-:Y:S04]  /*1a150*/  STS.U8 [R5+UR7+0x8000], R205 ;  /* 0x008000cd05007988 */ /* 0x0001e80008000007 */
[----:B-1----:R-:W4:Y:S01]  /*1a160*/  LDL R6, [R1+0x960] ;  /* 0x0009600001067983 */ /* 0x002f220000100800 */
[----:B--2---:R-:W-:-:S03]  /*1a170*/  @!P0 IMAD.MOV.U32 R187, RZ, RZ, R8 ;  /* 0x000000ffffbb8224 */ /* 0x004fc600078e0008 */
[----:B------:R-:W2:Y:S01]  /*1a180*/  LDL R8, [R1+0x9dc] ;  /* 0x0009dc0001087983 */ /* 0x000ea20000100800 */
[----:B0-----:R-:W-:Y:S01]  /*1a190*/  PRMT R205, RZ, 0x7610, R205 ;  /* 0x00007610ffcd7816 */ /* 0x001fe200000000cd */
[----:B---3--:R-:W-:Y:S02]  /*1a1a0*/  @!P0 IMAD.MOV.U32 R186, RZ, RZ, R0 ;  /* 0x000000ffffba8224 */ /* 0x008fe400078e0000 */
[----:B------:R-:W3:Y:S04]  /*1a1b0*/  LDL R0, [R1+0x9e0] ;  /* 0x0009e00001007983 */ /* 0x000ee80000100800 */
[----:B------:R0:W3:Y:S02]  /*1a1c0*/  @!P0 LDG.E.U8 R184, desc[UR28][R186.64] ;  /* 0x0000001cbab88981 */ /* 0x0000e4000c1e1100 */
[----:B0-----:R-:W-:-:S02]  /*1a1d0*/  @!P0 IMAD.MOV.U32 R186, RZ, RZ, R7 ;  /* 0x000000ffffba8224 */ /* 0x001fc400078e0007 */
        /* <DEDUP_REMOVED lines=8> */
[----:B------:R0:W-:Y:S04]  /*1a260*/  STS.U8 [R5+UR7+0x8002], R201 ;  /* 0x008002c905007988 */ /* 0x0001e80008000007 */
[----:B------:R1:W-:Y:S01]  /*1a270*/  STS.U8 [R5+UR7+0x8004], R197 ;  /* 0x008004c505007988 */ /* 0x0003e20008000007 */
[----:B0-----:R-:W-:Y:S02]  /*1a280*/  PRMT R201, RZ, 0x7610, R201 ;  /* 0x00007610ffc97816 */ /* 0x001fe400000000c9 */
[----:B-1----:R-:W-:-:S04]  /*1a290*/  PRMT R197, RZ, 0x7610, R197 ;  /* 0x00007610ffc57816 */ /* 0x002fc800000000c5 */
[----:B------:R2:W4:Y:S04]  /*1a2a0*/  @!P0 LDG.E.U8 R201, desc[UR28][R186.64] ;  /* 0x0000001cbac98981 */ /* 0x000528000c1e1100 */
[----:B------:R0:W-:Y:S01]  /*1a2b0*/  STS.U8 [R5+UR7+0x8006], R193 ;  /* 0x008006c105007988 */ /* 0x0001e20008000007 */
[----:B--2---:R-:W-:Y:S01]  /*1a2c0*/  @!P0 IMAD.MOV.U32 R187, RZ, RZ, R8 ;  /* 0x000000ffffbb8224 */ /* 0x004fe200078e0008 */
[----:B0-----:R-:W-:Y:S02]  /*1a2d0*/  PRMT R193, RZ, 0x7610, R193 ;  /* 0x00007610ffc17816 */ /* 0x001fe400000000c1 */
[----:B------:R-:W2:Y:S04]  /*1a2e0*/  LDL R8, [R1+0x8dc] ;  /* 0x0008dc0001087983 */ /* 0x000ea80000100800 */
[----:B------:R4:W-:Y:S04]  /*1a2f0*/  STS.U8 [R5+UR7+0x8008], R191 ;  /* 0x008008bf05007988 */ /* 0x0009e80008000007 */
[----:B------:R0:W-:Y:S01]  /*1a300*/  STS.U8 [R5+UR7+0x800a], R190 ;  /* 0x00800abe05007988 */ /* 0x0001e20008000007 */
[----:B---3--:R-:W-:-:S03]  /*1a310*/  @!P0 IMAD.MOV.U32 R186, RZ, RZ, R0 ;  /* 0x000000ffffba8224 */ /* 0x008fc600078e0000 */
[----:B------:R-:W3:Y:S04]  /*1a320*/  LDL R0, [R1+0x8e0] ;  /* 0x0008e00001007983 */ /* 0x000ee80000100800 */
[----:B------:R1:W3:Y:S02]  /*1a330*/  @!P0 LDG.E.U8 R197, desc[UR28][R186.64] ;  /* 0x0000001cbac58981 */ /* 0x0002e4000c1e1100 */
[----:B-1----:R-:W-:Y:S02]  /*1a340*/  @!P0 IMAD.MOV.U32 R187, RZ, RZ, R245 ;  /* 0x000000ffffbb8224 */ /* 0x002fe400078e00f5 */
[----:B------:R-:W-:-:S05]  /*1a350*/  @!P0 IMAD.MOV.U32 R186, RZ, RZ, R243 ;  /* 0x000000ffffba8224 */ /* 0x000fca00078e00f3 */
[----:B------:R1:W3:Y:S02]  /*1a360*/  @!P0 LDG.E.U8 R193, desc[UR28][R186.64] ;  /* 0x0000001cbac18981 */ /* 0x0002e4000c1e1100 */
[----:B-1----:R-:W-:Y:S02]  /*1a370*/  @!P0 IMAD.MOV.U32 R186, RZ, RZ, R6 ;  /* 0x000000ffffba8224 */ /* 0x002fe400078e0006 */
[----:B------:R-:W-:Y:S01]  /*1a380*/  @!P0 IMAD.MOV.U32 R187, RZ, RZ, R7 ;  /* 0x000000ffffbb8224 */ /* 0x000fe200078e0007 */
[----:B------:R-:W3:Y:S04]  /*1a390*/  LDL R6, [R1+0x8a0] ;  /* 0x0008a00001067983 */ /* 0x000ee80000100800 */
[----:B------:R-:W3:Y:S01]  /*1a3a0*/  LDL R7, [R1+0x89c] ;  /* 0x00089c0001077983 */ /* 0x000ee20000100800 */
        /* <DEDUP_REMOVED lines=9> */
[----:B------:R0:W-:Y:S01]  /*1a440*/  STS.U8 [R5+UR7+0x800e], R188 ;  /* 0x00800ebc05007988 */ /* 0x0001e20008000007 */
[----:B--2---:R-:W-:-:S03]  /*1a450*/  @!P0 IMAD.MOV.U32 R191, RZ, RZ, R8 ;  /* 0x000000ffffbf8224 */ /* 0x004fc600078e0008 */
[----:B------:R-:W2:Y:S01]  /*1a460*/  LDL R8, [R1+0x81c] ;  /* 0x00081c0001087983 */ /* 0x000ea20000100800 */
[----:B0-----:R-:W-:-:S03]  /*1a470*/  PRMT R188, RZ, 0x7610, R188 ;  /* 0x00007610ffbc7816 */ /* 0x001fc600000000bc */
[----:B------:R-:W-:Y:S01]  /*1a480*/  STS.U8 [R5+UR7+0x800c], R211 ;  /* 0x00800cd305007988 */ /* 0x000fe20008000007 */
[----:B---3--:R-:W-:-:S03]  /*1a490*/  @!P0 IMAD.MOV.U32 R190, RZ, RZ, R0 ;  /* 0x000000ffffbe8224 */ /* 0x008fc600078e0000 */
[----:B------:R-:W3:Y:S04]  /*1a4a0*/  LDL R0, [R1+0x820] ;  /* 0x0008200001007983 */ /* 0x000ee80000100800 */
[----:B------:R0:W3:Y:S04]  /*1a4b0*/  @!P0 LDG.E.U8 R187, desc[UR28][R190.64] ;  /* 0x0000001cbebb8981 */ /* 0x0000e8000c1e1100 */
[----:B------:R1:W-:Y:S04]  /*1a4c0*/  STL [R1+0xb58], R5 ;  /* 0x000b580501007387 */ /* 0x0003e80000100800 */
[----:B------:R-:W3:Y:S04]  /*1a4d0*/  LDL R243, [R1+0x79c] ;  /* 0x00079c0001f37983 */ /* 0x000ee80000100800 */
[----:B-1----:R-:W3:Y:S01]  /*1a4e0*/  LDL R5, [R1+0x760] ;  /* 0x0007600001057983 */ /* 0x002ee20000100800 */
[----:B0-----:R-:W-:-:S03]  /*1a4f0*/  @!P0 IMAD.MOV.U32 R190, RZ, RZ, R6 ;  /* 0x000000ffffbe8224 */ /* 0x001fc600078e0006 */
        /* <DEDUP_REMOVED lines=17> */
[----:B------:R0:W-:Y:S02]  /*1a610*/  STS.U8 [R4+UR7+0x8006], R198 ;  /* 0x008006c604007988 */ /* 0x0001e40008000007 */
[----:B0-----:R-:W-:Y:S01]  /*1a620*/  PRMT R198, RZ, 0x7610, R198 ;  /* 0x00007610ffc67816 */ /* 0x001fe200000000c6 */
[----:B---3--:R-:W-:-:S02]  /*1a630*/  @!P0 IMAD.MOV.U32 R190, RZ, RZ, R0 ;  /* 0x000000ffffbe8224 */ /* 0x008fc400078e0000 */
[----:B------:R-:W3:Y:S04]  /*1a640*/  LDL R0, [R1+0x720] ;  /* 0x0007200001007983 */ /* 0x000ee80000100800 */
[----:B------:R0:W3:Y:S02]  /*1a650*/  @!P0 LDG.E.U8 R194, desc[UR28][R190.64] ;  /* 0x0000001cbec28981 */ /* 0x0000e4000c1e1100 */
[----:B0-----:R-:W-:Y:S02]  /*1a660*/  @!P0 IMAD.MOV.U32 R190, RZ, RZ, R6 ;  /* 0x000000ffffbe8224 */ /* 0x001fe400078e0006 */
[----:B------:R-:W3:Y:S01]  /*1a670*/  LDL R6, [R1+0x6e0] ;  /* 0x0006e00001067983 */ /* 0x000ee20000100800 */
[----:B------:R-:W-:-:S03]  /*1a680*/  @!P0 IMAD.MOV.U32 R191, RZ, RZ, R7 ;  /* 0x000000ffffbf8224 */ /* 0x000fc600078e0007 */
[----:B------:R-:W3:Y:S04]  /*1a690*/  LDL R7, [R1+0x6dc] ;  /* 0x0006dc0001077983 */ /* 0x000ee80000100800 */
[----:B------:R4:W3:Y:S02]  /*1a6a0*/  @!P0 LDG.E.U8 R196, desc[UR28][R190.64] ;  /* 0x0000001cbec48981 */ /* 0x0008e4000c1e1100 */
[----:B----4-:R-:W-:Y:S02]  /*1a6b0*/  @!P0 IMAD.MOV.U32 R190, RZ, RZ, R241 ;  /* 0x000000ffffbe8224 */ /* 0x010fe400078e00f1 */
[----:B------:R-:W-:-:S05]  /*1a6c0*/  @!P0 IMAD.MOV.U32 R191, RZ, RZ, R243 ;  /* 0x000000ffffbf8224 */ /* 0x000fca00078e00f3 */
[----:B------:R0:W4:Y:S02]  /*1a6d0*/  @!P0 LDG.E.U8 R198, desc[UR28][R190.64] ;  /* 0x0000001cbec68981 */ /* 0x000124000c1e1100 */
[----:B0-----:R-:W-:Y:S02]  /*1a6e0*/  @!P0 IMAD.MOV.U32 R191, RZ, RZ, R9 ;  /* 0x000000ffffbf8224 */ /* 0x001fe400078e0009 */
        /* <DEDUP_REMOVED lines=15> */
[----:B------:R0:W3:Y:S02]  /*1a7e0*/  @!P0 LDG.E.U8 R202, desc[UR28][R190.64] ;  /* 0x0000001cbeca8981 */ /* 0x0000e4000c1e1100 */
[----:B0-----:R-:W-:Y:S02]  /*1a7f0*/  @!P0 IMAD.MOV.U32 R190, RZ, RZ, R6 ;  /* 0x000000ffffbe8224 */ /* 0x001fe400078e0006 */
[----:B------:R-:W3:Y:S01]  /*1a800*/  LDL R6, [R1+0x400] ;  /* 0x0004000001067983 */ /* 0x000ee20000100800 */
[----:B------:R-:W-:-:S03]  /*1a810*/  @!P0 IMAD.MOV.U32 R191, RZ, RZ, R7 ;  /* 0x000000ffffbf8224 */ /* 0x000fc600078e0007 */
[----:B------:R-:W3:Y:S04]  /*1a820*/  LDL R7, [R1+0x3fc] ;  /* 0x0003fc0001077983 */ /* 0x000ee80000100800 */
[----:B------:R4:W3:Y:S04]  /*1a830*/  @!P0 LDG.E.U8 R204, desc[UR28][R190.64] ;  /* 0x0000001cbecc8981 */ /* 0x0008e8000c1e1100 */
[----:B------:R0:W-:Y:S04]  /*1a840*/  STL [R1+0xb5c], R4 ;  /* 0x000b5c0401007387 */ /* 0x0001e80000100800 */
[----:B------:R-:W3:Y:S04]  /*1a850*/  LDL R241, [R1+0x3bc] ;  /* 0x0003bc0001f17983 */ /* 0x000ee80000100800 */
[----:B0-----:R-:W3:Y:S01]  /*1a860*/  LDL R4, [R1+0x380] ;  /* 0x0003800001047983 */ /* 0x001ee20000100800 */
[----:B----4-:R-:W-:-:S03]  /*1a870*/  @!P0 IMAD.MOV.U32 R191, RZ, RZ, R9 ;  /* 0x000000ffffbf8224 */ /* 0x010fc600078e0009 */
[----:B------:R-:W4:Y:S01]  /*1a880*/  LDL R9, [R1+0x3c0] ;  /* 0x0003c00001097983 */ /* 0x000f220000100800 */
[----:B------:R-:W-:-:S03]  /*1a890*/  @!P0 IMAD.MOV.U32 R190, RZ, RZ, R5 ;  /* 0x000000ffffbe8224 */ /* 0x000fc600078e0005 */
[----:B------:R-:W4:Y:S01]  /*1a8a0*/  LDL R5, [R1+0x37c] ;  /* 0x00037c0001057983 */ /* 0x000f220000100800 */
[----:B------:R-:W-:-:S03]  /*1a8b0*/  PRMT R206, RZ, 0x7610, R206 ;  /* 0x00007610ffce7816 */ /* 0x000fc600000000ce */
[----:B------:R0:W-:Y:S04]  /*1a8c0*/  STS.U8 [R3+UR7+0x8000], R208 ;  /* 0x008000d003007988 */ /* 0x0001e80008000007 */
[----:B------:R2:W4:Y:S01]  /*1a8d0*/  @!P0 LDG.E.U8 R206, desc[UR28][R190.64] ;  /* 0x0000001cbece8981 */ /* 0x000522000c1e1100 */
[----:B0-----:R-:W-:-:S03]  /*1a8e0*/  PRMT R208, RZ, 0x7610, R208 ;  /* 0x00007610ffd07816 */ /* 0x001fc600000000d0 */
[----:B------:R0:W-:Y:S04]  /*1a8f0*/  STS.U8 [R3+UR7+0x8002], R210 ;  /* 0x008002d203007988 */ /* 0x0001e80008000007 */
[----:B------:R1:W-:Y:S01]  /*1a900*/  STS.U8 [R3+UR7+0x8004], R209 ;  /* 0x008004d103007988 */ /* 0x0003e20008000007 */
[----:B0-----:R-:W-:Y:S01]  /*1a910*/  PRMT R210, RZ, 0x7610, R210 ;  /* 0x00007610ffd27816 */ /* 0x001fe200000000d2 */
[----:B--2---:R-:W-:Y:S02]  /*1a920*/  @!P0 IMAD.MOV.U32 R191, RZ, RZ, R8 ;  /* 0x000000ffffbf8224 */ /* 0x004fe400078e0008 */
[----:B------:R-:W2:Y:S01]  /*1a930*/  LDL R8, [R1+0x33c] ;  /* 0x00033c0001087983 */ /* 0x000ea20000100800 */
[----:B-1----:R-:W-:Y:S01]  /*1a940*/  PRMT R209, RZ, 0x7610, R209 ;  /* 0x00007610ffd17816 */ /* 0x002fe200000000d1 */
        /* <DEDUP_REMOVED lines=8> */
[----:B0-----:R-:W-:Y:S02]  /*1a9d0*/  @!P0 IMAD.MOV.U32 R191, RZ, RZ, R241 ;  /* 0x000000ffffbf8224 */ /* 0x001fe400078e00f1 */
[----:B----4-:R-:W-:-:S05]  /*1a9e0*/  @!P0 IMAD.MOV.U32 R190, RZ, RZ, R9 ;  /* 0x000000ffffbe8224 */ /* 0x010fca00078e0009 */
[----:B------:R0:W4:Y:S02]  /*1a9f0*/  @!P0 LDG.E.U8 R209, desc[UR28][R190.64] ;  /* 0x0000001cbed18981 */ /* 0x000124000c1e1100 */
[----:B0-----:R-:W-:Y:S02]  /*1aa00*/  @!P0 IMAD.MOV.U32 R190, RZ, RZ, R4 ;  /* 0x000000ffffbe8224 */ /* 0x001fe400078e0004 */
[----:B------:R-:W-:Y:S01]  /*1aa10*/  @!P0 IMAD.MOV.U32 R191, RZ, RZ, R5 ;  /* 0x000000ffffbf8224 */ /* 0x000fe200078e0005 */
[----:B------:R-:W4:Y:S04]  /*1aa20*/  LDL R4, [R1+0x2c0] ;  /* 0x0002c00001047983 */ /* 0x000f280000100800 */
[----:B------:R-:W4:Y:S01]  /*1aa30*/  LDL R5, [R1+0x2bc] ;  /* 0x0002bc0001057983 */ /* 0x000f220000100800 */
[----:B------:R-:W-:-:S06]  /*1aa40*/  PRMT R211, RZ, 0x7610, R211 ;  /* 0x00007610ffd37816 */ /* 0x000fcc00000000d3 */
[----:B------:R2:W4:Y:S04]  /*1aa50*/  @!P0 LDG.E.U8 R211, desc[UR28][R190.64] ;  /* 0x0000001cbed38981 */ /* 0x000528000c1e1100 */
[----:B------:R0:W-:Y:S01]  /*1aa60*/  STS.U8 [R3+UR7+0x8006], R216 ;  /* 0x008006d803007988 */ /* 0x0001e20008000007 */
[----:B--2---:R-:W-:-:S03]  /*1aa70*/  @!P0 IMAD.MOV.U32 R191, RZ, RZ, R8 ;  /* 0x000000ffffbf8224 */ /* 0x004fc600078e0008 */
[----:B------:R-:W2:Y:S01]  /*1aa80*/  LDL R8, [R1+0x27c] ;  /* 0x00027c0001087983 */ /* 0x000ea20000100800 */
[----:B0-----:R-:W-:-:S03]  /*1aa90*/  PRMT R216, RZ, 0x7610, R216 ;  /* 0x00007610ffd87816 */ /* 0x001fc600000000d8 */
[----:B------:R0:W-:Y:S02]  /*1aaa0*/  STS.U8 [R3+UR7+0x8008], R218 ;  /* 0x008008da03007988 */ /* 0x0001e40008000007 */
[----:B0-----:R-:W-:Y:S02]  /*1aab0*/  PRMT R218, RZ, 0x7610, R218 ;  /* 0x00007610ffda7816 */ /* 0x001fe400000000da */
[----:B------:R0:W-:Y:S04]  /*1aac0*/  STS.U8 [R3+UR7+0x800a], R220 ;  /* 0x00800adc03007988 */ /* 0x0001e80008000007 */
[----:B------:R-:W-:Y:S04]  /*1aad0*/  STS.U8 [R3+UR7+0x800c], R224 ;  /* 0x00800ce003007988 */ /* 0x000fe80008000007 */
[----:B------:R1:W-:Y:S01]  /*1aae0*/  STS.U8 [R3+UR7+0x800e], R222 ;  /* 0x00800ede03007988 */ /* 0x0003e20008000007 */
        /* <DEDUP_REMOVED lines=8> */
[----:B------:R-:W3:Y:S01]  /*1ab70*/  LDL.LU R252, [R1+0x3c] ;  /* 0x00003c0001fc7983 */ /* 0x000ee20000300800 */
[----:B----4-:R-:W-:-:S03]  /*1ab80*/  @!P0 IMAD.MOV.U32 R190, RZ, RZ, R4 ;  /* 0x000000ffffbe8224 */ /* 0x010fc600078e0004 */
[----:B------:R-:W4:Y:S01]  /*1ab90*/  LDL R4, [R1+0x200] ;  /* 0x0002000001047983 */ /* 0x000f220000100800 */
[----:B------:R-:W-:-:S03]  /*1aba0*/  @!P0 IMAD.MOV.U32 R191, RZ, RZ, R5 ;  /* 0x000000ffffbf8224 */ /* 0x000fc600078e0005 */
[----:B------:R-:W4:Y:S04]  /*1abb0*/  LDL R5, [R1+0x1fc] ;  /* 0x0001fc0001057983 */ /* 0x000f280000100800 */
[----:B------:R0:W-:Y:S01]  /*1abc0*/  STL [R1+0xb60], R3 ;  /* 0x000b600301007387 */ /* 0x0001e20000100800 */
[----:B------:R-:W-:Y:S02]  /*1abd0*/  PRMT R220, RZ, 0x7610, R220 ;  /* 0x00007610ffdc7816 */ /* 0x000fe400000000dc */
[----:B-1----:R-:W-:Y:S01]  /*1abe0*/  PRMT R222, RZ, 0x7610, R222 ;  /* 0x00007610ffde7816 */ /* 0x002fe200000000de */
[----:B------:R-:W4:Y:S04]  /*1abf0*/  LDL R241, [R1+0x17c] ;  /* 0x00017c0001f17983 */ /* 0x000f280000100800 */
[----:B------:R2:W4:Y:S04]  /*1ac00*/  @!P0 LDG.E.U8 R220, desc[UR28][R190.64] ;  /* 0x0000001cbedc8981 */ /* 0x000528000c1e1100 */
[----:B0-----:R-:W4:Y:S04]  /*1ac10*/  LDL R3, [R1+0x1bc] ;  /* 0x0001bc0001037983 */ /* 0x001f280000100800 */
[----:B------:R-:W4:Y:S01]  /*1ac20*/  LDL R9, [R1+0x180] ;  /* 0x0001800001097983 */ /* 0x000f220000100800 */
[----:B--2---:R-:W-:Y:S01]  /*1ac30*/  @!P0 IMAD.MOV.U32 R191, RZ, RZ, R8 ;  /* 0x000000ffffbf8224 */ /* 0x004fe200078e0008 */
[----:B------:R-:W-:-:S02]  /*1ac40*/  PRMT R224, RZ, 0x7610, R224 ;  /* 0x00007610ffe07816 */ /* 0x000fc400000000e0 */
[----:B------:R-:W2:Y:S04]  /*1ac50*/  LDL R8, [R1+0x13c] ;  /* 0x00013c0001087983 */ /* 0x000ea80000100800 */
[----:B------:R0:W-:Y:S02]  /*1ac60*/  STS.U8 [R2+UR7+0x8000], R226 ;  /* 0x008000e202007988 */ /* 0x0001e40008000007 */
[----:B0-----:R-:W-:Y:S01]  /*1ac70*/  PRMT R226, RZ, 0x7610, R226 ;  /* 0x00007610ffe27816 */ /* 0x001fe200000000e2 */
[----:B---3--:R-:W-:Y:S02]  /*1ac80*/  @!P0 IMAD.MOV.U32 R190, RZ, RZ, R0 ;  /* 0x000000ffffbe8224 */ /* 0x008fe400078e0000 */
[----:B------:R-:W3:Y:S04]  /*1ac90*/  LDL R0, [R1+0x1c0] ;  /* 0x0001c00001007983 */ /* 0x000ee80000100800 */
[----:B------:R0:W2:Y:S02]  /*1aca0*/  @!P0 LDG.E.U8 R222, desc[UR28][R190.64] ;  /* 0x0000001cbede8981 */ /* 0x0000a4000c1e1100 */
[----:B0-----:R-:W-:-:S02]  /*1acb0*/  @!P0 IMAD.MOV.U32 R190, RZ, RZ, R6 ;  /* 0x000000ffffbe8224 */ /* 0x001fc400078e0006 */
[----:B------:R-:W-:Y:S02]  /*1acc0*/  @!P0 IMAD.MOV.U32 R191, RZ, RZ, R7 ;  /* 0x000000ffffbf8224 */ /* 0x000fe400078e0007 */
[----:B------:R-:W2:Y:S04]  /*1acd0*/  LDL R7, [R1+0x140] ;  /* 0x0001400001077983 */ /* 0x000ea80000100800 */
[----:B------:R4:W2:Y:S02]  /*1ace0*/  @!P0 LDG.E.U8 R224, desc[UR28][R190.64] ;  /* 0x0000001cbee08981 */ /* 0x0008a4000c1e1100 */
[----:B----4-:R-:W-:Y:S02]  /*1acf0*/  @!P0 IMAD.MOV.U32 R190, RZ, RZ, R4 ;  /* 0x000000ffffbe8224 */ /* 0x010fe400078e0004 */
[----:B------:R-:W4:Y:S01]  /*1ad00*/  LDL R4, [R1+0x100] ;  /* 0x0001000001047983 */ /* 0x000f220000100800 */
[----:B------:R-:W-:-:S03]  /*1ad10*/  @!P0 IMAD.MOV.U32 R191, RZ, RZ, R5 ;  /* 0x000000ffffbf8224 */ /* 0x000fc600078e0005 */
[----:B------:R-:W4:Y:S04]  /*1ad20*/  LDL R5, [R1+0xfc] ;  /* 0x0000fc0001057983 */ /* 0x000f280000100800 */
[----:B------:R0:W4:Y:S02]  /*1ad30*/  @!P0 LDG.E.U8 R226, desc[UR28][R190.64] ;  /* 0x0000001cbee28981 */ /* 0x000124000c1e1100 */
[----:B0-----:R-:W-:Y:S02]  /*1ad40*/  @!P0 IMAD.MOV.U32 R191, RZ, RZ, R3 ;  /* 0x000000ffffbf8224 */ /* 0x001fe400078e0003 */
[----:B------:R-:W4:Y:S04]  /*1ad50*/  LDL R3, [R1+0xbc] ;  /* 0x0000bc0001037983 */ /* 0x000f280000100800 */
[----:B------:R0:W-:Y:S04]  /*1ad60*/  STS.U8 [R2+UR7+0x8002], R228 ;  /* 0x008002e402007988 */ /* 0x0001e80008000007 */
[----:B------:R1:W-:Y:S01]  /*1ad70*/  STS.U8 [R2+UR7+0x8004], R230 ;  /* 0x008004e602007988 */ /* 0x0003e20008000007 */
[----:B0-----:R-:W-:-:S02]  /*1ad80*/  PRMT R228, RZ, 0x7610, R228 ;  /* 0x00007610ffe47816 */ /* 0x001fc400000000e4 */
[----:B-1----:R-:W-:Y:S01]  /*1ad90*/  PRMT R230, RZ, 0x7610, R230 ;  /* 0x00007610ffe67816 */ /* 0x002fe200000000e6 */
[----:B------:R0:W-:Y:S04]  /*1ada0*/  STS.U8 [R2+UR7+0x8008], R232 ;  /* 0x008008e802007988 */ /* 0x0001e80008000007 */
[----:B------:R1:W-:Y:S01]  /*1adb0*/  STS.U8 [R2+UR7+0x800a], R234 ;  /* 0x00800aea02007988 */ /* 0x0003e20008000007 */
[----:B0-----:R-:W-:Y:S02]  /*1adc0*/  PRMT R232, RZ, 0x7610, R232 ;  /* 0x00007610ffe87816 */ /* 0x001fe400000000e8 */
[----:B-1----:R-:W-:Y:S01]  /*1add0*/  PRMT R234, RZ, 0x7610, R234 ;  /* 0x00007610ffea7816 */ /* 0x002fe200000000ea */
[----:B---3--:R-:W-:Y:S02]  /*1ade0*/  @!P0 IMAD.MOV.U32 R190, RZ, RZ, R0 ;  /* 0x000000ffffbe8224 */ /* 0x008fe400078e0000 */
[----:B------:R-:W3:Y:S04]  /*1adf0*/  LDL R0, [R1+0xc0] ;  /* 0x0000c00001007983 */ /* 0x000ee80000100800 */
[----:B------:R0:W3:Y:S04]  /*1ae00*/  @!P0 LDG.E.U8 R228, desc[UR28][R190.64] ;  /* 0x0000001cbee48981 */ /* 0x0000e8000c1e1100 */
[----:B------:R-:W3:Y:S04]  /*1ae10*/  LDL.LU R6, [R1+0x7c] ;  /* 0x00007c0001067983 */ /* 0x000ee80000300800 */
[----:B------:R-:W3:Y:S01]  /*1ae20*/  LDL R243, [R1+0x80] ;  /* 0x0000800001f37983 */ /* 0x000ee20000100800 */
[----:B0-----:R-:W-:-:S02]  /*1ae30*/  @!P0 IMAD.MOV.U32 R190, RZ, RZ, R9 ;  /* 0x000000ffffbe8224 */ /* 0x001fc400078e0009 */
[----:B------:R-:W-:Y:S02]  /*1ae40*/  @!P0 IMAD.MOV.U32 R191, RZ, RZ, R241 ;  /* 0x000000ffffbf8224 */ /* 0x000fe400078e00f1 */
[----:B------:R-:W3:Y:S04]  /*1ae50*/  LDL R241, [R1+0x650] ;  /* 0x0006500001f17983 */ /* 0x000ee80000100800 */
[----:B------:R2:W3:Y:S02]  /*1ae60*/  @!P0 LDG.E.U8 R230, desc[UR28][R190.64] ;  /* 0x0000001cbee68981 */ /* 0x0004e4000c1e1100 */
[----:B--2---:R-:W-:Y:S02]  /*1ae70*/  @!P0 IMAD.MOV.U32 R191, RZ, RZ, R8 ;  /* 0x000000ffffbf8224 */ /* 0x004fe400078e0008 */
[----:B------:R-:W2:Y:S01]  /*1ae80*/  LDL R8, [R1+0xa48] ;  /* 0x000a480001087983 */ /* 0x000ea20000100800 */
[----:B------:R-:W-:-:S03]  /*1ae90*/  @!P0 IMAD.MOV.U32 R190, RZ, RZ, R7 ;  /* 0x000000ffffbe8224 */ /* 0x000fc600078e0007 */
        /* <DEDUP_REMOVED lines=8> */
[----:B------:R-:W4:Y:S01]  /*1af20*/  LDL R3, [R1+0x9d8] ;  /* 0x0009d80001037983 */ /* 0x000f220000100800 */
[----:B------:R-:W0:Y:S03]  /*1af30*/  S2R R9, SR_TID.X ;  /* 0x0000000000097919 */ /* 0x000e260000002100 */
[----:B------:R1:W-:Y:S04]  /*1af40*/  STS.U8 [R2+UR7+0x800c], R236 ;  /* 0x00800cec02007988 */ /* 0x0003e80008000007 */
[----:B------:R1:W-:Y:S02]  /*1af50*/  STS.U8 [R2+UR7+0x800e], R238 ;  /* 0x00800eee02007988 */ /* 0x0003e40008000007 */
[----:B-1----:R-:W-:-:S02]  /*1af60*/  PRMT R236, RZ, 0x7610, R236 ;  /* 0x00007610ffec7816 */ /* 0x002fc400000000ec */
[----:B------:R-:W-:Y:S01]  /*1af70*/  PRMT R238, RZ, 0x7610, R238 ;  /* 0x00007610ffee7816 */ /* 0x000fe200000000ee */
[----:B------:R-:W-:Y:S04]  /*1af80*/  STS.U8 [R2+UR7+0x8006], R252 ;  /* 0x008006fc02007988 */ /* 0x000fe80008000007 */
[----:B------:R-:W-:Y:S01]  /*1af90*/  STL [R1+0xb64], R2 ;  /* 0x000b640201007387 */ /* 0x000fe20000100800 */
[----:B---3--:R-:W-:Y:S01]  /*1afa0*/  @!P0 IMAD.MOV.U32 R190, RZ, RZ, R0 ;  /* 0x000000ffffbe8224 */ /* 0x008fe200078e0000 */
[----:B0-----:R-:W-:-:S04]  /*1afb0*/  LOP3.LUT R0, R9, 0x7f, RZ, 0xc0, !PT ;  /* 0x0000007f09007812 */ /* 0x001fc800078ec0ff */
[----:B------:R0:W3:Y:S04]  /*1afc0*/  @!P0 LDG.E.U8 R236, desc[UR28][R190.64] ;  /* 0x0000001cbeec8981 */ /* 0x0000e8000c1e1100 */
[----:B------:R1:W-:Y:S01]  /*1afd0*/  STS.U8 [R0+UR7], R240 ;  /* 0x000000f000007988 */ /* 0x0003e20008000007 */
[----:B0-----:R-:W-:Y:S02]  /*1afe0*/  @!P0 IMAD.MOV.U32 R190, RZ, RZ, R243 ;  /* 0x000000ffffbe8224 */ /* 0x001fe400078e00f3 */
[----:B------:R-:W-:Y:S01]  /*1aff0*/  @!P0 IMAD.MOV.U32 R191, RZ, RZ, R6 ;  /* 0x000000ffffbf8224 */ /* 0x000fe200078e0006 */
[----:B-1----:R-:W-:-:S04]  /*1b000*/  PRMT R240, RZ, 0x7610, R240 ;  /* 0x00007610fff07816 */ /* 0x002fc800000000f0 */
[----:B------:R0:W3:Y:S04]  /*1b010*/  @!P0 LDG.E.U8 R238, desc[UR28][R190.64] ;  /* 0x0000001cbeee8981 */ /* 0x0000e8000c1e1100 */
[----:B------:R-:W-:Y:S01]  /*1b020*/  STL [R1+0xb68], R6 ;  /* 0x000b680601007387 */ /* 0x000fe20000100800 */
[----:B0-----:R-:W-:Y:S02]  /*1b030*/  @!P0 IMAD.MOV.U32 R191, RZ, RZ, R241 ;  /* 0x000000ffffbf8224 */ /* 0x001fe400078e00f1 */
[----:B--2---:R-:W-:Y:S01]  /*1b040*/  @!P0 IMAD.MOV.U32 R190, RZ, RZ, R8 ;  /* 0x000000ffffbe8224 */ /* 0x004fe200078e0008 */
[----:B------:R0:W-:Y:S04]  /*1b050*/  STS.U8 [R0+UR7+0x400], R242 ;  /* 0x000400f200007988 */ /* 0x0001e80008000007 */
[----:B------:R1:W2:Y:S04]  /*1b060*/  @!P0 LDG.E.U8 R240, desc[UR28][R190.64] ;  /* 0x0000001cbef08981 */ /* 0x0002a8000c1e1100 */
[----:B------:R-:W3:Y:S01]  /*1b070*/  LDL.LU R241, [R1+0x38] ;  /* 0x0000380001f17983 */ /* 0x000ee20000300800 */
[----:B0-----:R-:W-:-:S03]  /*1b080*/  PRMT R242, RZ, 0x7610, R242 ;  /* 0x00007610fff27816 */ /* 0x001fc600000000f2 */
[----:B------:R-:W2:Y:S04]  /*1b090*/  LDL.LU R243, [R1+0x34] ;  /* 0x0000340001f37983 */ /* 0x000ea80000300800 */
[----:B------:R-:W2:Y:S04]  /*1b0a0*/  LDL.LU R245, [R1+0x30] ;  /* 0x0000300001f57983 */ /* 0x000ea80000300800 */
[----:B------:R-:W2:Y:S04]  /*1b0b0*/  LDL.LU R247, [R1+0x2c] ;  /* 0x00002c0001f77983 */ /* 0x000ea80000300800 */
[----:B------:R-:W2:Y:S01]  /*1b0c0*/  LDL.LU R249, [R1+0x28] ;  /* 0x0000280001f97983 */ /* 0x000ea20000300800 */
[----:B-1----:R-:W-:-:S03]  /*1b0d0*/  @!P0 IMAD.MOV.U32 R191, RZ, RZ, R7 ;  /* 0x000000ffffbf8224 */ /* 0x002fc600078e0007 */
[----:B------:R0:W-:Y:S04]  /*1b0e0*/  STS.U8 [R0+UR7+0x800], R244 ;  /* 0x000800f400007988 */ /* 0x0001e80008000007 */
[----:B------:R-:W2:Y:S04]  /*1b0f0*/  LDL.LU R252, [R1+0x24] ;  /* 0x0000240001fc7983 */ /* 0x000ea80000300800 */
[----:B------:R-:W2:Y:S01]  /*1b100*/  LDL.LU R6, [R1+0x18] ;  /* 0x0000180001067983 */ /* 0x000ea20000300800 */
[----:B0-----:R-:W-:-:S03]  /*1b110*/  PRMT R244, RZ, 0x7610, R244 ;  /* 0x00007610fff47816 */ /* 0x001fc600000000f4 */
[----:B------:R-:W2:Y:S01]  /*1b120*/  LDL.LU R2, [R1+0x14] ;  /* 0x0000140001027983 */ /* 0x000ea20000300800 */
[----:B----4-:R-:W-:-:S05]  /*1b130*/  @!P0 IMAD.MOV.U32 R190, RZ, RZ, R5 ;  /* 0x000000ffffbe8224 */ /* 0x010fca00078e0005 */
[----:B------:R0:W4:Y:S02]  /*1b140*/  @!P0 LDG.E.U8 R242, desc[UR28][R190.64] ;  /* 0x0000001cbef28981 */ /* 0x000124000c1e1100 */
[----:B0-----:R-:W-:Y:S02]  /*1b150*/  @!P0 IMAD.MOV.U32 R191, RZ, RZ, R4 ;  /* 0x000000ffffbf8224 */ /* 0x001fe400078e0004 */
[----:B------:R-:W-:Y:S02]  /*1b160*/  @!P0 IMAD.MOV.U32 R190, RZ, RZ, R3 ;  /* 0x000000ffffbe8224 */ /* 0x000fe400078e0003 */
[----:B------:R-:W4:Y:S04]  /*1b170*/  LDL.LU R3, [R1+0x10] ;  /* 0x0000100001037983 */ /* 0x000f280000300800 */
[----:B------:R-:W4:Y:S04]  /*1b180*/  LDL.LU R4, [R1+0xc] ;  /* 0x00000c0001047983 */ /* 0x000f280000300800 */
[----:B------:R-:W4:Y:S04]  /*1b190*/  LDL.LU R5, [R1+0x8] ;  /* 0x0000080001057983 */ /* 0x000f280000300800 */
[----:B------:R-:W4:Y:S04]  /*1b1a0*/  LDL.LU R7, [R1+0x4] ;  /* 0x0000040001077983 */ /* 0x000f280000300800 */
[----:B------:R-:W4:Y:S04]  /*1b1b0*/  LDL.LU R8, [R1] ;  /* 0x0000000001087983 */ /* 0x000f280000300800 */
[----:B------:R0:W4:Y:S04]  /*1b1c0*/  @!P0 LDG.E.U8 R244, desc[UR28][R190.64] ;  /* 0x0000001cbef48981 */ /* 0x000128000c1e1100 */
[----:B------:R-:W0:Y:S04]  /*1b1d0*/  LDL R190, [R1+0x994] ;  /* 0x0009940001be7983 */ /* 0x000e280000100800 */
[----:B------:R-:W0:Y:S04]  /*1b1e0*/  LDL R191, [R1+0x998] ;  /* 0x0009980001bf7983 */ /* 0x000e280000100800 */
[----:B------:R1:W-:Y:S02]  /*1b1f0*/  STS.U8 [R0+UR7+0xc00], R246 ;  /* 0x000c00f600007988 */ /* 0x0003e40008000007 */
[----:B-1----:R-:W-:-:S02]  /*1b200*/  PRMT R246, RZ, 0x7610, R246 ;  /* 0x00007610fff67816 */ /* 0x002fc400000000f6 */
[----:B0-----:R-:W-:-:S04]  /*1b210*/  @!P0 LOP3.LUT R191, R191, R190, RZ, 0x3c, !PT ;  /* 0x000000bebfbf8212 */ /* 0x001fc800078e3cff */
[----:B------:R-:W-:-:S04]  /*1b220*/  @!P0 LOP3.LUT R190, R191, R190, RZ, 0x3c, !PT ;  /* 0x000000bebfbe8212 */ /* 0x000fc800078e3cff */
[----:B------:R-:W-:-:S05]  /*1b230*/  @!P0 LOP3.LUT R191, R191, R190, RZ, 0x3c, !PT ;  /* 0x000000bebfbf8212 */ /* 0x000fca00078e3cff */
        /* <DEDUP_REMOVED lines=21> */
[----:B---3--:R1:W-:Y:S04]  /*1b390*/  STS.U8 [R0+UR7+0x1c00], R241 ;  /* 0x001c00f100007988 */ /* 0x0083e80008000007 */
[----:B--2---:R2:W-:Y:S04]  /*1b3a0*/  STS.U8 [R0+UR7+0x2000], R243 ;  /* 0x002000f300007988 */ /* 0x0045e80008000007 */
[----:B------:R3:W-:Y:S04]  /*1b3b0*/  STS.U8 [R0+UR7+0x2400], R245 ;  /* 0x002400f500007988 */ /* 0x0007e80008000007 */
[----:B------:R3:W-:Y:S04]  /*1b3c0*/  STS.U8 [R0+UR7+0x2800], R247 ;  /* 0x002800f700007988 */ /* 0x0007e80008000007 */
[----:B------:R3:W-:Y:S04]  /*1b3d0*/  STS.U8 [R0+UR7+0x2c00], R249 ;  /* 0x002c00f900007988 */ /* 0x0007e80008000007 */
[----:B------:R3:W-:Y:S01]  /*1b3e0*/  STS.U8 [R0+UR7+0x3000], R252 ;  /* 0x003000fc00007988 */ /* 0x0007e20008000007 */
[----:B0-----:R-:W-:-:S04]  /*1b3f0*/  @!P0 LOP3.LUT R191, R191, R190, RZ, 0x3c, !PT ;  /* 0x000000bebfbf8212 */ /* 0x001fc800078e3cff */
[----:B------:R-:W-:-:S04]  /*1b400*/  @!P0 LOP3.LUT R190, R191, R190, RZ, 0x3c, !PT ;  /* 0x000000bebfbe8212 */ /* 0x000fc800078e3cff */
[----:B------:R-:W-:-:S05]  /*1b410*/  @!P0 LOP3.LUT R191, R191, R190, RZ, 0x3c, !PT ;  /* 0x000000bebfbf8212 */ /* 0x000fca00078e3cff */
[----:B------:R-:W4:Y:S04]  /*1b420*/  @!P0 LDG.E.U8 R251, desc[UR28][R190.64] ;  /* 0x0000001cbefb8981 */ /* 0x000f28000c1e1100 */
[----:B------:R-:W4:Y:S04]  /*1b430*/  LDL.LU R190, [R1+0x20] ;  /* 0x0000200001be7983 */ /* 0x000f280000300800 */
[----:B------:R-:W4:Y:S04]  /*1b440*/  LDL.LU R191, [R1+0x1c] ;  /* 0x00001c0001bf7983 */ /* 0x000f280000300800 */
[----:B-1----:R-:W4:Y:S04]  /*1b450*/  LDL.LU R241, [R1+0xba4] ;  /* 0x000ba40001f17983 */ /* 0x002f280000300800 */
[----:B--2---:R-:W2:Y:S04]  /*1b460*/  LDL.LU R243, [R1+0xba0] ;  /* 0x000ba00001f37983 */ /* 0x004ea80000300800 */
[----:B---3--:R-:W3:Y:S04]  /*1b470*/  LDL.LU R245, [R1+0xb9c] ;  /* 0x000b9c0001f57983 */ /* 0x008ee80000300800 */
[----:B------:R-:W2:Y:S04]  /*1b480*/  LDL.LU R247, [R1+0xb98] ;  /* 0x000b980001f77983 */ /* 0x000ea80000300800 */
[----:B------:R-:W3:Y:S04]  /*1b490*/  LDL.LU R249, [R1+0xb94] ;  /* 0x000b940001f97983 */ /* 0x000ee80000300800 */
[----:B------:R-:W2:Y:S04]  /*1b4a0*/  LDL.LU R252, [R1+0xb90] ;  /* 0x000b900001fc7983 */ /* 0x000ea80000300800 */
[----:B----4-:R-:W-:Y:S04]  /*1b4b0*/  STS.U8 [R0+UR7+0x3400], R190 ;  /* 0x003400be00007988 */ /* 0x010fe80008000007 */
[----:B------:R-:W-:Y:S04]  /*1b4c0*/  STS.U8 [R0+UR7+0x3800], R191 ;  /* 0x003800bf00007988 */ /* 0x000fe80008000007 */
[----:B------:R-:W-:Y:S04]  /*1b4d0*/  STS.U8 [R0+UR7+0x3c00], R6 ;  /* 0x003c000600007988 */ /* 0x000fe80008000007 */
[----:B------:R-:W-:Y:S04]  /*1b4e0*/  STS.U8 [R0+UR7+0x4000], R2 ;  /* 0x0040000200007988 */ /* 0x000fe80008000007 */
[----:B------:R-:W-:Y:S04]  /*1b4f0*/  STS.U8 [R0+UR7+0x4400], R3 ;  /* 0x0044000300007988 */ /* 0x000fe80008000007 */
[----:B------:R-:W-:Y:S04]  /*1b500*/  STS.U8 [R0+UR7+0x4800], R4 ;  /* 0x0048000400007988 */ /* 0x000fe80008000007 */
[----:B------:R-:W-:Y:S04]  /*1b510*/  STS.U8 [R0+UR7+0x4c00], R5 ;  /* 0x004c000500007988 */ /* 0x000fe80008000007 */
[----:B------:R-:W-:Y:S04]  /*1b520*/  STS.U8 [R0+UR7+0x5000], R7 ;  /* 0x0050000700007988 */ /* 0x000fe80008000007 */
[----:B------:R0:W-:Y:S02]  /*1b530*/  STS.U8 [R0+UR7+0x5400], R8 ;  /* 0x0054000800007988 */ /* 0x0001e40008000007 */
[----:B0-----:R-:W0:Y:S02]  /*1b540*/  S2R R8, SR_TID.X ;  /* 0x0000000000087919 */ /* 0x001e240000002100 */
[----:B--2---:R-:W-:Y:S04]  /*1b550*/  STS.U8 [R0+UR7+0x5800], R252 ;  /* 0x005800fc00007988 */ /* 0x004fe80008000007 */
[----:B---3--:R-:W-:Y:S04]  /*1b560*/  STS.U8 [R0+UR7+0x5c00], R249 ;  /* 0x005c00f900007988 */ /* 0x008fe80008000007 */
[----:B------:R-:W-:Y:S04]  /*1b570*/  STS.U8 [R0+UR7+0x6000], R247 ;  /* 0x006000f700007988 */ /* 0x000fe80008000007 */
[----:B------:R-:W-:Y:S04]  /*1b580*/  STS.U8 [R0+UR7+0x6400], R245 ;  /* 0x006400f500007988 */ /* 0x000fe80008000007 */
[----:B------:R-:W-:Y:S04]  /*1b590*/  STS.U8 [R0+UR7+0x6800], R243 ;  /* 0x006800f300007988 */ /* 0x000fe80008000007 */
[----:B------:R-:W-:Y:S01]  /*1b5a0*/  STS.U8 [R0+UR7+0x6c00], R241 ;  /* 0x006c00f100007988 */ /* 0x000fe20008000007 */
[----:B0-----:R-:W-:-:S03]  /*1b5b0*/  LOP3.LUT R8, R8, 0x7f, RZ, 0xc0, !PT ;  /* 0x0000007f08087812 */ /* 0x001fc600078ec0ff */
[----:B------:R-:W-:Y:S01]  /*1b5c0*/  STS.U8 [R0+UR7+0x7000], R239 ;  /* 0x007000ef00007988 */ /* 0x000fe20008000007 */
[----:B------:R-:W-:-:S03]  /*1b5d0*/  LOP3.LUT R2, R8, 0x10, RZ, 0x3c, !PT ;  /* 0x0000001008027812 */ /* 0x000fc600078e3cff */
[----:B------:R-:W-:Y:S04]  /*1b5e0*/  STS.U8 [R0+UR7+0x7400], R237 ;  /* 0x007400ed00007988 */ /* 0x000fe80008000007 */
        /* <DEDUP_REMOVED lines=26> */
[----:B------:R0:W-:Y:S04]  /*1b790*/  STS.U8 [R2+UR7+0x6080], R17 ;  /* 0x0060801102007988 */ /* 0x0001e80008000007 */
[----:B------:R-:W-:Y:S04]  /*1b7a0*/  STS.U8 [R2+UR7+0x6480], R16 ;  /* 0x0064801002007988 */ /* 0x000fe80008000007 */
[----:B------:R-:W-:Y:S04]  /*1b7b0*/  STS.U8 [R2+UR7+0x6880], R15 ;  /* 0x0068800f02007988 */ /* 0x000fe80008000007 */
[----:B------:R-:W-:Y:S04]  /*1b7c0*/  STS.U8 [R2+UR7+0x6c80], R14 ;  /* 0x006c800e02007988 */ /* 0x000fe80008000007 */
[----:B------:R-:W-:Y:S04]  /*1b7d0*/  STS.U8 [R2+UR7+0x7080], R13 ;  /* 0x0070800d02007988 */ /* 0x000fe80008000007 */
[----:B------:R-:W-:Y:S04]  /*1b7e0*/  STS.U8 [R2+UR7+0x7480], R12 ;  /* 0x0074800c02007988 */ /* 0x000fe80008000007 */
[----:B------:R1:W-:Y:S04]  /*1b7f0*/  STS.U8 [R2+UR7+0x7880], R11 ;  /* 0x0078800b02007988 */ /* 0x0003e80008000007 */
[----:B------:R2:W-:Y:S04]  /*1b800*/  STS.U8 [R2+UR7+0x7c80], R10 ;  /* 0x007c800a02007988 */ /* 0x0005e80008000007 */
[----:B0-----:R-:W3:Y:S04]  /*1b810*/  LDL R17, [R1+0x648] ;  /* 0x0006480001117983 */ /* 0x001ee80000100800 */
[----:B-1----:R-:W4:Y:S04]  /*1b820*/  LDL R11, [R1+0x64c] ;  /* 0x00064c00010b7983 */ /* 0x002f280000100800 */
[----:B--2---:R-:W4:Y:S04]  /*1b830*/  LDL R10, [R1+0xa44] ;  /* 0x000a4400010a7983 */ /* 0x004f280000100800 */
[----:B------:R-:W2:Y:S01]  /*1b840*/  LDL R16, [R1+0xa40] ;  /* 0x000a400001107983 */ /* 0x000ea20000100800 */
[----:B------:R-:W-:-:S03]  /*1b850*/  LOP3.LUT R9, R9, 0x7f, RZ, 0xc0, !PT ;  /* 0x0000007f09097812 */ /* 0x000fc600078ec0ff */
[----:B------:R-:W3:Y:S01]  /*1b860*/  LDL R19, [R1+0xa0c] ;  /* 0x000a0c0001137983 */ /* 0x000ee20000100800 */
[----:B------:R-:W-:-:S03]  /*1b870*/  LOP3.LUT R3, R9, 0x20, RZ, 0x3c, !PT ;  /* 0x0000002009037812 */ /* 0x000fc600078e3cff */
[----:B------:R-:W3:Y:S04]  /*1b880*/  LDL R18, [R1+0xa10] ;  /* 0x000a100001127983 */ /* 0x000ee80000100800 */
        /* <DEDUP_REMOVED lines=44> */
[----:B0-----:R-:W3:Y:S04]  /*1bb50*/  LDL R159, [R1+0x454] ;  /* 0x00045400019f7983 */ /* 0x001ee80000100800 */
[----:B------:R-:W3:Y:S04]  /*1bb60*/  LDL R158, [R1+0xa3c] ;  /* 0x000a3c00019e7983 */ /* 0x000ee80000100800 */
        /* <DEDUP_REMOVED lines=12> */
[----:B------:R-:W3:Y:S04]  /*1bc30*/  LDL R13, [R1+0xa04] ;  /* 0x000a0400010d7983 */ /* 0x000ee80000100800 */
[----:B------:R-:W3:Y:S04]  /*1bc40*/  LDL R12, [R1+0xa08] ;  /* 0x000a0800010c7983 */ /* 0x000ee80000100800 */
[----:B------:R-:W-:Y:S04]  /*1bc50*/  STS.U8 [R2+UR7+0x5d80], R222 ;  /* 0x005d80de02007988 */ /* 0x000fe80008000007 */
[----:B------:R-:W-:Y:S01]  /*1bc60*/  STS.U8 [R2+UR7+0x6180], R224 ;  /* 0x006180e002007988 */ /* 0x000fe20008000007 */
[----:B------:R-:W-:-:S03]  /*1bc70*/  LOP3.LUT R22, R0, 0x40, RZ, 0x3c, !PT ;  /* 0x0000004000167812 */ /* 0x000fc600078e3cff */
[----:B------:R-:W-:Y:S04]  /*1bc80*/  STS.U8 [R2+UR7+0x6580], R226 ;  /* 0x006580e202007988 */ /* 0x000fe80008000007 */
[----:B------:R-:W-:Y:S04]  /*1bc90*/  STS.U8 [R2+UR7+0x6980], R228 ;  /* 0x006980e402007988 */ /* 0x000fe80008000007 */
[----:B------:R-:W-:Y:S04]  /*1bca0*/  STS.U8 [R2+UR7+0x6d80], R230 ;  /* 0x006d80e602007988 */ /* 0x000fe80008000007 */
[----:B------:R-:W-:Y:S04]  /*1bcb0*/  STS.U8 [R2+UR7+0x7180], R232 ;  /* 0x007180e802007988 */ /* 0x000fe80008000007 */
[----:B------:R-:W3:Y:S04]  /*1bcc0*/  LDL R21, [R1+0x9fc] ;  /* 0x0009fc0001157983 */ /* 0x000ee80000100800 */
[----:B------:R-:W3:Y:S04]  /*1bcd0*/  LDL R20, [R1+0xa00] ;  /* 0x000a000001147983 */ /* 0x000ee80000100800 */
[----:B------:R-:W-:Y:S04]  /*1bce0*/  STS.U8 [R2+UR7+0x7580], R234 ;  /* 0x007580ea02007988 */ /* 0x000fe80008000007 */
[----:B------:R-:W-:Y:S04]  /*1bcf0*/  STS.U8 [R2+UR7+0x7980], R236 ;  /* 0x007980ec02007988 */ /* 0x000fe80008000007 */
[----:B------:R-:W3:Y:S04]  /*1bd00*/  LDL R15, [R1+0x9cc] ;  /* 0x0009cc00010f7983 */ /* 0x000ee80000100800 */
[----:B------:R-:W3:Y:S04]  /*1bd10*/  LDL R14, [R1+0x9d0] ;  /* 0x0009d000010e7983 */ /* 0x000ee80000100800 */
[----:B------:R0:W-:Y:S04]  /*1bd20*/  STS.U8 [R2+UR7+0x7d80], R238 ;  /* 0x007d80ee02007988 */ /* 0x0001e80008000007 */
[----:B------:R-:W3:Y:S04]  /*1bd30*/  LDL.LU R6, [R1+0x78] ;  /* 0x0000780001067983 */ /* 0x000ee80000300800 */
[----:B------:R-:W-:Y:S04]  /*1bd40*/  STS.U8 [R22+UR7+0x200], R240 ;  /* 0x000200f016007988 */ /* 0x000fe80008000007 */
[----:B0-----:R-:W3:Y:S04]  /*1bd50*/  LDL.LU R2, [R1+0x9c] ;  /* 0x00009c0001027983 */ /* 0x001ee80000300800 */
[----:B------:R-:W3:Y:S04]  /*1bd60*/  LDL.LU R3, [R1+0x70] ;  /* 0x0000700001037983 */ /* 0x000ee80000300800 */
[----:B------:R-:W3:Y:S04]  /*1bd70*/  LDL.LU R4, [R1+0x68] ;  /* 0x0000680001047983 */ /* 0x000ee80000300800 */
[----:B------:R-:W-:Y:S01]  /*1bd80*/  STS.U8 [R22+UR7+0x600], R242 ;  /* 0x000600f216007988 */ /* 0x000fe20008000007 */
[----:B------:R-:W-:-:S03]  /*1bd90*/  PRMT R161, RZ, 0x7610, R161 ;  /* 0x00007610ffa17816 */ /* 0x000fc600000000a1 */
[----:B------:R-:W3:Y:S04]  /*1bda0*/  LDL.LU R5, [R1+0x60] ;  /* 0x0000600001057983 */ /* 0x000ee80000300800 */
[----:B------:R-:W-:Y:S04]  /*1bdb0*/  STS.U8 [R22+UR7+0xa00], R244 ;  /* 0x000a00f416007988 */ /* 0x000fe80008000007 */
[----:B------:R-:W3:Y:S04]  /*1bdc0*/  LDL.LU R7, [R1+0x74] ;  /* 0x0000740001077983 */ /* 0x000ee80000300800 */
[----:B------:R-:W-:Y:S04]  /*1bdd0*/  STS.U8 [R22+UR7+0xe00], R246 ;  /* 0x000e00f616007988 */ /* 0x000fe80008000007 */
[----:B------:R-:W3:Y:S04]  /*1bde0*/  LDL.LU R8, [R1+0x6c] ;  /* 0x00006c0001087983 */ /* 0x000ee80000300800 */
[----:B------:R-:W-:Y:S04]  /*1bdf0*/  STS.U8 [R22+UR7+0x1200], R248 ;  /* 0x001200f816007988 */ /* 0x000fe80008000007 */
[----:B------:R-:W3:Y:S04]  /*1be00*/  LDL.LU R9, [R1+0x64] ;  /* 0x0000640001097983 */ /* 0x000ee80000300800 */
[----:B------:R-:W-:Y:S04]  /*1be10*/  STS.U8 [R22+UR7+0x1600], R250 ;  /* 0x001600fa16007988 */ /* 0x000fe80008000007 */
[----:B------:R-:W3:Y:S04]  /*1be20*/  LDL.LU R0, [R1+0x5c] ;  /* 0x00005c0001007983 */ /* 0x000ee80000300800 */
[----:B------:R0:W-:Y:S04]  /*1be30*/  STS.U8 [R22+UR7+0x1a00], R251 ;  /* 0x001a00fb16007988 */ /* 0x0001e80008000007 */
[----:B------:R-:W3:Y:S04]  /*1be40*/  LDL R23, [R1+0x9c4] ;  /* 0x0009c40001177983 */ /* 0x000ee80000100800 */
[----:B----4-:R2:W4:Y:S04]  /*1be50*/  @!P0 LDG.E.U8 R161, desc[UR28][R10.64] ;  /* 0x0000001c0aa18981 */ /* 0x010528000c1e1100 */
[----:B0-----:R-:W4:Y:S01]  /*1be60*/  LDL R22, [R1+0x9c8] ;  /* 0x0009c80001167983 */ /* 0x001f220000100800 */
[----:B--2---:R-:W-:-:S02]  /*1be70*/  @!P0 IMAD.MOV.U32 R10, RZ, RZ, R16 ;  /* 0x000000ffff0a8224 */ /* 0x004fc400078e0010 */
[----:B---3--:R-:W-:Y:S01]  /*1be80*/  @!P0 IMAD.MOV.U32 R11, RZ, RZ, R17 ;  /* 0x000000ffff0b8224 */ /* 0x008fe200078e0011 */
[----:B------:R-:W2:Y:S04]  /*1be90*/  LDL R16, [R1+0x9c0] ;  /* 0x0009c00001107983 */ /* 0x000ea80000100800 */
[----:B------:R-:W3:Y:S01]  /*1bea0*/  LDL R17, [R1+0x9bc] ;  /* 0x0009bc0001117983 */ /* 0x000ee20000100800 */
[----:B------:R-:W-:Y:S02]  /*1beb0*/  PRMT R160, RZ, 0x7610, R160 ;  /* 0x00007610ffa07816 */ /* 0x000fe400000000a0 */
[----:B------:R-:W-:-:S04]  /*1bec0*/  PRMT R157, RZ, 0x7610, R157 ;  /* 0x00007610ff9d7816 */ /* 0x000fc8000000009d */
[----:B------:R0:W3:Y:S01]  /*1bed0*/  @!P0 LDG.E.U8 R160, desc[UR28][R10.64] ;  /* 0x0000001c0aa08981 */ /* 0x0000e2000c1e1100 */
[----:B------:R-:W-:Y:S02]  /*1bee0*/  PRMT R156, RZ, 0x7610, R156 ;  /* 0x00007610ff9c7816 */ /* 0x000fe4000000009c */
[----:B------:R-:W-:Y:S02]  /*1bef0*/  PRMT R155, RZ, 0x7610, R155 ;  /* 0x00007610ff9b7816 */ /* 0x000fe4000000009b */
[----:B------:R-:W-:Y:S02]  /*1bf00*/  PRMT R154, RZ, 0x7610, R154 ;  /* 0x00007610ff9a7816 */ /* 0x000fe4000000009a */
[----:B------:R-:W-:Y:S02]  /*1bf10*/  PRMT R153, RZ, 0x7610, R153 ;  /* 0x00007610ff997816 */ /* 0x000fe40000000099 */
[----:B------:R-:W-:Y:S02]  /*1bf20*/  PRMT R152, RZ, 0x7610, R152 ;  /* 0x00007610ff987816 */ /* 0x000fe40000000098 */
[----:B------:R-:W-:Y:S01]  /*1bf30*/  PRMT R251, RZ, 0x7610, R251 ;  /* 0x00007610fffb7816 */ /* 0x000fe200000000fb */
[----:B0-----:R-:W-:-:S02]  /*1bf40*/  @!P0 IMAD.MOV.U32 R11, RZ, RZ, R159 ;  /* 0x000000ffff0b8224 */ /* 0x001fc400078e009f */
[----:B------:R-:W-:-:S05]  /*1bf50*/  @!P0 IMAD.MOV.U32 R10, RZ, RZ, R158 ;  /* 0x000000ffff0a8224 */ /* 0x000fca00078e009e */
[----:B------:R0:W3:Y:S02]  /*1bf60*/  @!P0 LDG.E.U8 R157, desc[UR28][R10.64] ;  /* 0x0000001c0a9d8981 */ /* 0x0000e4000c1e1100 */
[----:B0-----:R-:W-:Y:S02]  /*1bf70*/  @!P0 IMAD.MOV.U32 R10, RZ, RZ, R18 ;  /* 0x000000ffff0a8224 */ /* 0x001fe400078e0012 */
[----:B------:R-:W-:Y:S01]  /*1bf80*/  @!P0 IMAD.MOV.U32 R11, RZ, RZ, R19 ;  /* 0x000000ffff0b8224 */ /* 0x000fe200078e0013 */
[----:B------:R-:W3:Y:S04]  /*1bf90*/  LDL R18, [R1+0x990] ;  /* 0x0009900001127983 */ /* 0x000ee80000100800 */
[----:B------:R0:W3:Y:S04]  /*1bfa0*/  @!P0 LDG.E.U8 R156, desc[UR28][R10.64] ;  /* 0x0000001c0a9c8981 */ /* 0x0000e8000c1e1100 */
[----:B------:R-:W3:Y:S01]  /*1bfb0*/  LDL R19, [R1+0x98c] ;  /* 0x00098c0001137983 */ /* 0x000ee20000100800 */
[----:B0-----:R-:W-:-:S03]  /*1bfc0*/  @!P0 IMAD.MOV.U32 R11, RZ, RZ, R13 ;  /* 0x000000ffff0b8224 */ /* 0x001fc600078e000d */
[----:B------:R-:W3:Y:S01]  /*1bfd0*/  LDL R13, [R1+0x984] ;  /* 0x00098400010d7983 */ /* 0x000ee20000100800 */
[----:B------:R-:W-:-:S03]  /*1bfe0*/  @!P0 IMAD.MOV.U32 R10, RZ, RZ, R12 ;  /* 0x000000ffff0a8224 */ /* 0x000fc600078e000c */
        /* <DEDUP_REMOVED lines=14> */
[----:B----4-:R-:W-:-:S03]  /*1c0d0*/  @!P0 IMAD.MOV.U32 R10, RZ, RZ, R22 ;  /* 0x000000ffff0a8224 */ /* 0x010fc600078e0016 */
[----:B------:R-:W4:Y:S04]  /*1c0e0*/  LDL R22, [R1+0x948] ;  /* 0x0009480001167983 */ /* 0x000f280000100800 */
[----:B------:R2:W4:Y:S02]  /*1c0f0*/  @!P0 LDG.E.U8 R152, desc[UR28][R10.64] ;  /* 0x0000001c0a988981 */ /* 0x000524000c1e1100 */
[----:B--2---:R-:W-:Y:S02]  /*1c100*/  @!P0 IMAD.MOV.U32 R10, RZ, RZ, R16 ;  /* 0x000000ffff0a8224 */ /* 0x004fe400078e0010 */
[----:B---3--:R-:W-:-:S05]  /*1c110*/  @!P0 IMAD.MOV.U32 R11, RZ, RZ, R17 ;  /* 0x000000ffff0b8224 */ /* 0x008fca00078e0011 */
[----:B------:R0:W2:Y:S04]  /*1c120*/  @!P0 LDG.E.U8 R251, desc[UR28][R10.64] ;  /* 0x0000001c0afb8981 */ /* 0x0000a8000c1e1100 */
[----:B------:R-:W-:Y:S04]  /*1c130*/  STL [R1+0x1c], R161 ;  /* 0x00001ca101007387 */ /* 0x000fe80000100800 */
[----:B------:R-:W3:Y:S04]  /*1c140*/  LDL R17, [R1+0x93c] ;  /* 0x00093c0001117983 */ /* 0x000ee80000100800 */
[----:B------:R-:W-:Y:S04]  /*1c150*/  STL [R1+0x18], R160 ;  /* 0x000018a001007387 */ /* 0x000fe80000100800 */
[----:B------:R-:W3:Y:S01]  /*1c160*/  LDL R16, [R1+0x940] ;  /* 0x0009400001107983 */ /* 0x000ee20000100800 */
[----:B------:R-:W-:-:S02]  /*1c170*/  PRMT R249, RZ, 0x7610, R249 ;  /* 0x00007610fff97816 */ /* 0x000fc400000000f9 */
[----:B------:R-:W-:Y:S02]  /*1c180*/  PRMT R247, RZ, 0x7610, R247 ;  /* 0x00007610fff77816 */ /* 0x000fe400000000f7 */
[----:B------:R-:W-:Y:S02]  /*1c190*/  PRMT R245, RZ, 0x7610, R245 ;  /* 0x00007610fff57816 */ /* 0x000fe400000000f5 */
[----:B------:R-:W-:Y:S01]  /*1c1a0*/  PRMT R243, RZ, 0x7610, R243 ;  /* 0x00007610fff37816 */ /* 0x000fe200000000f3 */
[----:B0-----:R-:W-:Y:S02]  /*1c1b0*/  @!P0 IMAD.MOV.U32 R10, RZ, RZ, R18 ;  /* 0x000000ffff0a8224 */ /* 0x001fe400078e0012 */
[----:B------:R-:W-:-:S05]  /*1c1c0*/  @!P0 IMAD.MOV.U32 R11, RZ, RZ, R19 ;  /* 0x000000ffff0b8224 */ /* 0x000fca00078e0013 */
[----:B------:R0:W3:Y:S02]  /*1c1d0*/  @!P0 LDG.E.U8 R249, desc[UR28][R10.64] ;  /* 0x0000001c0af98981 */ /* 0x0000e4000c1e1100 */
[----:B0-----:R-:W-:Y:S02]  /*1c1e0*/  @!P0 IMAD.MOV.U32 R11, RZ, RZ, R13 ;  /* 0x000000ffff0b8224 */ /* 0x001fe400078e000d */
[----:B------:R-:W-:-:S05]  /*1c1f0*/  @!P0 IMAD.MOV.U32 R10, RZ, RZ, R12 ;  /* 0x000000ffff0a8224 */ /* 0x000fca00078e000c */
[----:B------:R0:W3:Y:S02]  /*1c200*/  @!P0 LDG.E.U8 R247, desc[UR28][R10.64] ;  /* 0x0000001c0af78981 */ /* 0x0000e4000c1e1100 */
[----:B0-----:R-:W-:Y:S02]  /*1c210*/  @!P0 IMAD.MOV.U32 R11, RZ, RZ, R21 ;  /* 0x000000ffff0b8224 */ /* 0x001fe400078e0015 */
[----:B------:R-:W-:-:S05]  /*1c220*/  @!P0 IMAD.MOV.U32 R10, RZ, RZ, R20 ;  /* 0x000000ffff0a8224 */ /* 0x000fca00078e0014 */
[----:B------:R0:W3:Y:S04]  /*1c230*/  @!P0 LDG.E.U8 R245, desc[UR28][R10.64] ;  /* 0x0000001c0af58981 */ /* 0x0000e8000c1e1100 */
[----:B------:R1:W-:Y:S04]  /*1c240*/  STL [R1+0x4], R153 ;  /* 0x0000049901007387 */ /* 0x0003e80000100800 */
[----:B-1----:R-:W3:Y:S04]  /*1c250*/  LDL R153, [R1+0x90c] ;  /* 0x00090c0001997983 */ /* 0x002ee80000100800 */
[----:B------:R-:W-:Y:S01]  /*1c260*/  STL [R1+0x14], R157 ;  /* 0x0000149d01007387 */ /* 0x000fe20000100800 */
[----:B0-----:R-:W-:-:S02]  /*1c270*/  @!P0 IMAD.MOV.U32 R10, RZ, RZ, R14 ;  /* 0x000000ffff0a8224 */ /* 0x001fc400078e000e */
[----:B------:R-:W-:-:S05]  /*1c280*/  @!P0 IMAD.MOV.U32 R11, RZ, RZ, R15 ;  /* 0x000000ffff0b8224 */ /* 0x000fca00078e000f */
[----:B------:R0:W3:Y:S04]  /*1c290*/  @!P0 LDG.E.U8 R243, desc[UR28][R10.64] ;  /* 0x0000001c0af38981 */ /* 0x0000e8000c1e1100 */
[----:B----4-:R1:W-:Y:S04]  /*1c2a0*/  STL [R1], R152 ;  /* 0x0000009801007387 */ /* 0x0103e80000100800 */
[----:B-1----:R-:W4:Y:S04]  /*1c2b0*/  LDL R152, [R1+0x910] ;  /* 0x0009100001987983 */ /* 0x002f280000100800 */
[----:B--2---:R-:W-:Y:S04]  /*1c2c0*/  STL [R1+0xb8c], R251 ;  /* 0x000b8cfb01007387 */ /* 0x004fe80000100800 */
[----:B------:R-:W-:Y:S04]  /*1c2d0*/  STL [R1+0x10], R156 ;  /* 0x0000109c01007387 */ /* 0x000fe80000100800 */
[----:B------:R-:W2:Y:S04]  /*1c2e0*/  LDL R19, [R1+0x904] ;  /* 0x0009040001137983 */ /* 0x000ea80000100800 */
[----:B------:R-:W2:Y:S04]  /*1c2f0*/  LDL R18, [R1+0x908] ;  /* 0x0009080001127983 */ /* 0x000ea80000100800 */
[----:B------:R1:W-:Y:S04]  /*1c300*/  STL [R1+0xc], R155 ;  /* 0x00000c9b01007387 */ /* 0x0003e80000100800 */
[----:B------:R-:W2:Y:S04]  /*1c310*/  LDL R13, [R1+0x8fc] ;  /* 0x0008fc00010d7983 */ /* 0x000ea80000100800 */
[----:B------:R-:W2:Y:S04]  /*1c320*/  LDL R12, [R1+0x900] ;  /* 0x00090000010c7983 */ /* 0x000ea80000100800 */
[----:B------:R1:W-:Y:S04]  /*1c330*/  STL [R1+0x8], R154 ;  /* 0x0000089a01007387 */ /* 0x0003e80000100800 */
[----:B------:R-:W2:Y:S04]  /*1c340*/  LDL R21, [R1+0x8cc] ;  /* 0x0008cc0001157983 */ /* 0x000ea80000100800 */
[----:B------:R-:W2:Y:S04]  /*1c350*/  LDL R20, [R1+0x8d0] ;  /* 0x0008d00001147983 */ /* 0x000ea80000100800 */
[----:B------:R-:W2:Y:S04]  /*1c360*/  LDL R15, [R1+0x8c4] ;  /* 0x0008c400010f7983 */ /* 0x000ea80000100800 */
[----:B------:R-:W2:Y:S01]  /*1c370*/  LDL R14, [R1+0x8c8] ;  /* 0x0008c800010e7983 */ /* 0x000ea20000100800 */
[----:B0-----:R-:W-:-:S02]  /*1c380*/  @!P0 IMAD.MOV.U32 R10, RZ, RZ, R22 ;  /* 0x000000ffff0a8224 */ /* 0x001fc400078e0016 */
[----:B------:R-:W-:Y:S01]  /*1c390*/  @!P0 IMAD.MOV.U32 R11, RZ, RZ, R23 ;  /* 0x000000ffff0b8224 */ /* 0x000fe200078e0017 */
[----:B------:R-:W2:Y:S04]  /*1c3a0*/  LDL R22, [R1+0x8c0] ;  /* 0x0008c00001167983 */ /* 0x000ea80000100800 */
[----:B------:R-:W2:Y:S01]  /*1c3b0*/  LDL R23, [R1+0x8bc] ;  /* 0x0008bc0001177983 */ /* 0x000ea20000100800 */
[----:B------:R-:W-:Y:S02]  /*1c3c0*/  PRMT R241, RZ, 0x7610, R241 ;  /* 0x00007610fff17816 */ /* 0x000fe400000000f1 */
[----:B------:R-:W-:Y:S01]  /*1c3d0*/  PRMT R239, RZ, 0x7610, R239 ;  /* 0x00007610ffef7816 */ /* 0x000fe200000000ef */
[----:B-1----:R-:W2:Y:S04]  /*1c3e0*/  LDL R155, [R1+0x714] ;  /* 0x00071400019b7983 */ /* 0x002ea80000100800 */
[----:B------:R3:W2:Y:S01]  /*1c3f0*/  @!P0 LDG.E.U8 R241, desc[UR28][R10.64] ;  /* 0x0000001c0af18981 */ /* 0x0006a2000c1e1100 */
[----:B------:R-:W-:-:S02]  /*1c400*/  PRMT R237, RZ, 0x7610, R237 ;  /* 0x00007610ffed7816 */ /* 0x000fc400000000ed */
[----:B------:R-:W-:Y:S01]  /*1c410*/  PRMT R235, RZ, 0x7610, R235 ;  /* 0x00007610ffeb7816 */ /* 0x000fe200000000eb */
[----:B------:R-:W2:Y:S01]  /*1c420*/  LDL R154, [R1+0x718] ;  /* 0x00071800019a7983 */ /* 0x000ea20000100800 */
[----:B------:R-:W-:Y:S02]  /*1c430*/  PRMT R233, RZ, 0x7610, R233 ;  /* 0x00007610ffe97816 */ /* 0x000fe400000000e9 */
[----:B------:R-:W-:Y:S01]  /*1c440*/  PRMT R231, RZ, 0x7610, R231 ;  /* 0x00007610ffe77816 */ /* 0x000fe200000000e7 */
[----:B------:R-:W2:Y:S01]  /*1c450*/  LDL R157, [R1+0x704] ;  /* 0x00070400019d7983 */ /* 0x000ea20000100800 */
[----:B---3--:R-:W-:Y:S02]  /*1c460*/  @!P0 IMAD.MOV.U32 R10, RZ, RZ, R16 ;  /* 0x000000ffff0a8224 */ /* 0x008fe400078e0010 */
[----:B------:R-:W-:Y:S01]  /*1c470*/  @!P0 IMAD.MOV.U32 R11, RZ, RZ, R17 ;  /* 0x000000ffff0b8224 */ /* 0x000fe200078e0011 */
[----:B------:R-:W3:Y:S04]  /*1c480*/  LDL R16, [R1+0x898] ;  /* 0x0008980001107983 */ /* 0x000ee80000100800 */
[----:B------:R-:W3:Y:S04]  /*1c490*/  LDL R17, [R1+0x894] ;  /* 0x0008940001117983 */ /* 0x000ee80000100800 */
[----:B------:R0:W3:Y:S01]  /*1c4a0*/  @!P0 LDG.E.U8 R239, desc[UR28][R10.64] ;  /* 0x0000001c0aef8981 */ /* 0x0000e2000c1e1100 */
[----:B------:R-:W-:-:S02]  /*1c4b0*/  PRMT R229, RZ, 0x7610, R229 ;  /* 0x00007610ffe57816 */ /* 0x000fc400000000e5 */
[----:B------:R-:W-:Y:S01]  /*1c4c0*/  PRMT R227, RZ, 0x7610, R227 ;  /* 0x00007610ffe37816 */ /* 0x000fe200000000e3 */
[----:B------:R-:W3:Y:S01]  /*1c4d0*/  LDL R156, [R1+0x708] ;  /* 0x00070800019c7983 */ /* 0x000ee20000100800 */
[----:B------:R-:W-:Y:S02]  /*1c4e0*/  PRMT R225, RZ, 0x7610, R225 ;  /* 0x00007610ffe17816 */ /* 0x000fe400000000e1 */
[----:B------:R-:W-:Y:S01]  /*1c4f0*/  PRMT R223, RZ, 0x7610, R223 ;  /* 0x00007610ffdf7816 */ /* 0x000fe200000000df */
[----:B------:R-:W3:Y:S01]  /*1c500*/  LDL R159, [R1+0x6d4] ;  /* 0x0006d400019f7983 */ /* 0x000ee20000100800 */
[----:B------:R-:W-:Y:S02]  /*1c510*/  PRMT R221, RZ, 0x7610, R221 ;  /* 0x00007610ffdd7816 */ /* 0x000fe400000000dd */
[----:B------:R-:W-:Y:S01]  /*1c520*/  PRMT R219, RZ, 0x7610, R219 ;  /* 0x00007610ffdb7816 */ /* 0x000fe200000000db */
[----:B------:R-:W3:Y:S01]  /*1c530*/  LDL R158, [R1+0x6d8] ;  /* 0x0006d800019e7983 */ /* 0x000ee20000100800 */
        /* <DEDUP_REMOVED lines=20> */
[----:B------:R-:W3:Y:S04]  /*1c680*/  LDL R165, [R1+0x434] ;  /* 0x0004340001a57983 */ /* 0x000ee80000100800 */
        /* <DEDUP_REMOVED lines=22> */
[----:B------:R-:W3:Y:S01]  /*1c7f0*/  LDL R191, [R1+0x264] ;  /* 0x0002640001bf7983 */ /* 0x000ee20000100800 */
[----:B0-----:R-:W-:-:S03]  /*1c800*/  @!P0 IMAD.MOV.U32 R11, RZ, RZ, R153 ;  /* 0x000000ffff0b8224 */ /* 0x001fc600078e0099 */
[----:B------:R-:W3:Y:S04]  /*1c810*/  LDL R153, [R1+0x88c] ;  /* 0x00088c0001997983 */ /* 0x000ee80000100800 */
[----:B------:R-:W3:Y:S01]  /*1c820*/  LDL R190, [R1+0x268] ;  /* 0x0002680001be7983 */ /* 0x000ee20000100800 */
[----:B----4-:R-:W-:-:S03]  /*1c830*/  @!P0 IMAD.MOV.U32 R10, RZ, RZ, R152 ;  /* 0x000000ffff0a8224 */ /* 0x010fc600078e0098 */
[----:B------:R-:W4:Y:S04]  /*1c840*/  LDL R152, [R1+0x890] ;  /* 0x0008900001987983 */ /* 0x000f280000100800 */
[----:B------:R2:W4:Y:S02]  /*1c850*/  @!P0 LDG.E.U8 R237, desc[UR28][R10.64] ;  /* 0x0000001c0aed8981 */ /* 0x000524000c1e1100 */
[----:B--2---:R-:W-:Y:S02]  /*1c860*/  @!P0 IMAD.MOV.U32 R11, RZ, RZ, R19 ;  /* 0x000000ffff0b8224 */ /* 0x004fe400078e0013 */
[----:B------:R-:W2:Y:S01]  /*1c870*/  LDL R19, [R1+0x884] ;  /* 0x0008840001137983 */ /* 0x000ea20000100800 */
[----:B------:R-:W-:-:S03]  /*1c880*/  @!P0 IMAD.MOV.U32 R10, RZ, RZ, R18 ;  /* 0x000000ffff0a8224 */ /* 0x000fc600078e0012 */
[----:B------:R-:W2:Y:S04]  /*1c890*/  LDL R18, [R1+0x888] ;  /* 0x0008880001127983 */ /* 0x000ea80000100800 */
[----:B------:R0:W2:Y:S02]  /*1c8a0*/  @!P0 LDG.E.U8 R235, desc[UR28][R10.64] ;  /* 0x0000001c0aeb8981 */ /* 0x0000a4000c1e1100 */
[----:B0-----:R-:W-:Y:S02]  /*1c8b0*/  @!P0 IMAD.MOV.U32 R10, RZ, RZ, R12 ;  /* 0x000000ffff0a8224 */ /* 0x001fe400078e000c */
[----:B------:R-:W-:Y:S01]  /*1c8c0*/  @!P0 IMAD.MOV.U32 R11, RZ, RZ, R13 ;  /* 0x000000ffff0b8224 */ /* 0x000fe200078e000d */
[----:B------:R-:W2:Y:S04]  /*1c8d0*/  LDL R12, [R1+0x880] ;  /* 0x00088000010c7983 */ /* 0x000ea80000100800 */
[----:B------:R-:W2:Y:S04]  /*1c8e0*/  LDL R13, [R1+0x87c] ;  /* 0x00087c00010d7983 */ /* 0x000ea80000100800 */
[----:B------:R0:W2:Y:S02]  /*1c8f0*/  @!P0 LDG.E.U8 R233, desc[UR28][R10.64] ;  /* 0x0000001c0ae98981 */ /* 0x0000a4000c1e1100 */
[----:B0-----:R-:W-:-:S02]  /*1c900*/  @!P0 IMAD.MOV.U32 R10, RZ, RZ, R20 ;  /* 0x000000ffff0a8224 */ /* 0x001fc400078e0014 */
        /* <DEDUP_REMOVED lines=14> */
[----:B---3--:R-:W-:-:S02]  /*1c9f0*/  @!P0 IMAD.MOV.U32 R10, RZ, RZ, R16 ;  /* 0x000000ffff0a8224 */ /* 0x008fc400078e0010 */
[----:B------:R-:W-:Y:S01]  /*1ca00*/  @!P0 IMAD.MOV.U32 R11, RZ, RZ, R17 ;  /* 0x000000ffff0b8224 */ /* 0x000fe200078e0011 */
[----:B------:R-:W3:Y:S04]  /*1ca10*/  LDL R16, [R1+0x840] ;  /* 0x0008400001107983 */ /* 0x000ee80000100800 */
[----:B------:R-:W3:Y:S04]  /*1ca20*/  LDL R17, [R1+0x83c] ;  /* 0x00083c0001117983 */ /* 0x000ee80000100800 */
[----:B------:R0:W3:Y:S02]  /*1ca30*/  @!P0 LDG.E.U8 R225, desc[UR28][R10.64] ;  /* 0x0000001c0ae18981 */ /* 0x0000e4000c1e1100 */
[----:B0-----:R-:W-:-:S02]  /*1ca40*/  @!P0 IMAD.MOV.U32 R11, RZ, RZ, R153 ;  /* 0x000000ffff0b8224 */ /* 0x001fc400078e0099 */
        /* <DEDUP_REMOVED lines=29> */
[----:B---3--:R-:W-:Y:S02]  /*1cc20*/  @!P0 IMAD.MOV.U32 R10, RZ, RZ, R16 ;  /* 0x000000ffff0a8224 */ /* 0x008fe400078e0010 */
[----:B------:R-:W3:Y:S01]  /*1cc30*/  LDL R16, [R1+0x7c8] ;  /* 0x0007c80001107983 */ /* 0x000ee20000100800 */
[----:B------:R-:W-:-:S03]  /*1cc40*/  @!P0 IMAD.MOV.U32 R11, RZ, RZ, R17 ;  /* 0x000000ffff0b8224 */ /* 0x000fc600078e0011 */
[----:B------:R-:W3:Y:S04]  /*1cc50*/  LDL R17, [R1+0x7c4] ;  /* 0x0007c40001117983 */ /* 0x000ee80000100800 */
[----:B------:R0:W3:Y:S02]  /*1cc60*/  @!P0 LDG.E.U8 R211, desc[UR28][R10.64] ;  /* 0x0000001c0ad38981 */ /* 0x0000e4000c1e1100 */
[----:B0-----:R-:W-:Y:S02]  /*1cc70*/  @!P0 IMAD.MOV.U32 R11, RZ, RZ, R153 ;  /* 0x000000ffff0b8224 */ /* 0x001fe400078e0099 */
        /* <DEDUP_REMOVED lines=44> */
[----:B0-----:R-:W-:Y:S02]  /*1cf40*/  PRMT R11, RZ, 0x7610, R11 ;  /* 0x00007610ff0b7816 */ /* 0x001fe4000000000b */
[----:B------:R0:W2:Y:S02]  /*1cf50*/  @!P0 LDG.E.U8 R189, desc[UR28][R12.64] ;  /* 0x0000001c0cbd8981 */ /* 0x0000a4000c1e1100 */
[----:B0-----:R-:W-:-:S02]  /*1cf60*/  @!P0 IMAD.MOV.U32 R12, RZ, RZ, R20 ;  /* 0x000000ffff0c8224 */ /* 0x001fc400078e0014 */
[----:B------:R-:W2:Y:S01]  /*1cf70*/  LDL R20, [R1+0x710] ;  /* 0x0007100001147983 */ /* 0x000ea20000100800 */
[----:B------:R-:W-:-:S03]  /*1cf80*/  @!P0 IMAD.MOV.U32 R13, RZ, RZ, R21 ;  /* 0x000000ffff0d8224 */ /* 0x000fc600078e0015 */
[----:B------:R-:W2:Y:S04]  /*1cf90*/  LDL R21, [R1+0x70c] ;  /* 0x00070c0001157983 */ /* 0x000ea80000100800 */
[----:B------:R0:W2:Y:S02]  /*1cfa0*/  @!P0 LDG.E.U8 R11, desc[UR28][R14.64] ;  /* 0x0000001c0e0b8981 */ /* 0x0000a4000c1e1100 */
[----:B0-----:R-:W-:Y:S02]  /*1cfb0*/  @!P0 IMAD.MOV.U32 R14, RZ, RZ, R22 ;  /* 0x000000ffff0e8224 */ /* 0x001fe400078e0016 */
[----:B------:R-:W2:Y:S01]  /*1cfc0*/  LDL R22, [R1+0x700] ;  /* 0x0007000001167983 */ /* 0x000ea20000100800 */
[----:B------:R-:W-:-:S03]  /*1cfd0*/  @!P0 IMAD.MOV.U32 R15, RZ, RZ, R23 ;  /* 0x000000ffff0f8224 */ /* 0x000fc600078e0017 */
[----:B------:R-:W2:Y:S01]  /*1cfe0*/  LDL R23, [R1+0x6fc] ;  /* 0x0006fc0001177983 */ /* 0x000ea20000100800 */
[----:B------:R-:W-:-:S06]  /*1cff0*/  PRMT R10, RZ, 0x7610, R10 ;  /* 0x00007610ff0a7816 */ /* 0x000fcc000000000a */
[----:B------:R0:W2:Y:S02]  /*1d000*/  @!P0 LDG.E.U8 R10, desc[UR28][R12.64] ;  /* 0x0000001c0c0a8981 */ /* 0x0000a4000c1e1100 */
[----:B0-----:R-:W-:Y:S02]  /*1d010*/  PRMT R12, RZ, 0x7610, R12 ;  /* 0x00007610ff0c7816 */ /* 0x001fe4000000000c */
[----:B------:R-:W-:-:S04]  /*1d020*/  PRMT R13, RZ, 0x7610, R13 ;  /* 0x00007610ff0d7816 */ /* 0x000fc8000000000d */
[----:B------:R0:W2:Y:S04]  /*1d030*/  @!P0 LDG.E.U8 R12, desc[UR28][R14.64] ;  /* 0x0000001c0e0c8981 */ /* 0x0000a8000c1e1100 */
[----:B---3--:R1:W3:Y:S01]  /*1d040*/  @!P0 LDG.E.U8 R13, desc[UR28][R16.64] ;  /* 0x0000001c100d8981 */ /* 0x0082e2000c1e1100 */
[----:B0-----:R-:W-:Y:S02]  /*1d050*/  PRMT R14, RZ, 0x7610, R14 ;  /* 0x00007610ff0e7816 */ /* 0x001fe4000000000e */
[----:B------:R-:W-:Y:S01]  /*1d060*/  PRMT R15, RZ, 0x7610, R15 ;  /* 0x00007610ff0f7816 */ /* 0x000fe2000000000f */
[----:B-1----:R-:W-:Y:S02]  /*1d070*/  @!P0 IMAD.MOV.U32 R17, RZ, RZ, R153 ;  /* 0x000000ffff118224 */ /* 0x002fe400078e0099 */
[----:B------:R-:W3:Y:S01]  /*1d080*/  LDL R153, [R1+0x6cc] ;  /* 0x0006cc0001997983 */ /* 0x000ee20000100800 */
[----:B----4-:R-:W-:-:S03]  /*1d090*/  @!P0 IMAD.MOV.U32 R16, RZ, RZ, R152 ;  /* 0x000000ffff108224 */ /* 0x010fc600078e0098 */
[----:B------:R-:W3:Y:S04]  /*1d0a0*/  LDL R152, [R1+0x6d0] ;  /* 0x0006d00001987983 */ /* 0x000ee80000100800 */
[----:B------:R0:W4:Y:S02]  /*1d0b0*/  @!P0 LDG.E.U8 R14, desc[UR28][R16.64] ;  /* 0x0000001c100e8981 */ /* 0x000124000c1e1100 */
[----:B0-----:R-:W-:Y:S02]  /*1d0c0*/  PRMT R16, RZ, 0x7610, R16 ;  /* 0x00007610ff107816 */ /* 0x001fe40000000010 */
[----:B--2---:R0:W2:Y:S01]  /*1d0d0*/  @!P0 LDG.E.U8 R15, desc[UR28][R18.64] ;  /* 0x0000001c120f8981 */ /* 0x0040a2000c1e1100 */
[----:B------:R-:W-:Y:S01]  /*1d0e0*/  PRMT R17, RZ, 0x7610, R17 ;  /* 0x00007610ff117816 */ /* 0x000fe20000000011 */
[----:B0-----:R-:W-:-:S02]  /*1d0f0*/  @!P0 IMAD.MOV.U32 R18, RZ, RZ, R154 ;  /* 0x000000ffff128224 */ /* 0x001fc400078e009a */
[----:B------:R-:W-:Y:S01]  /*1d100*/  @!P0 IMAD.MOV.U32 R19, RZ, RZ, R155 ;  /* 0x000000ffff138224 */ /* 0x000fe200078e009b */
[----:B------:R-:W4:Y:S04]  /*1d110*/  LDL R154, [R1+0x6c0] ;  /* 0x0006c000019a7983 */ /* 0x000f280000100800 */
[----:B------:R-:W4:Y:S04]  /*1d120*/  LDL R155, [R1+0x6bc] ;  /* 0x0006bc00019b7983 */ /* 0x000f280000100800 */
[----:B------:R0:W2:Y:S02]  /*1d130*/  @!P0 LDG.E.U8 R16, desc[UR28][R18.64] ;  /* 0x0000001c12108981 */ /* 0x0000a4000c1e1100 */
[----:B0-----:R-:W-:-:S02]  /*1d140*/  PRMT R19, RZ, 0x7610, R19 ;  /* 0x00007610ff137816 */ /* 0x001fc40000000013 */
        /* <DEDUP_REMOVED lines=9> */
[----:B------:R-:W2:Y:S01]  /*1d1e0*/  LDL R159, [R1+0x67c] ;  /* 0x00067c00019f7983 */ /* 0x000ea20000100800 */
[----:B------:R-:W-:-:S06]  /*1d1f0*/  PRMT R18, RZ, 0x7610, R18 ;  /* 0x00007610ff127816 */ /* 0x000fcc0000000012 */
[----:B------:R0:W2:Y:S02]  /*1d200*/  @!P0 LDG.E.U8 R18, desc[UR28][R20.64] ;  /* 0x0000001c14128981 */ /* 0x0000a4000c1e1100 */
[----:B0-----:R-:W-:Y:S02]  /*1d210*/  PRMT R20, RZ, 0x7610, R20 ;  /* 0x00007610ff147816 */ /* 0x001fe40000000014 */
[----:B------:R-:W-:-:S04]  /*1d220*/  PRMT R21, RZ, 0x7610, R21 ;  /* 0x00007610ff157816 */ /* 0x000fc80000000015 */
[----:B------:R0:W2:Y:S02]  /*1d230*/  @!P0 LDG.E.U8 R20, desc[UR28][R22.64] ;  /* 0x0000001c16148981 */ /* 0x0000a4000c1e1100 */
[----:B0-----:R-:W-:Y:S02]  /*1d240*/  PRMT R22, RZ, 0x7610, R22 ;  /* 0x00007610ff167816 */ /* 0x001fe40000000016 */
[----:B------:R-:W-:Y:S01]  /*1d250*/  PRMT R23, RZ, 0x7610, R23 ;  /* 0x00007610ff177816 */ /* 0x000fe20000000017 */
[----:B---3--:R0:W3:Y:S02]  /*1d260*/  @!P0 LDG.E.U8 R21, desc[UR28][R152.64] ;  /* 0x0000001c98158981 */ /* 0x0080e4000c1e1100 */
[----:B0-----:R-:W-:Y:S02]  /*1d270*/  @!P0 IMAD.MOV.U32 R152, RZ, RZ, R160 ;  /* 0x000000ffff988224 */ /* 0x001fe400078e00a0 */
[----:B------:R-:W-:Y:S01]  /*1d280*/  @!P0 IMAD.MOV.U32 R153, RZ, RZ, R161 ;  /* 0x000000ffff998224 */ /* 0x000fe200078e00a1 */
[----:B------:R-:W3:Y:S04]  /*1d290*/  LDL R160, [R1+0x430] ;  /* 0x0004300001a07983 */ /* 0x000ee80000100800 */
[----:B------:R0:W3:Y:S04]  /*1d2a0*/  @!P0 LDG.E.U8 R22, desc[UR28][R152.64] ;  /* 0x0000001c98168981 */ /* 0x0000e8000c1e1100 */
[----:B------:R-:W3:Y:S01]  /*1d2b0*/  LDL R161, [R1+0x42c] ;  /* 0x00042c0001a17983 */ /* 0x000ee20000100800 */
[----:B0-----:R-:W-:-:S02]  /*1d2c0*/  PRMT R152, RZ, 0x7610, R152 ;  /* 0x00007610ff987816 */ /* 0x001fc40000000098 */
[----:B------:R-:W-:Y:S01]  /*1d2d0*/  PRMT R153, RZ, 0x7610, R153 ;  /* 0x00007610ff997816 */ /* 0x000fe20000000099 */
[----:B----4-:R0:W4:Y:S02]  /*1d2e0*/  @!P0 LDG.E.U8 R23, desc[UR28][R154.64] ;  /* 0x0000001c9a178981 */ /* 0x010124000c1e1100 */
[----:B0-----:R-:W-:Y:S02]  /*1d2f0*/  @!P0 IMAD.MOV.U32 R154, RZ, RZ, R162 ;  /* 0x000000ffff9a8224 */ /* 0x001fe400078e00a2 */
[----:B------:R-:W-:Y:S01]  /*1d300*/  @!P0 IMAD.MOV.U32 R155, RZ, RZ, R166 ;  /* 0x000000ffff9b8224 */ /* 0x000fe200078e00a6 */
[----:B------:R-:W4:Y:S04]  /*1d310*/  LDL R162, [R1+0x420] ;  /* 0x0004200001a27983 */ /* 0x000f280000100800 */
[----:B------:R-:W4:Y:S04]  /*1d320*/  LDL R166, [R1+0x428] ;  /* 0x0004280001a67983 */ /* 0x000f280000100800 */
[----:B------:R0:W4:Y:S02]  /*1d330*/  @!P0 LDG.E.U8 R152, desc[UR28][R154.64] ;  /* 0x0000001c9a988981 */ /* 0x000124000c1e1100 */
[----:B0-----:R-:W-:-:S02]  /*1d340*/  PRMT R155, RZ, 0x7610, R155 ;  /* 0x00007610ff9b7816 */ /* 0x001fc4000000009b */
[----:B--2---:R0:W2:Y:S02]  /*1d350*/  @!P0 LDG.E.U8 R153, desc[UR28][R156.64] ;  /* 0x0000001c9c998981 */ /* 0x0040a4000c1e1100 */
        /* <DEDUP_REMOVED lines=18> */
[----:B------:R-:W3:Y:S01]  /*1d480*/  LDL R167, [R1+0x3dc] ;  /* 0x0003dc0001a77983 */ /* 0x000ee20000100800 */
[----:B----4-:R-:W-:-:S03]  /*1d490*/  @!P0 IMAD.MOV.U32 R160, RZ, RZ, R166 ;  /* 0x000000ffffa08224 */ /* 0x010fc600078e00a6 */
[----:B------:R-:W3:Y:S04]  /*1d4a0*/  LDL R166, [R1+0x3e0] ;  /* 0x0003e00001a67983 */ /* 0x000ee80000100800 */
[----:B------:R0:W4:Y:S02]  /*1d4b0*/  @!P0 LDG.E.U8 R158, desc[UR28][R160.64] ;  /* 0x0000001ca09e8981 */ /* 0x000124000c1e1100 */
[----:B0-----:R-:W-:Y:S02]  /*1d4c0*/  PRMT R161, RZ, 0x7610, R161 ;  /* 0x00007610ffa17816 */ /* 0x001fe400000000a1 */
[----:B--2---:R0:W2:Y:S02]  /*1d4d0*/  @!P0 LDG.E.U8 R159, desc[UR28][R162.64] ;  /* 0x0000001ca29f8981 */ /* 0x0040a4000c1e1100 */
[----:B0-----:R-:W-:-:S02]  /*1d4e0*/  @!P0 IMAD.MOV.U32 R162, RZ, RZ, R168 ;  /* 0x000000ffffa28224 */ /* 0x001fc400078e00a8 */
[----:B------:R-:W-:Y:S01]  /*1d4f0*/  @!P0 IMAD.MOV.U32 R163, RZ, RZ, R169 ;  /* 0x000000ffffa38224 */ /* 0x000fe200078e00a9 */
[----:B------:R-:W4:Y:S04]  /*1d500*/  LDL R168, [R1+0x3b0] ;  /* 0x0003b00001a87983 */ /* 0x000f280000100800 */
[----:B------:R-:W4:Y:S04]  /*1d510*/  LDL R169, [R1+0x3ac] ;  /* 0x0003ac0001a97983 */ /* 0x000f280000100800 */
        /* <DEDUP_REMOVED lines=8> */
[----:B------:R-:W-:-:S06]  /*1d5a0*/  PRMT R162, RZ, 0x7610, R162 ;  /* 0x00007610ffa27816 */ /* 0x000fcc00000000a2 */
[----:B------:R0:W2:Y:S02]  /*1d5b0*/  @!P0 LDG.E.U8 R162, desc[UR28][R164.64] ;  /* 0x0000001ca4a28981 */ /* 0x0000a4000c1e1100 */
[----:B0-----:R-:W-:Y:S02]  /*1d5c0*/  PRMT R165, RZ, 0x7610, R165 ;  /* 0x00007610ffa57816 */ /* 0x001fe400000000a5 */
[----:B---3--:R0:W3:Y:S02]  /*1d5d0*/  @!P0 LDG.E.U8 R163, desc[UR28][R166.64] ;  /* 0x0000001ca6a38981 */ /* 0x0080e4000c1e1100 */
[----:B0-----:R-:W-:Y:S02]  /*1d5e0*/  @!P0 IMAD.MOV.U32 R166, RZ, RZ, R170 ;  /* 0x000000ffffa68224 */ /* 0x001fe400078e00aa */
[----:B------:R-:W-:Y:S01]  /*1d5f0*/  @!P0 IMAD.MOV.U32 R167, RZ, RZ, R171 ;  /* 0x000000ffffa78224 */ /* 0x000fe200078e00ab */
[----:B------:R-:W3:Y:S04]  /*1d600*/  LDL R170, [R1+0x378] ;  /* 0x0003780001aa7983 */ /* 0x000ee80000100800 */
[----:B------:R-:W3:Y:S04]  /*1d610*/  LDL R171, [R1+0x374] ;  /* 0x0003740001ab7983 */ /* 0x000ee80000100800 */
[----:B----4-:R2:W4:Y:S02]  /*1d620*/  @!P0 LDG.E.U8 R165, desc[UR28][R168.64] ;  /* 0x0000001ca8a58981 */ /* 0x010524000c1e1100 */
[----:B--2---:R-:W-:-:S02]  /*1d630*/  @!P0 IMAD.MOV.U32 R168, RZ, RZ, R172 ;  /* 0x000000ffffa88224 */ /* 0x004fc400078e00ac */
[----:B------:R-:W2:Y:S01]  /*1d640*/  LDL R172, [R1+0x368] ;  /* 0x0003680001ac7983 */ /* 0x000ea20000100800 */
[----:B------:R-:W-:-:S03]  /*1d650*/  @!P0 IMAD.MOV.U32 R169, RZ, RZ, R173 ;  /* 0x000000ffffa98224 */ /* 0x000fc600078e00ad */
[----:B------:R-:W2:Y:S01]  /*1d660*/  LDL R173, [R1+0x364] ;  /* 0x0003640001ad7983 */ /* 0x000ea20000100800 */
[----:B------:R-:W-:-:S06]  /*1d670*/  PRMT R164, RZ, 0x7610, R164 ;  /* 0x00007610ffa47816 */ /* 0x000fcc00000000a4 */
[----:B------:R0:W4:Y:S02]  /*1d680*/  @!P0 LDG.E.U8 R164, desc[UR28][R166.64] ;  /* 0x0000001ca6a48981 */ /* 0x000124000c1e1100 */
[----:B0-----:R-:W-:Y:S02]  /*1d690*/  PRMT R166, RZ, 0x7610, R166 ;  /* 0x00007610ffa67816 */ /* 0x001fe400000000a6 */
[----:B------:R-:W-:-:S04]  /*1d6a0*/  PRMT R167, RZ, 0x7610, R167 ;  /* 0x00007610ffa77816 */ /* 0x000fc800000000a7 */
[----:B------:R0:W4:Y:S02]  /*1d6b0*/  @!P0 LDG.E.U8 R166, desc[UR28][R168.64] ;  /* 0x0000001ca8a68981 */ /* 0x000124000c1e1100 */
[----:B0-----:R-:W-:Y:S02]  /*1d6c0*/  @!P0 IMAD.MOV.U32 R168, RZ, RZ, R174 ;  /* 0x000000ffffa88224 */ /* 0x001fe400078e00ae */
[----:B------:R-:W-:Y:S01]  /*1d6d0*/  @!P0 IMAD.MOV.U32 R169, RZ, RZ, R175 ;  /* 0x000000ffffa98224 */ /* 0x000fe200078e00af */
[----:B------:R-:W4:Y:S04]  /*1d6e0*/  LDL R174, [R1+0x338] ;  /* 0x0003380001ae7983 */ /* 0x000f280000100800 */
[----:B------:R0:W4:Y:S04]  /*1d6f0*/  @!P0 LDG.E.U8 R167, desc[UR28][R168.64] ;  /* 0x0000001ca8a78981 */ /* 0x000128000c1e1100 */
[----:B------:R-:W4:Y:S01]  /*1d700*/  LDL R175, [R1+0x334] ;  /* 0x0003340001af7983 */ /* 0x000f220000100800 */
[----:B0-----:R-:W-:-:S02]  /*1d710*/  PRMT R168, RZ, 0x7610, R168 ;  /* 0x00007610ffa87816 */ /* 0x001fc400000000a8 */
[----:B------:R-:W-:-:S04]  /*1d720*/  PRMT R169, RZ, 0x7610, R169 ;  /* 0x00007610ffa97816 */ /* 0x000fc800000000a9 */
[----:B---3--:R0:W3:Y:S02]  /*1d730*/  @!P0 LDG.E.U8 R168, desc[UR28][R170.64] ;  /* 0x0000001caaa88981 */ /* 0x0080e4000c1e1100 */
[----:B0-----:R-:W-:Y:S02]  /*1d740*/  @!P0 IMAD.MOV.U32 R170, RZ, RZ, R178 ;  /* 0x000000ffffaa8224 */ /* 0x001fe400078e00b2 */
[----:B------:R-:W-:Y:S01]  /*1d750*/  @!P0 IMAD.MOV.U32 R171, RZ, RZ, R179 ;  /* 0x000000ffffab8224 */ /* 0x000fe200078e00b3 */
[----:B------:R-:W3:Y:S04]  /*1d760*/  LDL R178, [R1+0x2f8] ;  /* 0x0002f80001b27983 */ /* 0x000ee80000100800 */
[----:B------:R0:W3:Y:S04]  /*1d770*/  @!P0 LDG.E.U8 R169, desc[UR28][R170.64] ;  /* 0x0000001caaa98981 */ /* 0x0000e8000c1e1100 */
[----:B------:R-:W3:Y:S01]  /*1d780*/  LDL R179, [R1+0x2f4] ;  /* 0x0002f40001b37983 */ /* 0x000ee20000100800 */
[----:B0-----:R-:W-:-:S06]  /*1d790*/  PRMT R170, RZ, 0x7610, R170 ;  /* 0x00007610ffaa7816 */ /* 0x001fcc00000000aa */
[----:B--2---:R0:W2:Y:S02]  /*1d7a0*/  @!P0 LDG.E.U8 R170, desc[UR28][R172.64] ;  /* 0x0000001cacaa8981 */ /* 0x0040a4000c1e1100 */
[----:B0-----:R-:W-:Y:S02]  /*1d7b0*/  @!P0 IMAD.MOV.U32 R172, RZ, RZ, R176 ;  /* 0x000000ffffac8224 */ /* 0x001fe400078e00b0 */
[----:B------:R-:W-:Y:S01]  /*1d7c0*/  @!P0 IMAD.MOV.U32 R173, RZ, RZ, R177 ;  /* 0x000000ffffad8224 */ /* 0x000fe200078e00b1 */
[----:B------:R-:W3:Y:S04]  /*1d7d0*/  LDL R176, [R1+0x328] ;  /* 0x0003280001b07983 */ /* 0x000ee80000100800 */
[----:B------:R-:W3:Y:S01]  /*1d7e0*/  LDL R177, [R1+0x324] ;  /* 0x0003240001b17983 */ /* 0x000ee20000100800 */
[----:B------:R-:W-:-:S06]  /*1d7f0*/  PRMT R171, RZ, 0x7610, R171 ;  /* 0x00007610ffab7816 */ /* 0x000fcc00000000ab */
[----:B------:R0:W2:Y:S02]  /*1d800*/  @!P0 LDG.E.U8 R171, desc[UR28][R172.64] ;  /* 0x0000001cacab8981 */ /* 0x0000a4000c1e1100 */
[----:B0-----:R-:W-:Y:S02]  /*1d810*/  PRMT R172, RZ, 0x7610, R172 ;  /* 0x00007610ffac7816 */ /* 0x001fe400000000ac */
[----:B------:R-:W-:-:S04]  /*1d820*/  PRMT R173, RZ, 0x7610, R173 ;  /* 0x00007610ffad7816 */ /* 0x000fc800000000ad */
[----:B----4-:R0:W4:Y:S02]  /*1d830*/  @!P0 LDG.E.U8 R172, desc[UR28][R174.64] ;  /* 0x0000001caeac8981 */ /* 0x010124000c1e1100 */
[----:B0-----:R-:W-:Y:S02]  /*1d840*/  @!P0 IMAD.MOV.U32 R174, RZ, RZ, R180 ;  /* 0x000000ffffae8224 */ /* 0x001fe400078e00b4 */
[----:B------:R-:W-:Y:S01]  /*1d850*/  @!P0 IMAD.MOV.U32 R175, RZ, RZ, R181 ;  /* 0x000000ffffaf8224 */ /* 0x000fe200078e00b5 */
[----:B------:R-:W2:Y:S04]  /*1d860*/  LDL R180, [R1+0x2e8] ;  /* 0x0002e80001b47983 */ /* 0x000ea80000100800 */
[----:B------:R-:W2:Y:S04]  /*1d870*/  LDL R181, [R1+0x2e4] ;  /* 0x0002e40001b57983 */ /* 0x000ea80000100800 */
[----:B------:R0:W4:Y:S02]  /*1d880*/  @!P0 LDG.E.U8 R173, desc[UR28][R174.64] ;  /* 0x0000001caead8981 */ /* 0x000124000c1e1100 */
[----:B0-----:R-:W-:-:S06]  /*1d890*/  PRMT R174, RZ, 0x7610, R174 ;  /* 0x00007610ffae7816 */ /* 0x001fcc00000000ae */
[----:B---3--:R0:W3:Y:S02]  /*1d8a0*/  @!P0 LDG.E.U8 R174, desc[UR28][R176.64] ;  /* 0x0000001cb0ae8981 */ /* 0x0080e4000c1e1100 */
[----:B0-----:R-:W-:Y:S02]  /*1d8b0*/  @!P0 IMAD.MOV.U32 R176, RZ, RZ, R182 ;  /* 0x000000ffffb08224 */ /* 0x001fe400078e00b6 */
[----:B------:R-:W-:Y:S01]  /*1d8c0*/  @!P0 IMAD.MOV.U32 R177, RZ, RZ, R183 ;  /* 0x000000ffffb18224 */ /* 0x000fe200078e00b7 */
[----:B------:R-:W4:Y:S04]  /*1d8d0*/  LDL R182, [R1+0x2b8] ;  /* 0x0002b80001b67983 */ /* 0x000f280000100800 */
[----:B------:R-:W4:Y:S01]  /*1d8e0*/  LDL R183, [R1+0x2b4] ;  /* 0x0002b40001b77983 */ /* 0x000f220000100800 */
[----:B------:R-:W-:-:S06]  /*1d8f0*/  PRMT R175, RZ, 0x7610, R175 ;  /* 0x00007610ffaf7816 */ /* 0x000fcc00000000af */
[----:B------:R0:W3:Y:S02]  /*1d900*/  @!P0 LDG.E.U8 R175, desc[UR28][R176.64] ;  /* 0x0000001cb0af8981 */ /* 0x0000e4000c1e1100 */
[----:B0-----:R-:W-:Y:S02]  /*1d910*/  PRMT R176, RZ, 0x7610, R176 ;  /* 0x00007610ffb07816 */ /* 0x001fe400000000b0 */
[----:B------:R-:W-:-:S04]  /*1d920*/  PRMT R177, RZ, 0x7610, R177 ;  /* 0x00007610ffb17816 */ /* 0x000fc800000000b1 */
[----:B------:R0:W3:Y:S02]  /*1d930*/  @!P0 LDG.E.U8 R176, desc[UR28][R178.64] ;  /* 0x0000001cb2b08981 */ /* 0x0000e4000c1e1100 */
[----:B0-----:R-:W-:Y:S02]  /*1d940*/  @!P0 IMAD.MOV.U32 R178, RZ, RZ, R184 ;  /* 0x000000ffffb28224 */ /* 0x001fe400078e00b8 */
[----:B------:R-:W-:Y:S01]  /*1d950*/  @!P0 IMAD.MOV.U32 R179, RZ, RZ, R185 ;  /* 0x000000ffffb38224 */ /* 0x000fe200078e00b9 */
[----:B------:R-:W3:Y:S04]  /*1d960*/  LDL R184, [R1+0x2a8] ;  /* 0x0002a80001b87983 */ /* 0x000ee80000100800 */
[----:B------:R0:W3:Y:S04]  /*1d970*/  @!P0 LDG.E.U8 R177, desc[UR28][R178.64] ;  /* 0x0000001cb2b18981 */ /* 0x0000e8000c1e1100 */
[----:B------:R-:W3:Y:S01]  /*1d980*/  LDL R185, [R1+0x2a4] ;  /* 0x0002a40001b97983 */ /* 0x000ee20000100800 */
[----:B0-----:R-:W-:-:S02]  /*1d990*/  PRMT R178, RZ, 0x7610, R178 ;  /* 0x00007610ffb27816 */ /* 0x001fc400000000b2 */
[----:B------:R-:W-:-:S04]  /*1d9a0*/  PRMT R179, RZ, 0x7610, R179 ;  /* 0x00007610ffb37816 */ /* 0x000fc800000000b3 */
[----:B--2---:R0:W2:Y:S02]  /*1d9b0*/  @!P0 LDG.E.U8 R178, desc[UR28][R180.64] ;  /* 0x0000001cb4b28981 */ /* 0x0040a4000c1e1100 */
[----:B0-----:R-:W-:Y:S02]  /*1d9c0*/  @!P0 IMAD.MOV.U32 R180, RZ, RZ, R186 ;  /* 0x000000ffffb48224 */ /* 0x001fe400078e00ba */
[----:B------:R-:W-:Y:S01]  /*1d9d0*/  @!P0 IMAD.MOV.U32 R181, RZ, RZ, R187 ;  /* 0x000000ffffb58224 */ /* 0x000fe200078e00bb */
[----:B------:R-:W2:Y:S04]  /*1d9e0*/  LDL R186, [R1+0x278] ;  /* 0x0002780001ba7983 */ /* 0x000ea80000100800 */
[----:B------:R0:W2:Y:S04]  /*1d9f0*/  @!P0 LDG.E.U8 R179, desc[UR28][R180.64] ;  /* 0x0000001cb4b38981 */ /* 0x0000a8000c1e1100 */
[----:B------:R-:W2:Y:S01]  /*1da00*/  LDL R187, [R1+0x274] ;  /* 0x0002740001bb7983 */ /* 0x000ea20000100800 */
[----:B0-----:R-:W-:-:S06]  /*1da10*/  PRMT R180, RZ, 0x7610, R180 ;  /* 0x00007610ffb47816 */ /* 0x001fcc00000000b4 */
[----:B----4-:R0:W4:Y:S04]  /*1da20*/  @!P0 LDG.E.U8 R180, desc[UR28][R182.64] ;  /* 0x0000001cb6b48981 */ /* 0x010128000c1e1100 */
[----:B------:R-:W0:Y:S04]  /*1da30*/  LDL R182, [R1+0x2ac] ;  /* 0x0002ac0001b67983 */ /* 0x000e280000100800 */
[----:B------:R-:W0:Y:S01]  /*1da40*/  LDL R183, [R1+0x2b0] ;  /* 0x0002b00001b77983 */ /* 0x000e220000100800 */
[----:B------:R-:W-:Y:S02]  /*1da50*/  PRMT R181, RZ, 0x7610, R181 ;  /* 0x00007610ffb57816 */ /* 0x000fe400000000b5 */
[----:B0-----:R-:W-:-:S04]  /*1da60*/  @!P0 LOP3.LUT R183, R183, R182, RZ, 0x3c, !PT ;  /* 0x000000b6b7b78212 */ /* 0x001fc800078e3cff */
[----:B------:R-:W-:-:S04]  /*1da70*/  @!P0 LOP3.LUT R182, R183, R182, RZ, 0x3c, !PT ;  /* 0x000000b6b7b68212 */ /* 0x000fc800078e3cff */
[----:B------:R-:W-:-:S05]  /*1da80*/  @!P0 LOP3.LUT R183, R183, R182, RZ, 0x3c, !PT ;  /* 0x000000b6b7b78212 */ /* 0x000fca00078e3cff */
[----:B------:R0:W4:Y:S02]  /*1da90*/  @!P0 LDG.E.U8 R181, desc[UR28][R182.64] ;  /* 0x0000001cb6b58981 */ /* 0x000124000c1e1100 */
[----:B0-----:R-:W-:-:S06]  /*1daa0*/  PRMT R182, RZ, 0x7610, R182 ;  /* 0x00007610ffb67816 */ /* 0x001fcc00000000b6 */
[----:B---3--:R0:W3:Y:S04]  /*1dab0*/  @!P0 LDG.E.U8 R182, desc[UR28][R184.64] ;  /* 0x0000001cb8b68981 */ /* 0x0080e8000c1e1100 */
[----:B------:R-:W2:Y:S01]  /*1dac0*/  LDL R185, [R1+0x29c] ;  /* 0x00029c0001b97983 */ /* 0x000ea20000100800 */
[----:B------:R-:W-:Y:S01]  /*1dad0*/  PRMT R183, RZ, 0x7610, R183 ;  /* 0x00007610ffb77816 */ /* 0x000fe200000000b7 */
[----:B0-----:R-:W-:Y:S01]  /*1dae0*/  @!P0 IMAD.MOV.U32 R184, RZ, RZ, R251 ;  /* 0x000000ffffb88224 */ /* 0x001fe200078e00fb */
[----:B------:R-:W-:Y:S01]  /*1daf0*/  PRMT R188, RZ, 0x7610, R188 ;  /* 0x00007610ffbc7816 */ /* 0x000fe200000000bc */
[----:B------:R-:W4:Y:S04]  /*1db00*/  LDL R251, [R1+0x228] ;  /* 0x0002280001fb7983 */ /* 0x000f280000100800 */
[----:B--2---:R0:W2:Y:S02]  /*1db10*/  @!P0 LDG.E.U8 R183, desc[UR28][R184.64] ;  /* 0x0000001cb8b78981 */ /* 0x0040a4000c1e1100 */
[----:B0-----:R-:W-:-:S06]  /*1db20*/  PRMT R184, RZ, 0x7610, R184 ;  /* 0x00007610ffb87816 */ /* 0x001fcc00000000b8 */
[----:B------:R0:W3:Y:S04]  /*1db30*/  @!P0 LDG.E.U8 R184, desc[UR28][R186.64] ;  /* 0x0000001cbab88981 */ /* 0x0000e8000c1e1100 */
[----:B------:R-:W0:Y:S04]  /*1db40*/  LDL R186, [R1+0x26c] ;  /* 0x00026c0001ba7983 */ /* 0x000e280000100800 */
[----:B------:R-:W0:Y:S01]  /*1db50*/  LDL R187, [R1+0x270] ;  /* 0x0002700001bb7983 */ /* 0x000e220000100800 */
[----:B------:R-:W-:Y:S02]  /*1db60*/  PRMT R185, RZ, 0x7610, R185 ;  /* 0x00007610ffb97816 */ /* 0x000fe400000000b9 */
[----:B0-----:R-:W-:-:S04]  /*1db70*/  @!P0 LOP3.LUT R187, R187, R186, RZ, 0x3c, !PT ;  /* 0x000000babbbb8212 */ /* 0x001fc800078e3cff */
[----:B------:R-:W-:-:S04]  /*1db80*/  @!P0 LOP3.LUT R186, R187, R186, RZ, 0x3c, !PT ;  /* 0x000000babbba8212 */ /* 0x000fc800078e3cff */
[----:B------:R-:W-:-:S05]  /*1db90*/  @!P0 LOP3.LUT R187, R187, R186, RZ, 0x3c, !PT ;  /* 0x000000babbbb8212 */ /* 0x000fca00078e3cff */
[----:B------:R0:W2:Y:S02]  /*1dba0*/  @!P0 LDG.E.U8 R185, desc[UR28][R186.64] ;  /* 0x0000001cbab98981 */ /* 0x0000a4000c1e1100 */
[----:B0-----:R-:W-:-:S06]  /*1dbb0*/  PRMT R186, RZ, 0x7610, R186 ;  /* 0x00007610ffba7816 */ /* 0x001fcc00000000ba */
        /* <DEDUP_REMOVED lines=9> */
[----:B------:R-:W0:Y:S02]  /*1dc50*/  LDL R191, [R1+0x238] ;  /* 0x0002380001bf7983 */ /* 0x000e240000100800 */
        /* <DEDUP_REMOVED lines=11> */
[----:B------:R-:W3:Y:S01]  /*1dd10*/  LDL R191, [R1+0x224] ;  /* 0x0002240001bf7983 */ /* 0x000ee20000100800 */
[----:B------:R-:W-:Y:S01]  /*1dd20*/  PRMT R194, RZ, 0x7610, R194 ;  /* 0x00007610ffc27816 */ /* 0x000fe200000000c2 */
[----:B----4-:R-:W-:Y:S01]  /*1dd30*/  @!P0 IMAD.MOV.U32 R190, RZ, RZ, R251 ;  /* 0x000000ffffbe8224 */ /* 0x010fe200078e00fb */
[----:B------:R-:W-:Y:S01]  /*1dd40*/  PRMT R196, RZ, 0x7610, R196 ;  /* 0x00007610ffc47816 */ /* 0x000fe200000000c4 */
[----:B------:R-:W4:Y:S04]  /*1dd50*/  LDL R251, [R1+0x1b8] ;  /* 0x0001b80001fb7983 */ /* 0x000f280000100800 */
[----:B---3--:R0:W3:Y:S04]  /*1dd60*/  @!P0 LDG.E.U8 R194, desc[UR28][R190.64] ;  /* 0x0000001cbec28981 */ /* 0x0080e8000c1e1100 */
[----:B------:R-:W0:Y:S04]  /*1dd70*/  LDL R190, [R1+0x21c] ;  /* 0x00021c0001be7983 */ /* 0x000e280000100800 */
[----:B------:R-:W0:Y:S02]  /*1dd80*/  LDL R191, [R1+0x220] ;  /* 0x0002200001bf7983 */ /* 0x000e240000100800 */
[----:B0-----:R-:W-:-:S04]  /*1dd90*/  @!P0 LOP3.LUT R191, R191, R190, RZ, 0x3c, !PT ;  /* 0x000000bebfbf8212 */ /* 0x001fc800078e3cff */
        /* <DEDUP_REMOVED lines=31> */
[----:B------:R-:W2:Y:S01]  /*1df90*/  LDL R191, [R1+0x1b4] ;  /* 0x0001b40001bf7983 */ /* 0x000ea20000100800 */
[----:B------:R-:W-:Y:S01]  /*1dfa0*/  PRMT R206, RZ, 0x7610, R206 ;  /* 0x00007610ffce7816 */ /* 0x000fe200000000ce */
[----:B----4-:R-:W-:Y:S01]  /*1dfb0*/  @!P0 IMAD.MOV.U32 R190, RZ, RZ, R251 ;  /* 0x000000ffffbe8224 */ /* 0x010fe200078e00fb */
[----:B------:R-:W-:Y:S01]  /*1dfc0*/  PRMT R208, RZ, 0x7610, R208 ;  /* 0x00007610ffd07816 */ /* 0x000fe200000000d0 */
[----:B------:R-:W4:Y:S04]  /*1dfd0*/  LDL R251, [R1+0xb8] ;  /* 0x0000b80001fb7983 */ /* 0x000f280000100800 */
[----:B--2---:R0:W2:Y:S04]  /*1dfe0*/  @!P0 LDG.E.U8 R206, desc[UR28][R190.64] ;  /* 0x0000001cbece8981 */ /* 0x0040a8000c1e1100 */
        /* <DEDUP_REMOVED lines=39> */
[----:B------:R0:W-:Y:S04]  /*1e260*/  STL [R1+0xb70], R6 ;  /* 0x000b700601007387 */ /* 0x0001e80000100800 */
[----:B---3--:R1:W3:Y:S02]  /*1e270*/  @!P0 LDG.E.U8 R218, desc[UR28][R190.64] ;  /* 0x0000001cbeda8981 */ /* 0x0082e4000c1e1100 */
[----:B-1----:R-:W-:-:S02]  /*1e280*/  @!P0 IMAD.MOV.U32 R190, RZ, RZ, R6 ;  /* 0x000000ffffbe8224 */ /* 0x002fc400078e0006 */
[----:B------:R-:W-:Y:S01]  /*1e290*/  @!P0 IMAD.MOV.U32 R191, RZ, RZ, R7 ;  /* 0x000000ffffbf8224 */ /* 0x000fe200078e0007 */
[----:B0-----:R-:W2:Y:S04]  /*1e2a0*/  LDL R6, [R1+0xac] ;  /* 0x0000ac0001067983 */ /* 0x001ea80000100800 */
[----:B------:R0:W-:Y:S04]  /*1e2b0*/  STL [R1+0xb6c], R7 ;  /* 0x000b6c0701007387 */ /* 0x0001e80000100800 */
[----:B------:R1:W3:Y:S04]  /*1e2c0*/  @!P0 LDG.E.U8 R220, desc[UR28][R190.64] ;  /* 0x0000001cbedc8981 */ /* 0x0002e8000c1e1100 */
[----:B0-----:R-:W3:Y:S04]  /*1e2d0*/  LDL.LU R7, [R1+0xa4] ;  /* 0x0000a40001077983 */ /* 0x001ee80000300800 */
[----:B------:R-:W1:Y:S04]  /*1e2e0*/  LDL R190, [R1+0x16c] ;  /* 0x00016c0001be7983 */ /* 0x000e680000100800 */
[----:B------:R-:W1:Y:S01]  /*1e2f0*/  LDL R191, [R1+0x170] ;  /* 0x0001700001bf7983 */ /* 0x000e620000100800 */
[----:B------:R-:W-:-:S02]  /*1e300*/  PRMT R222, RZ, 0x7610, R222 ;  /* 0x00007610ffde7816 */ /* 0x000fc400000000de */
        /* <DEDUP_REMOVED lines=15> */
[----:B------:R-:W-:Y:S02]  /*1e400*/  PRMT R230, RZ, 0x7610, R230 ;  /* 0x00007610ffe67816 */ /* 0x000fe400000000e6 */
[----:B0-----:R-:W-:-:S04]  /*1e410*/  @!P0 LOP3.LUT R191, R191, R190, RZ, 0x3c, !PT ;  /* 0x000000bebfbf8212 */ /* 0x001fc800078e3cff */
[----:B------:R-:W-:-:S04]  /*1e420*/  @!P0 LOP3.LUT R190, R191, R190, RZ, 0x3c, !PT ;  /* 0x000000bebfbe8212 */ /* 0x000fc800078e3cff */
[----:B------:R-:W-:-:S05]  /*1e430*/  @!P0 LOP3.LUT R191, R191, R190, RZ, 0x3c, !PT ;  /* 0x000000bebfbf8212 */ /* 0x000fca00078e3cff */
[----:B------:R4:W3:Y:S02]  /*1e440*/  @!P0 LDG.E.U8 R226, desc[UR28][R190.64] ;  /* 0x0000001cbee28981 */ /* 0x0008e4000c1e1100 */
[----:B----4-:R-:W-:Y:S02]  /*1e450*/  @!P0 IMAD.MOV.U32 R190, RZ, RZ, R251 ;  /* 0x000000ffffbe8224 */ /* 0x010fe400078e00fb */
[----:B--2---:R-:W-:Y:S01]  /*1e460*/  @!P0 IMAD.MOV.U32 R191, RZ, RZ, R6 ;  /* 0x000000ffffbf8224 */ /* 0x004fe200078e0006 */
[----:B------:R-:W2:Y:S04]  /*1e470*/  LDL R251, [R1+0xe8] ;  /* 0x0000e80001fb7983 */ /* 0x000ea80000100800 */
[----:B------:R0:W4:Y:S04]  /*1e480*/  @!P0 LDG.E.U8 R228, desc[UR28][R190.64] ;  /* 0x0000001cbee48981 */ /* 0x000128000c1e1100 */
[----:B------:R-:W4:Y:S04]  /*1e490*/  LDL.LU R6, [R1+0xa0] ;  /* 0x0000a00001067983 */ /* 0x000f280000300800 */
[----:B------:R1:W-:Y:S01]  /*1e4a0*/  STL [R1+0xb78], R3 ;  /* 0x000b780301007387 */ /* 0x0003e20000100800 */
[----:B0-----:R-:W-:-:S02]  /*1e4b0*/  @!P0 IMAD.MOV.U32 R190, RZ, RZ, R3 ;  /* 0x000000ffffbe8224 */ /* 0x001fc400078e0003 */
[----:B------:R-:W-:-:S05]  /*1e4c0*/  @!P0 IMAD.MOV.U32 R191, RZ, RZ, R8 ;  /* 0x000000ffffbf8224 */ /* 0x000fca00078e0008 */
[----:B------:R0:W4:Y:S04]  /*1e4d0*/  @!P0 LDG.E.U8 R230, desc[UR28][R190.64] ;  /* 0x0000001cbee68981 */ /* 0x000128000c1e1100 */
[----:B-1----:R-:W4:Y:S04]  /*1e4e0*/  LDL.LU R3, [R1+0xdc] ;  /* 0x0000dc0001037983 */ /* 0x002f280000300800 */
[----:B------:R1:W-:Y:S04]  /*1e4f0*/  STL [R1+0xb74], R8 ;  /* 0x000b740801007387 */ /* 0x0003e80000100800 */
[----:B-1----:R-:W3:Y:S04]  /*1e500*/  LDL.LU R8, [R1+0xa8] ;  /* 0x0000a80001087983 */ /* 0x002ee80000300800 */
[----:B------:R-:W0:Y:S04]  /*1e510*/  LDL R190, [R1+0x164] ;  /* 0x0001640001be7983 */ /* 0x000e280000100800 */
[----:B------:R-:W0:Y:S01]  /*1e520*/  LDL R191, [R1+0x168] ;  /* 0x0001680001bf7983 */ /* 0x000e220000100800 */
[----:B------:R-:W-:-:S02]  /*1e530*/  PRMT R232, RZ, 0x7610, R232 ;  /* 0x00007610ffe87816 */ /* 0x000fc400000000e8 */
[----:B0-----:R-:W-:-:S04]  /*1e540*/  @!P0 LOP3.LUT R191, R191, R190, RZ, 0x3c, !PT ;  /* 0x000000bebfbf8212 */ /* 0x001fc800078e3cff */
[----:B------:R-:W-:-:S04]  /*1e550*/  @!P0 LOP3.LUT R190, R191, R190, RZ, 0x3c, !PT ;  /* 0x000000bebfbe8212 */ /* 0x000fc800078e3cff */
[----:B------:R-:W-:-:S05]  /*1e560*/  @!P0 LOP3.LUT R191, R191, R190, RZ, 0x3c, !PT ;  /* 0x000000bebfbf8212 */ /* 0x000fca00078e3cff */
[----:B------:R0:W4:Y:S04]  /*1e570*/  @!P0 LDG.E.U8 R232, desc[UR28][R190.64] ;  /* 0x0000001cbee88981 */ /* 0x000128000c1e1100 */
[----:B------:R-:W0:Y:S04]  /*1e580*/  LDL R190, [R1+0x124] ;  /* 0x0001240001be7983 */ /* 0x000e280000100800 */
[----:B------:R-:W0:Y:S01]  /*1e590*/  LDL R191, [R1+0x128] ;  /* 0x0001280001bf7983 */ /* 0x000e220000100800 */
[----:B------:R-:W-:Y:S02]  /*1e5a0*/  PRMT R234, RZ, 0x7610, R234 ;  /* 0x00007610ffea7816 */ /* 0x000fe400000000ea */
[----:B0-----:R-:W-:-:S04]  /*1e5b0*/  @!P0 LOP3.LUT R191, R191, R190, RZ, 0x3c, !PT ;  /* 0x000000bebfbf8212 */ /* 0x001fc800078e3cff */
[----:B------:R-:W-:-:S04]  /*1e5c0*/  @!P0 LOP3.LUT R190, R191, R190, RZ, 0x3c, !PT ;  /* 0x000000bebfbe8212 */ /* 0x000fc800078e3cff */
[----:B------:R-:W-:-:S05]  /*1e5d0*/  @!P0 LOP3.LUT R191, R191, R190, RZ, 0x3c, !PT ;  /* 0x000000bebfbf8212 */ /* 0x000fca00078e3cff */
[----:B------:R2:W4:Y:S04]  /*1e5e0*/  @!P0 LDG.E.U8 R234, desc[UR28][R190.64] ;  /* 0x0000001cbeea8981 */ /* 0x000528000c1e1100 */
[----:B------:R-:W4:Y:S01]  /*1e5f0*/  LDL R191, [R1+0xe4] ;  /* 0x0000e40001bf7983 */ /* 0x000f220000100800 */
[----:B------:R-:W-:Y:S01]  /*1e600*/  PRMT R236, RZ, 0x7610, R236 ;  /* 0x00007610ffec7816 */ /* 0x000fe200000000ec */
[----:B--2---:R-:W-:Y:S01]  /*1e610*/  @!P0 IMAD.MOV.U32 R190, RZ, RZ, R251 ;  /* 0x000000ffffbe8224 */ /* 0x004fe200078e00fb */
[----:B------:R-:W-:Y:S01]  /*1e620*/  PRMT R238, RZ, 0x7610, R238 ;  /* 0x00007610ffee7816 */ /* 0x000fe200000000ee */
[----:B------:R-:W2:Y:S01]  /*1e630*/  LDL R251, [R1+0x160] ;  /* 0x0001600001fb7983 */ /* 0x000ea20000100800 */
[----:B------:R-:W-:-:S03]  /*1e640*/  PRMT R240, RZ, 0x7610, R240 ;  /* 0x00007610fff07816 */ /* 0x000fc600000000f0 */
[----:B---3--:R0:W-:Y:S04]  /*1e650*/  STL [R1+0xb80], R8 ;  /* 0x000b800801007387 */ /* 0x0081e80000100800 */
[----:B----4-:R1:W3:Y:S02]  /*1e660*/  @!P0 LDG.E.U8 R236, desc[UR28][R190.64] ;  /* 0x0000001cbeec8981 */ /* 0x0102e4000c1e1100 */
[----:B-1----:R-:W-:Y:S02]  /*1e670*/  @!P0 IMAD.MOV.U32 R190, RZ, RZ, R8 ;  /* 0x000000ffffbe8224 */ /* 0x002fe400078e0008 */
[----:B------:R-:W-:Y:S01]  /*1e680*/  @!P0 IMAD.MOV.U32 R191, RZ, RZ, R7 ;  /* 0x000000ffffbf8224 */ /* 0x000fe200078e0007 */
[----:B0-----:R-:W4:Y:S04]  /*1e690*/  LDL.LU R8, [R1+0x11c] ;  /* 0x00011c0001087983 */ /* 0x001f280000300800 */
[----:B------:R0:W3:Y:S04]  /*1e6a0*/  @!P0 LDG.E.U8 R238, desc[UR28][R190.64] ;  /* 0x0000001cbeee8981 */ /* 0x0000e8000c1e1100 */
[----:B------:R1:W-:Y:S01]  /*1e6b0*/  STL [R1+0xb7c], R7 ;  /* 0x000b7c0701007387 */ /* 0x0003e20000100800 */
[----:B0-----:R-:W-:-:S02]  /*1e6c0*/  @!P0 IMAD.MOV.U32 R190, RZ, RZ, R4 ;  /* 0x000000ffffbe8224 */ /* 0x001fc400078e0004 */
[----:B------:R-:W-:Y:S01]  /*1e6d0*/  @!P0 IMAD.MOV.U32 R191, RZ, RZ, R9 ;  /* 0x000000ffffbf8224 */ /* 0x000fe200078e0009 */
[----:B-1----:R-:W3:Y:S04]  /*1e6e0*/  LDL.LU R7, [R1+0xe0] ;  /* 0x0000e00001077983 */ /* 0x002ee80000300800 */
[----:B------:R0:W-:Y:S04]  /*1e6f0*/  STL [R1+0xb88], R4 ;  /* 0x000b880401007387 */ /* 0x0001e80000100800 */
[----:B------:R1:W3:Y:S04]  /*1e700*/  @!P0 LDG.E.U8 R240, desc[UR28][R190.64] ;  /* 0x0000001cbef08981 */ /* 0x0002e8000c1e1100 */
[----:B0-----:R-:W4:Y:S04]  /*1e710*/  LDL.LU R4, [R1+0x15c] ;  /* 0x00015c0001047983 */ /* 0x001f280000300800 */
[----:B------:R0:W-:Y:S04]  /*1e720*/  STL [R1+0xb84], R9 ;  /* 0x000b840901007387 */ /* 0x0001e80000100800 */
[----:B0-----:R-:W3:Y:S04]  /*1e730*/  LDL.LU R9, [R1+0x120] ;  /* 0x0001200001097983 */ /* 0x001ee80000300800 */
[----:B------:R-:W1:Y:S04]  /*1e740*/  LDL R190, [R1+0x19c] ;  /* 0x00019c0001be7983 */ /* 0x000e680000100800 */
[----:B------:R-:W1:Y:S01]  /*1e750*/  LDL R191, [R1+0x1a0] ;  /* 0x0001a00001bf7983 */ /* 0x000e620000100800 */
[----:B------:R-:W-:-:S02]  /*1e760*/  PRMT R242, RZ, 0x7610, R242 ;  /* 0x00007610fff27816 */ /* 0x000fc400000000f2 */
[----:B------:R-:W-:Y:S02]  /*1e770*/  PRMT R244, RZ, 0x7610, R244 ;  /* 0x00007610fff47816 */ /* 0x000fe400000000f4 */
[----:B------:R-:W-:Y:S02]  /*1e780*/  PRMT R246, RZ, 0x7610, R246 ;  /* 0x00007610fff67816 */ /* 0x000fe400000000f6 */
[----:B------:R-:W-:Y:S02]  /*1e790*/  PRMT R248, RZ, 0x7610, R248 ;  /* 0x00007610fff87816 */ /* 0x000fe400000000f8 */
[----:B------:R-:W-:Y:S02]  /*1e7a0*/  PRMT R250, RZ, 0x7610, R250 ;  /* 0x00007610fffa7816 */ /* 0x000fe400000000fa */
[----:B------:R-:W-:Y:S02]  /*1e7b0*/  PRMT R252, RZ, 0x7610, R252 ;  /* 0x00007610fffc7816 */ /* 0x000fe400000000fc */
[----:B-1----:R-:W-:-:S04]  /*1e7c0*/  @!P0 LOP3.LUT R191, R191, R190, RZ, 0x3c, !PT ;  /* 0x000000bebfbf8212 */ /* 0x002fc800078e3cff */
[----:B------:R-:W-:-:S04]  /*1e7d0*/  @!P0 LOP3.LUT R190, R191, R190, RZ, 0x3c, !PT ;  /* 0x000000bebfbe8212 */ /* 0x000fc800078e3cff */
[----:B------:R-:W-:-:S05]  /*1e7e0*/  @!P0 LOP3.LUT R191, R191, R190, RZ, 0x3c, !PT ;  /* 0x000000bebfbf8212 */ /* 0x000fca00078e3cff */
[----:B------:R2:W3:Y:S02]  /*1e7f0*/  @!P0 LDG.E.U8 R242, desc[UR28][R190.64] ;  /* 0x0000001cbef28981 */ /* 0x0004e4000c1e1100 */
[----:B--2---:R-:W-:Y:S02]  /*1e800*/  @!P0 IMAD.MOV.U32 R190, RZ, RZ, R251 ;  /* 0x000000ffffbe8224 */ /* 0x004fe400078e00fb */
[----:B------:R-:W0:Y:S01]  /*1e810*/  S2R R251, SR_TID.X ;  /* 0x0000000000fb7919 */ /* 0x000e220000002100 */
[----:B----4-:R-:W-:-:S05]  /*1e820*/  @!P0 IMAD.MOV.U32 R191, RZ, RZ, R4 ;  /* 0x000000ffffbf8224 */ /* 0x010fca00078e0004 */
[----:B------:R3:W2:Y:S02]  /*1e830*/  @!P0 LDG.E.U8 R244, desc[UR28][R190.64] ;  /* 0x0000001cbef48981 */ /* 0x0006a4000c1e1100 */
[----:B---3--:R-:W-:Y:S02]  /*1e840*/  @!P0 IMAD.MOV.U32 R190, RZ, RZ, R9 ;  /* 0x000000ffffbe8224 */ /* 0x008fe400078e0009 */
[----:B------:R-:W-:-:S05]  /*1e850*/  @!P0 IMAD.MOV.U32 R191, RZ, RZ, R8 ;  /* 0x000000ffffbf8224 */ /* 0x000fca00078e0008 */
[----:B------:R1:W3:Y:S02]  /*1e860*/  @!P0 LDG.E.U8 R246, desc[UR28][R190.64] ;  /* 0x0000001cbef68981 */ /* 0x0002e4000c1e1100 */
[----:B-1----:R-:W-:Y:S02]  /*1e870*/  @!P0 IMAD.MOV.U32 R190, RZ, RZ, R7 ;  /* 0x000000ffffbe8224 */ /* 0x002fe400078e0007 */
[----:B------:R-:W-:-:S05]  /*1e880*/  @!P0 IMAD.MOV.U32 R191, RZ, RZ, R3 ;  /* 0x000000ffffbf8224 */ /* 0x000fca00078e0003 */
[----:B------:R1:W4:Y:S01]  /*1e890*/  @!P0 LDG.E.U8 R248, desc[UR28][R190.64] ;  /* 0x0000001cbef88981 */ /* 0x000322000c1e1100 */
[----:B0-----:R-:W-:Y:S01]  /*1e8a0*/  LOP3.LUT R251, R251, 0x7f, RZ, 0xc0, !PT ;  /* 0x0000007ffbfb7812 */ /* 0x001fe200078ec0ff */
[----:B-1----:R-:W-:Y:S02]  /*1e8b0*/  @!P0 IMAD.MOV.U32 R190, RZ, RZ, R6 ;  /* 0x000000ffffbe8224 */ /* 0x002fe400078e0006 */
[----:B------:R-:W-:Y:S01]  /*1e8c0*/  @!P0 IMAD.MOV.U32 R191, RZ, RZ, R2 ;  /* 0x000000ffffbf8224 */ /* 0x000fe200078e0002 */
[----:B------:R-:W-:-:S04]  /*1e8d0*/  LOP3.LUT R251, R251, 0x40, RZ, 0x3c, !PT ;  /* 0x00000040fbfb7812 */ /* 0x000fc800078e3cff */
[----:B------:R0:W4:Y:S02]  /*1e8e0*/  @!P0 LDG.E.U8 R250, desc[UR28][R190.64] ;  /* 0x0000001cbefa8981 */ /* 0x000124000c1e1100 */
[----:B0-----:R-:W-:Y:S02]  /*1e8f0*/  @!P0 IMAD.MOV.U32 R190, RZ, RZ, R5 ;  /* 0x000000ffffbe8224 */ /* 0x001fe400078e0005 */
[----:B------:R-:W-:Y:S01]  /*1e900*/  @!P0 IMAD.MOV.U32 R191, RZ, RZ, R0 ;  /* 0x000000ffffbf8224 */ /* 0x000fe200078e0000 */
[----:B------:R0:W-:Y:S04]  /*1e910*/  STS.U8 [R251+UR7+0x1e00], R225 ;  /* 0x001e00e1fb007988 */ /* 0x0001e80008000007 */
[----:B------:R-:W4:Y:S04]  /*1e920*/  @!P0 LDG.E.U8 R252, desc[UR28][R190.64] ;  /* 0x0000001cbefc8981 */ /* 0x000f28000c1e1100 */
[----:B------:R-:W2:Y:S04]  /*1e930*/  LDL.LU R190, [R1+0x10] ;  /* 0x0000100001be7983 */ /* 0x000ea80000300800 */
[----:B------:R-:W3:Y:S04]  /*1e940*/  LDL.LU R191, [R1+0x4] ;  /* 0x0000040001bf7983 */ /* 0x000ee80000300800 */
[----:B0-----:R-:W4:Y:S04]  /*1e950*/  LDL.LU R225, [R1+0x1c] ;  /* 0x00001c0001e17983 */ /* 0x001f280000300800 */
[----:B------:R0:W-:Y:S02]  /*1e960*/  STS.U8 [R251+UR7+0x2200], R217 ;  /* 0x002200d9fb007988 */ /* 0x0001e40008000007 */
[----:B0-----:R-:W0:Y:S02]  /*1e970*/  S2R R217, SR_TID.X ;  /* 0x0000000000d97919 */ /* 0x001e240000002100 */
[----:B------:R-:W3:Y:S01]  /*1e980*/  LDL.LU R251, [R1+0xb8c] ;  /* 0x000b8c0001fb7983 */ /* 0x000ee20000300800 */
[----:B0-----:R-:W-:-:S04]  /*1e990*/  LOP3.LUT R217, R217, 0x7f, RZ, 0xc0, !PT ;  /* 0x0000007fd9d97812 */ /* 0x001fc800078ec0ff */
[----:B------:R-:W-:-:S05]  /*1e9a0*/  LOP3.LUT R217, R217, 0x40, RZ, 0x3c, !PT ;  /* 0x00000040d9d97812 */ /* 0x000fca00078e3cff */
[----:B------:R0:W-:Y:S02]  /*1e9b0*/  STS.U8 [R217+UR7+0x2600], R209 ;  /* 0x002600d1d9007988 */ /* 0x0001e40008000007 */
[----:B0-----:R-:W0:Y:S02]  /*1e9c0*/  S2R R209, SR_TID.X ;  /* 0x0000000000d17919 */ /* 0x001e240000002100 */
        /* <DEDUP_REMOVED lines=10> */
[----:B0-----:R-:W-:-:S03]  /*1ea70*/  LOP3.LUT R209, R209, 0x7f, RZ, 0xc0, !PT ;  /* 0x0000007fd1d17812 */ /* 0x001fc600078ec0ff */
        /* <DEDUP_REMOVED lines=13> */
[----:B0-----:R-:W3:Y:S04]  /*1eb50*/  LDL.LU R217, [R1+0x18] ;  /* 0x0000180001d97983 */ /* 0x001ee80000300800 */
[----:B----4-:R-:W-:Y:S04]  /*1eb60*/  STS.U8 [R209+UR7+0x280], R225 ;  /* 0x000280e1d1007988 */ /* 0x010fe80008000007 */
[----:B--2---:R0:W-:Y:S04]  /*1eb70*/  STS.U8 [R209+UR7+0x680], R190 ;  /* 0x000680bed1007988 */ /* 0x0041e80008000007 */
[----:B---3--:R1:W-:Y:S04]  /*1eb80*/  STS.U8 [R209+UR7+0xa80], R191 ;  /* 0x000a80bfd1007988 */ /* 0x0083e80008000007 */
[----:B0-----:R-:W2:Y:S04]  /*1eb90*/  LDL.LU R190, [R1+0xc] ;  /* 0x00000c0001be7983 */ /* 0x001ea80000300800 */
[----:B-1----:R-:W3:Y:S01]  /*1eba0*/  LDL.LU R191, [R1] ;  /* 0x0000000001bf7983 */ /* 0x002ee20000300800 */
[----:B------:R-:W0:Y:S03]  /*1ebb0*/  S2R R225, SR_TID.X ;  /* 0x0000000000e17919 */ /* 0x000e260000002100 */
        /* <DEDUP_REMOVED lines=32> */
[----:B--2---:R0:W-:Y:S04]  /*1edc0*/  STS.U8 [R16+UR7+0x700], R190 ;  /* 0x000700be10007988 */ /* 0x0041e80008000007 */
[----:B---3--:R1:W-:Y:S04]  /*1edd0*/  STS.U8 [R16+UR7+0xb00], R191 ;  /* 0x000b00bf10007988 */ /* 0x0083e80008000007 */
[----:B0-----:R-:W2:Y:S04]  /*1ede0*/  LDL.LU R190, [R1+0x14] ;  /* 0x0000140001be7983 */ /* 0x001ea80000300800 */
[----:B-1----:R-:W3:Y:S04]  /*1edf0*/  LDL.LU R191, [R1+0x8] ;  /* 0x0000080001bf7983 */ /* 0x002ee80000300800 */
[----:B------:R-:W4:Y:S04]  /*1ee00*/  LDL.LU R20, [R1+0x44c] ;  /* 0x00044c0001147983 */ /* 0x000f280000300800 */
[----:B------:R-:W4:Y:S04]  /*1ee10*/  LDL.LU R209, [R1+0x63c] ;  /* 0x00063c0001d17983 */ /* 0x000f280000300800 */
        /* <DEDUP_REMOVED lines=28> */
[----:B------:R0:W-:Y:S01]  /*1efe0*/  STS.U8 [R16+UR7+0x7f00], R240 ;  /* 0x007f00f010007988 */ /* 0x0001e20008000007 */
[----:B------:R-:W-:-:S03]  /*1eff0*/  LOP3.LUT R12, R225, 0x70, RZ, 0x3c, !PT ;  /* 0x00000070e10c7812 */ /* 0x000fc600078e3cff */
[----:B0-----:R-:W4:Y:S04]  /*1f000*/  LDL.LU R16, [R1+0x638] ;  /* 0x0006380001107983 */ /* 0x001f280000300800 */
[----:B------:R-:W4:Y:S04]  /*1f010*/  LDL.LU R193, [R1+0x644] ;  /* 0x0006440001c17983 */ /* 0x000f280000300800 */
[----:B------:R-:W4:Y:S04]  /*1f020*/  LDL.LU R217, [R1+0x634] ;  /* 0x0006340001d97983 */ /* 0x000f280000300800 */
[----:B------:R-:W4:Y:S04]  /*1f030*/  LDL.LU R225, [R1+0x630] ;  /* 0x0006300001e17983 */ /* 0x000f280000300800 */
[----:B--2---:R0:W-:Y:S04]  /*1f040*/  STS.U8 [R12+UR7+0x380], R190 ;  /* 0x000380be0c007988 */ /* 0x0041e80008000007 */
[----:B---3--:R1:W-:Y:S04]  /*1f050*/  STS.U8 [R12+UR7+0x780], R191 ;  /* 0x000780bf0c007988 */ /* 0x0083e80008000007 */
        /* <DEDUP_REMOVED lines=9> */
[----:B0-----:R-:W2:Y:S04]  /*1f0f0*/  LDL.LU R190, [R1+0x628] ;  /* 0x0006280001be7983 */ /* 0x001ea80000300800 */
[----:B------:R-:W-:Y:S04]  /*1f100*/  STS.U8 [R12+UR7+0x2f80], R11 ;  /* 0x002f800b0c007988 */ /* 0x000fe80008000007 */
[----:B------:R-:W-:Y:S04]  /*1f110*/  STS.U8 [R12+UR7+0x3380], R15 ;  /* 0x0033800f0c007988 */ /* 0x000fe80008000007 */
[----:B------:R-:W-:Y:S04]  /*1f120*/  STS.U8 [R12+UR7+0x3780], R19 ;  /* 0x003780130c007988 */ /* 0x000fe80008000007 */
[----:B------:R-:W-:Y:S04]  /*1f130*/  STS.U8 [R12+UR7+0x3b80], R23 ;  /* 0x003b80170c007988 */ /* 0x000fe80008000007 */
[----:B------:R-:W-:Y:S04]  /*1f140*/  STS.U8 [R12+UR7+0x3f80], R155 ;  /* 0x003f809b0c007988 */ /* 0x000fe80008000007 */
[----:B------:R-:W-:Y:S04]  /*1f150*/  STS.U8 [R12+UR7+0x4380], R159 ;  /* 0x0043809f0c007988 */ /* 0x000fe80008000007 */
[----:B-1----:R-:W3:Y:S04]  /*1f160*/  LDL.LU R191, [R1+0x640] ;  /* 0x0006400001bf7983 */ /* 0x002ee80000300800 */
        /* <DEDUP_REMOVED lines=9> */
[----:B------:R-:W3:Y:S04]  /*1f200*/  LDL.LU R201, [R1+0x618] ;  /* 0x0006180001c97983 */ /* 0x000ee80000300800 */
[----:B------:R-:W-:Y:S01]  /*1f210*/  STS.U8 [R12+UR7+0x6b80], R242 ;  /* 0x006b80f20c007988 */ /* 0x000fe20008000007 */
[----:B----4-:R-:W-:-:S03]  /*1f220*/  IADD3 R20, P6, R20, UR17, RZ ;  /* 0x0000001114147c10 */ /* 0x010fc6000ffde0ff */
[----:B------:R-:W-:Y:S04]  /*1f230*/  STS.U8 [R12+UR7+0x6f80], R244 ;  /* 0x006f80f40c007988 */ /* 0x000fe80008000007 */
[----:B------:R-:W-:Y:S04]  /*1f240*/  STS.U8 [R12+UR7+0x7380], R246 ;  /* 0x007380f60c007988 */ /* 0x000fe80008000007 */
[----:B------:R-:W-:Y:S01]  /*1f250*/  STS.U8 [R12+UR7+0x7780], R248 ;  /* 0x007780f80c007988 */ /* 0x000fe20008000007 */
[----:B------:R-:W-:-:S03]  /*1f260*/  IADD3 R209, P2, R209, UR17, RZ ;  /* 0x00000011d1d17c10 */ /* 0x000fc6000ff5e0ff */
[----:B------:R-:W-:Y:S04]  /*1f270*/  STS.U8 [R12+UR7+0x7b80], R250 ;  /* 0x007b80fa0c007988 */ /* 0x000fe80008000007 */
[----:B------:R0:W-:Y:S01]  /*1f280*/  STS.U8 [R12+UR7+0x7f80], R252 ;  /* 0x007f80fc0c007988 */ /* 0x0001e20008000007 */
[----:B------:R-:W-:Y:S01]  /*1f290*/  IADD3 R16, P4, R16, UR17, RZ ;  /* 0x0000001110107c10 */ /* 0x000fe2000ff9e0ff */
[----:B------:R1:W-:Y:S06]  /*1f2a0*/  MEMBAR.ALL.CTA ;  /* 0x0000000000007992 */ /* 0x0003ec0000008000 */
[----:B-1----:R-:W1:Y:S04]  /*1f2b0*/  FENCE.VIEW.ASYNC.S ;  /* 0x00000000000073c6 */ /* 0x002e680000000000 */
[----:B0-----:R-:W4:Y:S04]  /*1f2c0*/  LDL.LU R12, [R1+0x440] ;  /* 0x00044000010c7983 */ /* 0x001f280000300800 */
[----:B------:R-:W4:Y:S04]  /*1f2d0*/  LDL.LU R212, [R1+0x610] ;  /* 0x0006100001d47983 */ /* 0x000f280000300800 */
[----:B------:R0:W-:Y:S04]  /*1f2e0*/  STL [R1+0x44c], R20 ;  /* 0x00044c1401007387 */ /* 0x0001e80000100800 */
[----:B0-----:R-:W4:Y:S04]  /*1f2f0*/  LDL.LU R20, [R1+0x448] ;  /* 0x0004480001147983 */ /* 0x001f280000300800 */
[----:B------:R0:W-:Y:S01]  /*1f300*/  STL [R1+0x63c], R209 ;  /* 0x00063cd101007387 */ /* 0x0001e20000100800 */
[----:B------:R-:W-:-:S02]  /*1f310*/  IADD3 R193, P0, R193, UR17, RZ ;  /* 0x00000011c1c17c10 */ /* 0x000fc4000ff1e0ff */
[----:B------:R-:W-:Y:S01]  /*1f320*/  IADD3 R217, P3, R217, UR17, RZ ;  /* 0x00000011d9d97c10 */ /* 0x000fe2000ff7e0ff */
[----:B-1----:R-:W-:Y:S06]  /*1f330*/  BAR.SYNC.DEFER_BLOCKING 0x0 ;  /* 0x0000000000007b1d */ /* 0x002fec0000010000 */
[----:B0-----:R-:W4:Y:S04]  /*1f340*/  LDL.LU R209, [R1+0x608] ;  /* 0x0006080001d17983 */ /* 0x001f280000300800 */
[----:B------:R-:W4:Y:S04]  /*1f350*/  LDL.LU R206, [R1+0x444] ;  /* 0x0004440001ce7983 */ /* 0x000f280000300800 */
[----:B------:R-:W4:Y:S04]  /*1f360*/  LDL.LU R198, [R1+0x600] ;  /* 0x0006000001c67983 */ /* 0x000f280000300800 */
[----:B------:R-:W-:Y:S04]  /*1f370*/  STL [R1+0x638], R16 ;  /* 0x0006381001007387 */ /* 0x000fe80000100800 */
[----:B------:R0:W-:Y:S01]  /*1f380*/  STL [R1+0x644], R193 ;  /* 0x000644c101007387 */ /* 0x0001e20000100800 */
[----:B------:R-:W-:-:S03]  /*1f390*/  IADD3 R225, P1, R225, UR17, RZ ;  /* 0x00000011e1e17c10 */ /* 0x000fc6000ff3e0ff */
[----:B0-----:R-:W4:Y:S04]  /*1f3a0*/  LDL.LU R193, [R1+0x43c] ;  /* 0x00043c0001c17983 */ /* 0x001f280000300800 */
[----:B------:R0:W-:Y:S04]  /*1f3b0*/  STL [R1+0x634], R217 ;  /* 0x000634d901007387 */ /* 0x0001e80000100800 */
[----:B0-----:R-:W4:Y:S04]  /*1f3c0*/  LDL.LU R217, [R1+0x5f8] ;  /* 0x0005f80001d97983 */ /* 0x001f280000300800 */
[----:B------:R-:W4:Y:S04]  /*1f3d0*/  LDL.LU R188, [R1+0x62c] ;  /* 0x00062c0001bc7983 */ /* 0x000f280000300800 */
[----:B------:R-:W4:Y:S04]  /*1f3e0*/  LDL.LU R184, [R1+0x5f0] ;  /* 0x0005f00001b87983 */ /* 0x000f280000300800 */
[----:B------:R-:W4:Y:S04]  /*1f3f0*/  LDL.LU R180, [R1+0x624] ;  /* 0x0006240001b47983 */ /* 0x000f280000300800 */
[----:B------:R0:W-:Y:S04]  /*1f400*/  STL [R1+0x630], R225 ;  /* 0x000630e101007387 */ /* 0x0001e80000100800 */
[----:B0-----:R-:W4:Y:S04]  /*1f410*/  LDL.LU R225, [R1+0x5e8] ;  /* 0x0005e80001e17983 */ /* 0x001f280000300800 */
[----:B------:R-:W4:Y:S04]  /*1f420*/  LDL.LU R176, [R1+0x614] ;  /* 0x0006140001b07983 */ /* 0x000f280000300800 */
[----:B------:R-:W4:Y:S01]  /*1f430*/  LDL.LU R172, [R1+0x5d8] ;  /* 0x0005d80001ac7983 */ /* 0x000f220000300800 */
[----:B--2---:R-:W-:-:S05]  /*1f440*/  IADD3 R190, P5, R190, UR17, RZ ;  /* 0x00000011bebe7c10 */ /* 0x004fca000ffbe0ff */
[----:B------:R0:W-:Y:S04]  /*1f450*/  STL [R1+0x628], R190 ;  /* 0x000628be01007387 */ /* 0x0001e80000100800 */
[----:B0-----:R-:W2:Y:S04]  /*1f460*/  LDL.LU R190, [R1+0x60c] ;  /* 0x00060c0001be7983 */ /* 0x001ea80000300800 */
[----:B------:R-:W2:Y:S01]  /*1f470*/  LDL.LU R168, [R1+0x5d0] ;  /* 0x0005d00001a87983 */ /* 0x000ea20000300800 */
[----:B---3--:R-:W-:-:S05]  /*1f480*/  IADD3.X R191, R191, UR36, RZ, P0, !PT ;  /* 0x00000024bfbf7c10 */ /* 0x008fca00087fe4ff */
[----:B------:R0:W-:Y:S04]  /*1f490*/  STL [R1+0x640], R191 ;  /* 0x000640bf01007387 */ /* 0x0001e80000100800 */
[----:B0-----:R-:W3:Y:S04]  /*1f4a0*/  LDL.LU R191, [R1+0x604] ;  /* 0x0006040001bf7983 */ /* 0x001ee80000300800 */
[----:B------:R-:W3:Y:S01]  /*1f4b0*/  LDL.LU R164, [R1+0x5c8] ;  /* 0x0005c80001a47983 */ /* 0x000ee20000300800 */
[----:B------:R-:W-:-:S05]  /*1f4c0*/  IADD3 R201, P0, R201, UR17, RZ ;  /* 0x00000011c9c97c10 */ /* 0x000fca000ff1e0ff */
[----:B------:R0:W-:Y:S04]  /*1f4d0*/  STL [R1+0x618], R201 ;  /* 0x000618c901007387 */ /* 0x0001e80000100800 */
[----:B0-----:R-:W3:Y:S04]  /*1f4e0*/  LDL.LU R201, [R1+0x5fc] ;  /* 0x0005fc0001c97983 */ /* 0x001ee80000300800 */
[----:B------:R-:W3:Y:S04]  /*1f4f0*/  LDL.LU R160, [R1+0x620] ;  /* 0x0006200001a07983 */ /* 0x000ee80000300800 */
[----:B------:R-:W3:Y:S04]  /*1f500*/  LDL.LU R156, [R1+0x5f4] ;  /* 0x0005f400019c7983 */ /* 0x000ee80000300800 */
[----:B------:R-:W3:Y:S01]  /*1f510*/  LDL.LU R152, [R1+0x5c0] ;  /* 0x0005c00001987983 */ /* 0x000ee20000300800 */
[----:B----4-:R-:W-:-:S02]  /*1f520*/  IADD3.X R12, R12, UR36, RZ, P6, !PT ;  /* 0x000000240c0c7c10 */ /* 0x010fc4000b7fe4ff */
[----:B------:R-:W-:-:S03]  /*1f530*/  IADD3 R212, P6, R212, UR17, RZ ;  /* 0x00000011d4d47c10 */ /* 0x000fc6000ffde0ff */
[----:B------:R0:W-:Y:S04]  /*1f540*/  STL [R1+0x440], R12 ;  /* 0x0004400c01007387 */ /* 0x0001e80000100800 */
[----:B------:R-:W4:Y:S04]  /*1f550*/  LDL.LU R16, [R1+0x5ec] ;  /* 0x0005ec0001107983 */ /* 0x000f280000300800 */
[----:B0-----:R-:W4:Y:S01]  /*1f560*/  LDL.LU R12, [R1+0x61c] ;  /* 0x00061c00010c7983 */ /* 0x001f220000300800 */
[----:B------:R-:W-:-:S05]  /*1f570*/  IADD3.X R20, R20, UR36, RZ, P2, !PT ;  /* 0x0000002414147c10 */ /* 0x000fca00097fe4ff */
[----:B------:R0:W-:Y:S04]  /*1f580*/  STL [R1+0x448], R20 ;  /* 0x0004481401007387 */ /* 0x0001e80000100800 */
[----:B------:R-:W-:Y:S04]  /*1f590*/  STL [R1+0x610], R212 ;  /* 0x000610d401007387 */ /* 0x000fe80000100800 */
[----:B0-----:R-:W4:Y:S01]  /*1f5a0*/  LDL.LU R20, [R1+0x5e0] ;  /* 0x0005e00001147983 */ /* 0x001f220000300800 */
[----:B------:R-:W-:-:S05]  /*1f5b0*/  IADD3 R209, P2, R209, UR17, RZ ;  /* 0x00000011d1d17c10 */ /* 0x000fca000ff5e0ff */
[----:B------:R0:W-:Y:S04]  /*1f5c0*/  STL [R1+0x608], R209 ;  /* 0x000608d101007387 */ /* 0x0001e80000100800 */
[----:B0-----:R-:W4:Y:S01]  /*1f5d0*/  LDL.LU R209, [R1+0x5b8] ;  /* 0x0005b80001d17983 */ /* 0x001f220000300800 */
[----:B------:R-:W-:Y:S02]  /*1f5e0*/  IADD3.X R206, R206, UR36, RZ, P4, !PT ;  /* 0x00000024cece7c10 */ /* 0x000fe4000a7fe4ff */
[----:B------:R-:W-:-:S05]  /*1f5f0*/  IADD3.X R193, R193, UR36, RZ, P3, !PT ;  /* 0x00000024c1c17c10 */ /* 0x000fca0009ffe4ff */
[----:B------:R0:W-:Y:S01]  /*1f600*/  STL [R1+0x43c], R193 ;  /* 0x00043cc101007387 */ /* 0x0001e20000100800 */
[----:B------:R-:W-:-:S03]  /*1f610*/  IADD3 R198, P4, R198, UR17, RZ ;  /* 0x00000011c6c67c10 */ /* 0x000fc6000ff9e0ff */
[----:B------:R-:W-:Y:S04]  /*1f620*/  STL [R1+0x444], R206 ;  /* 0x000444ce01007387 */ /* 0x000fe80000100800 */
[----:B0-----:R-:W4:Y:S01]  /*1f630*/  LDL.LU R193, [R1+0x5e4] ;  /* 0x0005e40001c17983 */ /* 0x001f220000300800 */
[----:B------:R-:W-:Y:S02]  /*1f640*/  IADD3 R217, P3, R217, UR17, RZ ;  /* 0x00000011d9d97c10 */ /* 0x000fe4000ff7e0ff */
[----:B------:R-:W-:Y:S01]  /*1f650*/  IADD3.X R188, R188, UR36, RZ, P1, !PT ;  /* 0x00000024bcbc7c10 */ /* 0x000fe20008ffe4ff */
[----:B------:R-:W-:Y:S01]  /*1f660*/  STL [R1+0x600], R198 ;  /* 0x000600c601007387 */ /* 0x000fe20000100800 */
[----:B------:R-:W-:-:S03]  /*1f670*/  IADD3 R184, P1, R184, UR17, RZ ;  /* 0x00000011b8b87c10 */ /* 0x000fc6000ff3e0ff */
[----:B------:R0:W-:Y:S01]  /*1f680*/  STL [R1+0x5f8], R217 ;  /* 0x0005f8d901007387 */ /* 0x0001e20000100800 */
[----:B------:R-:W-:-:S03]  /*1f690*/  IADD3.X R180, R180, UR36, RZ, P5, !PT ;  /* 0x00000024b4b47c10 */ /* 0x000fc6000affe4ff */
[----:B0-----:R-:W4:Y:S01]  /*1f6a0*/  LDL.LU R217, [R1+0x5b0] ;  /* 0x0005b00001d97983 */ /* 0x001f220000300800 */
[----:B------:R-:W-:-:S03]  /*1f6b0*/  IADD3 R225, P5, R225, UR17, RZ ;  /* 0x00000011e1e17c10 */ /* 0x000fc6000ffbe0ff */
[----:B------:R-:W-:Y:S01]  /*1f6c0*/  STL [R1+0x62c], R188 ;  /* 0x00062cbc01007387 */ /* 0x000fe20000100800 */
[----:B------:R-:W-:-:S03]  /*1f6d0*/  IADD3.X R176, R176, UR36, RZ, P0, !PT ;  /* 0x00000024b0b07c10 */ /* 0x000fc600087fe4ff */
[----:B------:R0:W-:Y:S04]  /*1f6e0*/  STL [R1+0x5e8], R225 ;  /* 0x0005e8e101007387 */ /* 0x0001e80000100800 */
[----:B------:R-:W-:Y:S01]  /*1f6f0*/  STL [R1+0x5f0], R184 ;  /* 0x0005f0b801007387 */ /* 0x000fe20000100800 */
[----:B------:R-:W-:-:S03]  /*1f700*/  IADD3 R172, P0, R172, UR17, RZ ;  /* 0x00000011acac7c10 */ /* 0x000fc6000ff1e0ff */
[----:B0-----:R-:W4:Y:S04]  /*1f710*/  LDL.LU R225, [R1+0x5dc] ;  /* 0x0005dc0001e17983 */ /* 0x001f280000300800 */
[----:B------:R-:W-:Y:S01]  /*1f720*/  STL [R1+0x624], R180 ;  /* 0x000624b401007387 */ /* 0x000fe20000100800 */
[----:B--2---:R-:W-:-:S05]  /*1f730*/  IADD3.X R190, R190, UR36, RZ, P6, !PT ;  /* 0x00000024bebe7c10 */ /* 0x004fca000b7fe4ff */
[----:B------:R0:W-:Y:S04]  /*1f740*/  STL [R1+0x60c], R190 ;  /* 0x00060cbe01007387 */ /* 0x0001e80000100800 */
[----:B------:R-:W-:Y:S04]  /*1f750*/  STL [R1+0x614], R176 ;  /* 0x000614b001007387 */ /* 0x000fe80000100800 */
[----:B0-----:R-:W2:Y:S04]  /*1f760*/  LDL.LU R190, [R1+0x5a8] ;  /* 0x0005a80001be7983 */ /* 0x001ea80000300800 */
[----:B------:R-:W-:Y:S01]  /*1f770*/  STL [R1+0x5d8], R172 ;  /* 0x0005d8ac01007387 */ /* 0x000fe20000100800 */
[----:B------:R-:W-:-:S02]  /*1f780*/  IADD3 R168, P6, R168, UR17, RZ ;  /* 0x00000011a8a87c10 */ /* 0x000fc4000ffde0ff */
[----:B---3--:R-:W-:-:S05]  /*1f790*/  IADD3.X R191, R191, UR36, RZ, P2, !PT ;  /* 0x00000024bfbf7c10 */ /* 0x008fca00097fe4ff */
[----:B------:R0:W-:Y:S01]  /*1f7a0*/  STL [R1+0x604], R191 ;  /* 0x000604bf01007387 */ /* 0x0001e20000100800 */
[----:B------:R-:W-:-:S03]  /*1f7b0*/  IADD3 R164, P2, R164, UR17, RZ ;  /* 0x00000011a4a47c10 */ /* 0x000fc6000ff5e0ff */
[----:B0-----:R-:W3:Y:S04]  /*1f7c0*/  LDL.LU R191, [R1+0x5d4] ;  /* 0x0005d40001bf7983 */ /* 0x001ee80000300800 */
[----:B------:R-:W-:Y:S01]  /*1f7d0*/  STL [R1+0x5d0], R168 ;  /* 0x0005d0a801007387 */ /* 0x000fe20000100800 */
[----:B------:R-:W-:Y:S02]  /*1f7e0*/  IADD3.X R201, R201, UR36, RZ, P4, !PT ;  /* 0x00000024c9c97c10 */ /* 0x000fe4000a7fe4ff */
[----:B------:R-:W-:-:S03]  /*1f7f0*/  IADD3 R160, P4, R160, UR17, RZ ;  /* 0x00000011a0a07c10 */ /* 0x000fc6000ff9e0ff */
[----:B------:R0:W-:Y:S01]  /*1f800*/  STL [R1+0x5fc], R201 ;  /* 0x0005fcc901007387 */ /* 0x0001e20000100800 */
[----:B------:R-:W-:Y:S02]  /*1f810*/  IADD3.X R156, R156, UR36, RZ, P3, !PT ;  /* 0x000000249c9c7c10 */ /* 0x000fe40009ffe4ff */
[----:B------:R-:W-:Y:S01]  /*1f820*/  IADD3 R152, P3, R152, UR17, RZ ;  /* 0x0000001198987c10 */ /* 0x000fe2000ff7e0ff */
[----:B0-----:R-:W3:Y:S04]  /*1f830*/  LDL.LU R201, [R1+0x598] ;  /* 0x0005980001c97983 */ /* 0x001ee80000300800 */
[----:B------:R-:W-:Y:S04]  /*1f840*/  STL [R1+0x5c8], R164 ;  /* 0x0005c8a401007387 */ /* 0x000fe80000100800 */
[----:B------:R-:W-:Y:S01]  /*1f850*/  STL [R1+0x620], R160 ;  /* 0x000620a001007387 */ /* 0x000fe20000100800 */
[----:B----4-:R-:W-:-:S03]  /*1f860*/  IADD3.X R16, R16, UR36, RZ, P1, !PT ;  /* 0x0000002410107c10 */ /* 0x010fc60008ffe4ff */
[----:B------:R-:W-:Y:S04]  /*1f870*/  STL [R1+0x5f4], R156 ;  /* 0x0005f49c01007387 */ /* 0x000fe80000100800 */
[----:B------:R-:W4:Y:S01]  /*1f880*/  LDL.LU R212, [R1+0x5cc] ;  /* 0x0005cc0001d47983 */ /* 0x000f220000300800 */
[----:B------:R-:W-:-:S03]  /*1f890*/  IADD3.X R12, R12, UR36, RZ, P4, !PT ;  /* 0x000000240c0c7c10 */ /* 0x000fc6000a7fe4ff */
[----:B------:R-:W-:Y:S04]  /*1f8a0*/  STL [R1+0x5c0], R152 ;  /* 0x0005c09801007387 */ /* 0x000fe80000100800 */
[----:B------:R0:W-:Y:S04]  /*1f8b0*/  STL [R1+0x5ec], R16 ;  /* 0x0005ec1001007387 */ /* 0x0001e80000100800 */
[----:B0-----:R-:W4:Y:S01]  /*1f8c0*/  LDL.LU R16, [R1+0x590] ;  /* 0x0005900001107983 */ /* 0x001f220000300800 */
[----:B------:R-:W-:-:S03]  /*1f8d0*/  IADD3 R20, P1, R20, UR17, RZ ;  /* 0x0000001114147c10 */ /* 0x000fc6000ff3e0ff */
[----:B------:R0:W-:Y:S04]  /*1f8e0*/  STL [R1+0x61c], R12 ;  /* 0x00061c0c01007387 */ /* 0x0001e80000100800 */
[----:B0-----:R-:W4:Y:S01]  /*1f8f0*/  LDL.LU R12, [R1+0x5c4] ;  /* 0x0005c400010c7983 */ /* 0x001f220000300800 */
[----:B------:R-:W-:-:S03]  /*1f900*/  IADD3 R209, P4, R209, UR17, RZ ;  /* 0x00000011d1d17c10 */ /* 0x000fc6000ff9e0ff */
[----:B------:R-:W4:Y:S04]  /*1f910*/  LDL.LU R206, [R1+0x588] ;  /* 0x0005880001ce7983 */ /* 0x000f280000300800 */
[----:B------:R-:W4:Y:S04]  /*1f920*/  LDL.LU R198, [R1+0x5bc] ;  /* 0x0005bc0001c67983 */ /* 0x000f280000300800 */
[----:B------:R-:W-:Y:S04]  /*1f930*/  STL [R1+0x5e0], R20 ;  /* 0x0005e01401007387 */ /* 0x000fe80000100800 */
[----:B------:R0:W-:Y:S04]  /*1f940*/  STL [R1+0x5b8], R209 ;  /* 0x0005b8d101007387 */ /* 0x0001e80000100800 */
[----:B0-----:R-:W4:Y:S01]  /*1f950*/  LDL.LU R209, [R1+0x580] ;  /* 0x0005800001d17983 */ /* 0x001f220000300800 */
[----:B------:R-:W-:-:S05]  /*1f960*/  IADD3.X R193, R193, UR36, RZ, P5, !PT ;  /* 0x00000024c1c17c10 */ /* 0x000fca000affe4ff */
[----:B------:R0:W-:Y:S04]  /*1f970*/  STL [R1+0x5e4], R193 ;  /* 0x0005e4c101007387 */ /* 0x0001e80000100800 */
[----:B0-----:R-:W4:Y:S01]  /*1f980*/  LDL.LU R193, [R1+0x5b4] ;  /* 0x0005b40001c17983 */ /* 0x001f220000300800 */
[----:B------:R-:W-:-:S03]  /*1f990*/  IADD3 R217, P5, R217, UR17, RZ ;  /* 0x00000011d9d97c10 */ /* 0x000fc6000ffbe0ff */
[----:B------:R-:W4:Y:S04]  /*1f9a0*/  LDL.LU R188, [R1+0x578] ;  /* 0x0005780001bc7983 */ /* 0x000f280000300800 */
[----:B------:R-:W4:Y:S04]  /*1f9b0*/  LDL.LU R184, [R1+0x5ac] ;  /* 0x0005ac0001b87983 */ /* 0x000f280000300800 */
[----:B------:R-:W4:Y:S04]  /*1f9c0*/  LDL.LU R180, [R1+0x570] ;  /* 0x0005700001b47983 */ /* 0x000f280000300800 */
[----:B------:R0:W-:Y:S01]  /*1f9d0*/  STL [R1+0x5b0], R217 ;  /* 0x0005b0d901007387 */ /* 0x0001e20000100800 */
[----:B------:R-:W-:-:S03]  /*1f9e0*/  IADD3.X R225, R225, UR36, RZ, P1, !PT ;  /* 0x00000024e1e17c10 */ /* 0x000fc60008ffe4ff */
[----:B0-----:R-:W4:Y:S04]  /*1f9f0*/  LDL.LU R217, [R1+0x5a4] ;  /* 0x0005a40001d97983 */ /* 0x001f280000300800 */
[----:B------:R-:W4:Y:S04]  /*1fa00*/  LDL.LU R176, [R1+0x568] ;  /* 0x0005680001b07983 */ /* 0x000f280000300800 */
[----:B------:R-:W4:Y:S04]  /*1fa10*/  LDL.LU R172, [R1+0x594] ;  /* 0x0005940001ac7983 */ /* 0x000f280000300800 */
[----:B------:R0:W-:Y:S04]  /*1fa20*/  STL [R1+0x5dc], R225 ;  /* 0x0005dce101007387 */ /* 0x0001e80000100800 */
[----:B0-----:R-:W4:Y:S04]  /*1fa30*/  LDL.LU R225, [R1+0x558] ;  /* 0x0005580001e17983 */ /* 0x001f280000300800 */
        /* <DEDUP_REMOVED lines=8> */
[----:B------:R-:W3:Y:S04]  /*1fac0*/  LDL.LU R160, [R1+0x57c] ;  /* 0x00057c0001a07983 */ /* 0x000ee80000300800 */
[----:B------:R-:W3:Y:S04]  /*1fad0*/  LDL.LU R156, [R1+0x540] ;  /* 0x00054000019c7983 */ /* 0x000ee80000300800 */
[----:B------:R-:W3:Y:S01]  /*1fae0*/  LDL.LU R152, [R1+0x574] ;  /* 0x0005740001987983 */ /* 0x000ee20000300800 */
[----:B------:R-:W-:-:S05]  /*1faf0*/  IADD3 R201, P0, R201, UR17, RZ ;  /* 0x00000011c9c97c10 */ /* 0x000fca000ff1e0ff */
[----:B------:R0:W-:Y:S04]  /*1fb00*/  STL [R1+0x598], R201 ;  /* 0x000598c901007387 */ /* 0x0001e80000100800 */
[----:B------:R-:W3:Y:S04]  /*1fb10*/  LDL.LU R20, [R1+0x538] ;  /* 0x0005380001147983 */ /* 0x000ee80000300800 */
[----:B0-----:R-:W3:Y:S01]  /*1fb20*/  LDL.LU R201, [R1+0x56c] ;  /* 0x00056c0001c97983 */ /* 0x001ee20000300800 */
[----:B----4-:R-:W-:Y:S02]  /*1fb30*/  IADD3.X R212, R212, UR36, RZ, P6, !PT ;  /* 0x00000024d4d47c10 */ /* 0x010fe4000b7fe4ff */
[----:B------:R-:W-:-:S05]  /*1fb40*/  IADD3 R16, P6, R16, UR17, RZ ;  /* 0x0000001110107c10 */ /* 0x000fca000ffde0ff */
[----:B------:R0:W-:Y:S04]  /*1fb50*/  STL [R1+0x590], R16 ;  /* 0x0005901001007387 */ /* 0x0001e80000100800 */
[----:B------:R-:W-:Y:S01]  /*1fb60*/  STL [R1+0x5cc], R212 ;  /* 0x0005ccd401007387 */ /* 0x000fe20000100800 */
[----:B------:R-:W-:-:S03]  /*1fb70*/  IADD3.X R12, R12, UR36, RZ, P2, !PT ;  /* 0x000000240c0c7c10 */ /* 0x000fc600097fe4ff */
[----:B0-----:R-:W4:Y:S01]  /*1fb80*/  LDL.LU R16, [R1+0x530] ;  /* 0x0005300001107983 */ /* 0x001f220000300800 */
[----:B------:R-:W-:Y:S02]  /*1fb90*/  IADD3 R206, P2, R206, UR17, RZ ;  /* 0x00000011cece7c10 */ /* 0x000fe4000ff5e0ff */
[----:B------:R-:W-:Y:S01]  /*1fba0*/  IADD3.X R198, R198, UR36, RZ, P3, !PT ;  /* 0x00000024c6c67c10 */ /* 0x000fe20009ffe4ff */
[----:B------:R0:W-:Y:S04]  /*1fbb0*/  STL [R1+0x5c4], R12 ;  /* 0x0005c40c01007387 */ /* 0x0001e80000100800 */
[----:B0-----:R-:W4:Y:S01]  /*1fbc0*/  LDL.LU R12, [R1+0x564] ;  /* 0x00056400010c7983 */ /* 0x001f220000300800 */
[----:B------:R-:W-:-:S05]  /*1fbd0*/  IADD3 R209, P3, R209, UR17, RZ ;  /* 0x00000011d1d17c10 */ /* 0x000fca000ff7e0ff */
[----:B------:R0:W-:Y:S04]  /*1fbe0*/  STL [R1+0x580], R209 ;  /* 0x000580d101007387 */ /* 0x0001e80000100800 */
[----:B------:R-:W-:Y:S04]  /*1fbf0*/  STL [R1+0x588], R206 ;  /* 0x000588ce01007387 */ /* 0x000fe80000100800 */
[----:B0-----:R-:W4:Y:S01]  /*1fc00*/  LDL.LU R209, [R1+0x528] ;  /* 0x0005280001d17983 */ /* 0x001f220000300800 */
[----:B------:R-:W-:-:S03]  /*1fc10*/  IADD3.X R193, R193, UR36, RZ, P4, !PT ;  /* 0x00000024c1c17c10 */ /* 0x000fc6000a7fe4ff */
[----:B------:R-:W-:Y:S04]  /*1fc20*/  STL [R1+0x5bc], R198 ;  /* 0x0005bcc601007387 */ /* 0x000fe80000100800 */
[----:B------:R0:W-:Y:S01]  /*1fc30*/  STL [R1+0x5b4], R193 ;  /* 0x0005b4c101007387 */ /* 0x0001e20000100800 */
[----:B------:R-:W-:Y:S02]  /*1fc40*/  IADD3 R188, P4, R188, UR17, RZ ;  /* 0x00000011bcbc7c10 */ /* 0x000fe4000ff9e0ff */
[----:B------:R-:W-:Y:S01]  /*1fc50*/  IADD3.X R184, R184, UR36, RZ, P5, !PT ;  /* 0x00000024b8b87c10 */ /* 0x000fe2000affe4ff */
[----:B0-----:R-:W4:Y:S01]  /*1fc60*/  LDL.LU R193, [R1+0x554] ;  /* 0x0005540001c17983 */ /* 0x001f220000300800 */
[----:B------:R-:W-:-:S03]  /*1fc70*/  IADD3 R180, P5, R180, UR17, RZ ;  /* 0x00000011b4b47c10 */ /* 0x000fc6000ffbe0ff */
[----:B------:R-:W-:Y:S01]  /*1fc80*/  STL [R1+0x578], R188 ;  /* 0x000578bc01007387 */ /* 0x000fe20000100800 */
[----:B------:R-:W-:-:S05]  /*1fc90*/  IADD3.X R217, R217, UR36, RZ, P1, !PT ;  /* 0x00000024d9d97c10 */ /* 0x000fca0008ffe4ff */
[----:B------:R0:W-:Y:S01]  /*1fca0*/  STL [R1+0x5a4], R217 ;  /* 0x0005a4d901007387 */ /* 0x0001e20000100800 */
[----:B------:R-:W-:Y:S02]  /*1fcb0*/  IADD3 R176, P1, R176, UR17, RZ ;  /* 0x00000011b0b07c10 */ /* 0x000fe4000ff3e0ff */
[----:B------:R-:W-:Y:S01]  /*1fcc0*/  IADD3.X R172, R172, UR36, RZ, P0, !PT ;  /* 0x00000024acac7c10 */ /* 0x000fe200087fe4ff */
[----:B------:R-:W-:Y:S04]  /*1fcd0*/  STL [R1+0x5ac], R184 ;  /* 0x0005acb801007387 */ /* 0x000fe80000100800 */
[----:B0-----:R-:W4:Y:S01]  /*1fce0*/  LDL.LU R217, [R1+0x518] ;  /* 0x0005180001d97983 */ /* 0x001f220000300800 */
[----:B------:R-:W-:-:S03]  /*1fcf0*/  IADD3 R225, P0, R225, UR17, RZ ;  /* 0x00000011e1e17c10 */ /* 0x000fc6000ff1e0ff */
[----:B------:R-:W-:Y:S01]  /*1fd00*/  STL [R1+0x570], R180 ;  /* 0x000570b401007387 */ /* 0x000fe20000100800 */
[----:B------:R-:W-:-:S03]  /*1fd10*/  IADD3.X R168, R168, UR36, RZ, P6, !PT ;  /* 0x00000024a8a87c10 */ /* 0x000fc6000b7fe4ff */
[----:B------:R0:W-:Y:S04]  /*1fd20*/  STL [R1+0x558], R225 ;  /* 0x000558e101007387 */ /* 0x0001e80000100800 */
[----:B------:R-:W-:Y:S04]  /*1fd30*/  STL [R1+0x568], R176 ;  /* 0x000568b001007387 */ /* 0x000fe80000100800 */
[----:B0-----:R-:W4:Y:S04]  /*1fd40*/  LDL.LU R225, [R1+0x54c] ;  /* 0x00054c0001e17983 */ /* 0x001f280000300800 */
[----:B------:R-:W-:Y:S01]  /*1fd50*/  STL [R1+0x594], R172 ;  /* 0x000594ac01007387 */ /* 0x000fe20000100800 */
[----:B--2---:R-:W-:-:S02]  /*1fd60*/  IADD3 R190, P6, R190, UR17, RZ ;  /* 0x00000011bebe7c10 */ /* 0x004fc4000ffde0ff */
[----:B------:R-:W-:-:S03]  /*1fd70*/  IADD3.X R164, R164, UR36, RZ, P2, !PT ;  /* 0x00000024a4a47c10 */ /* 0x000fc600097fe4ff */
[----:B------:R0:W-:Y:S04]  /*1fd80*/  STL [R1+0x550], R190 ;  /* 0x000550be01007387 */ /* 0x0001e80000100800 */
[----:B0-----:R-:W2:Y:S04]  /*1fd90*/  LDL.LU R190, [R1+0x510] ;  /* 0x0005100001be7983 */ /* 0x001ea80000300800 */
[----:B------:R-:W-:Y:S01]  /*1fda0*/  STL [R1+0x58c], R168 ;  /* 0x00058ca801007387 */ /* 0x000fe20000100800 */
[----:B---3--:R-:W-:Y:S02]  /*1fdb0*/  IADD3 R191, P2, R191, UR17, RZ ;  /* 0x00000011bfbf7c10 */ /* 0x008fe4000ff5e0ff */
[----:B------:R-:W-:-:S03]  /*1fdc0*/  IADD3.X R160, R160, UR36, RZ, P3, !PT ;  /* 0x00000024a0a07c10 */ /* 0x000fc60009ffe4ff */
[----:B------:R0:W-:Y:S01]  /*1fdd0*/  STL [R1+0x548], R191 ;  /* 0x000548bf01007387 */ /* 0x0001e20000100800 */
[----:B------:R-:W-:Y:S02]  /*1fde0*/  IADD3 R156, P3, R156, UR17, RZ ;  /* 0x000000119c9c7c10 */ /* 0x000fe4000ff7e0ff */
[----:B------:R-:W-:Y:S01]  /*1fdf0*/  IADD3.X R152, R152, UR36, RZ, P4, !PT ;  /* 0x0000002498987c10 */ /* 0x000fe2000a7fe4ff */
[----:B0-----:R-:W3:Y:S04]  /*1fe00*/  LDL.LU R191, [R1+0x544] ;  /* 0x0005440001bf7983 */ /* 0x001ee80000300800 */
[----:B------:R-:W-:Y:S04]  /*1fe10*/  STL [R1+0x584], R164 ;  /* 0x000584a401007387 */ /* 0x000fe80000100800 */
[----:B------:R-:W-:Y:S04]  /*1fe20*/  STL [R1+0x57c], R160 ;  /* 0x00057ca001007387 */ /* 0x000fe80000100800 */
[----:B------:R-:W-:Y:S04]  /*1fe30*/  STL [R1+0x540], R156 ;  /* 0x0005409c01007387 */ /* 0x000fe80000100800 */
[----:B------:R-:W3:Y:S01]  /*1fe40*/  LDL.LU R212, [R1+0x508] ;  /* 0x0005080001d47983 */ /* 0x000ee20000300800 */
[----:B------:R-:W-:-:S03]  /*1fe50*/  IADD3 R20, P4, R20, UR17, RZ ;  /* 0x0000001114147c10 */ /* 0x000fc6000ff9e0ff */
[----:B------:R-:W-:Y:S01]  /*1fe60*/  STL [R1+0x574], R152 ;  /* 0x0005749801007387 */ /* 0x000fe20000100800 */
[----:B------:R-:W-:-:S03]  /*1fe70*/  IADD3.X R201, R201, UR36, RZ, P5, !PT ;  /* 0x00000024c9c97c10 */ /* 0x000fc6000affe4ff */
[----:B------:R0:W-:Y:S04]  /*1fe80*/  STL [R1+0x538], R20 ;  /* 0x0005381401007387 */ /* 0x0001e80000100800 */
[----:B0-----:R-:W3:Y:S04]  /*1fe90*/  LDL.LU R20, [R1+0x53c] ;  /* 0x00053c0001147983 */ /* 0x001ee80000300800 */
[----:B------:R0:W-:Y:S04]  /*1fea0*/  STL [R1+0x56c], R201 ;  /* 0x00056cc901007387 */ /* 0x0001e80000100800 */
[----:B0-----:R-:W3:Y:S04]  /*1feb0*/  LDL.LU R201, [R1+0x500] ;  /* 0x0005000001c97983 */ /* 0x001ee80000300800 */
[----:B------:R-:W3:Y:S04]  /*1fec0*/  LDL.LU R206, [R1+0x534] ;  /* 0x0005340001ce7983 */ /* 0x000ee80000300800 */
[----:B------:R-:W3:Y:S01]  /*1fed0*/  LDL.LU R198, [R1+0x4f8] ;  /* 0x0004f80001c67983 */ /* 0x000ee20000300800 */
[----:B----4-:R-:W-:-:S05]  /*1fee0*/  IADD3 R16, P5, R16, UR17, RZ ;  /* 0x0000001110107c10 */ /* 0x010fca000ffbe0ff */
[----:B------:R0:W-:Y:S04]  /*1fef0*/  STL [R1+0x530], R16 ;  /* 0x0005301001007387 */ /* 0x0001e80000100800 */
[----:B0-----:R-:W4:Y:S01]  /*1ff00*/  LDL.LU R16, [R1+0x52c] ;  /* 0x00052c0001107983 */ /* 0x001f220000300800 */
[----:B------:R-:W-:-:S05]  /*1ff10*/  IADD3.X R12, R12, UR36, RZ, P1, !PT ;  /* 0x000000240c0c7c10 */ /* 0x000fca0008ffe4ff */
[----:B------:R-:W-:Y:S01]  /*1ff20*/  STL [R1+0x564], R12 ;  /* 0x0005640c01007387 */ /* 0x000fe20000100800 */
[----:B------:R-:W-:-:S05]  /*1ff30*/  IADD3 R209, P1, R209, UR17, RZ ;  /* 0x00000011d1d17c10 */ /* 0x000fca000ff3e0ff */
[----:B------:R0:W-:Y:S04]  /*1ff40*/  STL [R1+0x528], R209 ;  /* 0x000528d101007387 */ /* 0x0001e80000100800 */
[----:B0-----:R-:W4:Y:S01]  /*1ff50*/  LDL.LU R209, [R1+0x4f0] ;  /* 0x0004f00001d17983 */ /* 0x001f220000300800 */
[----:B------:R-:W-:-:S03]  /*1ff60*/  IADD3.X R193, R193, UR36, RZ, P0, !PT ;  /* 0x00000024c1c17c10 */ /* 0x000fc600087fe4ff */
[----:B------:R-:W4:Y:S04]  /*1ff70*/  LDL.LU R188, [R1+0x524] ;  /* 0x0005240001bc7983 */ /* 0x000f280000300800 */
[----:B------:R-:W4:Y:S04]  /*1ff80*/  LDL.LU R184, [R1+0x4e8] ;  /* 0x0004e80001b87983 */ /* 0x000f280000300800 */
[----:B------:R-:W4:Y:S04]  /*1ff90*/  LDL.LU R180, [R1+0x514] ;  /* 0x0005140001b47983 */ /* 0x000f280000300800 */
[----:B------:R0:W-:Y:S04]  /*1ffa0*/  STL [R1+0x554], R193 ;  /* 0x000554c101007387 */ /* 0x0001e80000100800 */
[----:B0-----:R-:W4:Y:S04]  /*1ffb0*/  LDL.LU R193, [R1+0x4d8] ;  /* 0x0004d80001c17983 */ /* 0x001f280000300800 */
[----:B------:R-:W4:Y:S01]  /*1ffc0*/  LDL.LU R176, [R1+0x50c] ;  /* 0x00050c0001b07983 */ /* 0x000f220000300800 */
[----:B------:R-:W-:-:S03]  /*1ffd0*/  IADD3 R217, P0, R217, UR17, RZ ;  /* 0x00000011d9d97c10 */ /* 0x000fc6000ff1e0ff */
[----:B------:R-:W4:Y:S04]  /*1ffe0*/  LDL.LU R172, [R1+0x4d0] ;  /* 0x0004d00001ac7983 */ /* 0x000f280000300800 */
[----:B------:R-:W4:Y:S04]  /*1fff0*/  LDL.LU R12, [R1+0x504] ;  /* 0x00050400010c7983 */ /* 0x000f280000300800 */
[----:B------:R0:W-:Y:S04]  /*20000*/  STL [R1+0x518], R217 ;  /* 0x000518d901007387 */ /* 0x0001e80000100800 */
[----:B------:R-:W4:Y:S01]  /*20010*/  LDL.LU R168, [R1+0x4c8] ;  /* 0x0004c80001a87983 */ /* 0x000f220000300800 */
[----:B------:R-:W-:-:S03]  /*20020*/  IADD3.X R225, R225, UR36, RZ, P6, !PT ;  /* 0x00000024e1e17c10 */ /* 0x000fc6000b7fe4ff */
[----:B0-----:R-:W4:Y:S04]  /*20030*/  LDL.LU R217, [R1+0x4fc] ;  /* 0x0004fc0001d97983 */ /* 0x001f280000300800 */
[----:B------:R0:W-:Y:S04]  /*20040*/  STL [R1+0x54c], R225 ;  /* 0x00054ce101007387 */ /* 0x0001e80000100800 */
[----:B------:R-:W4:Y:S04]  /*20050*/  LDL.LU R164, [R1+0x4c0] ;  /* 0x0004c00001a47983 */ /* 0x000f280000300800 */
[----:B0-----:R-:W4:Y:S01]  /*20060*/  LDL.LU R225, [R1+0x4f4] ;  /* 0x0004f40001e17983 */ /* 0x001f220000300800 */
[----:B--2---:R-:W-:-:S05]  /*20070*/  IADD3 R190, P6, R190, UR17, RZ ;  /* 0x00000011bebe7c10 */ /* 0x004fca000ffde0ff */
[----:B------:R0:W-:Y:S04]  /*20080*/  STL [R1+0x510], R190 ;  /* 0x000510be01007387 */ /* 0x0001e80000100800 */
[----:B------:R-:W2:Y:S04]  /*20090*/  LDL.LU R160, [R1+0x4b8] ;  /* 0x0004b80001a07983 */ /* 0x000ea80000300800 */
[----:B------:R-:W2:Y:S04]  /*200a0*/  LDL.LU R156, [R1+0x4ec] ;  /* 0x0004ec00019c7983 */ /* 0x000ea80000300800 */
[----:B------:R-:W2:Y:S01]  /*200b0*/  LDL.LU R152, [R1+0x4b0] ;  /* 0x0004b00001987983 */ /* 0x000ea20000300800 */
[----:B---3--:R-:W-:-:S05]  /*200c0*/  IADD3.X R191, R191, UR36, RZ, P2, !PT ;  /* 0x00000024bfbf7c10 */ /* 0x008fca00097fe4ff */
[----:B------:R1:W-:Y:S04]  /*200d0*/  STL [R1+0x544], R191 ;  /* 0x000544bf01007387 */ /* 0x0003e80000100800 */
[----:B0-----:R-:W3:Y:S04]  /*200e0*/  LDL.LU R190, [R1+0x4e4] ;  /* 0x0004e40001be7983 */ /* 0x001ee80000300800 */
[----:B-1----:R-:W3:Y:S01]  /*200f0*/  LDL.LU R191, [R1+0x4a8] ;  /* 0x0004a80001bf7983 */ /* 0x002ee20000300800 */
[----:B------:R-:W-:Y:S02]  /*20100*/  IADD3 R212, P2, R212, UR17, RZ ;  /* 0x00000011d4d47c10 */ /* 0x000fe4000ff5e0ff */
[----:B------:R-:W-:-:S05]  /*20110*/  IADD3.X R20, R20, UR36, RZ, P3, !PT ;  /* 0x0000002414147c10 */ /* 0x000fca0009ffe4ff */
[----:B------:R0:W-:Y:S04]  /*20120*/  STL [R1+0x53c], R20 ;  /* 0x00053c1401007387 */ /* 0x0001e80000100800 */
[----:B------:R-:W-:Y:S01]  /*20130*/  STL [R1+0x508], R212 ;  /* 0x000508d401007387 */ /* 0x000fe20000100800 */
[----:B------:R-:W-:-:S03]  /*20140*/  IADD3 R201, P3, R201, UR17, RZ ;  /* 0x00000011c9c97c10 */ /* 0x000fc6000ff7e0ff */
[----:B0-----:R-:W3:Y:S04]  /*20150*/  LDL.LU R20, [R1+0x4d4] ;  /* 0x0004d40001147983 */ /* 0x001ee80000300800 */
[----:B------:R0:W-:Y:S01]  /*20160*/  STL [R1+0x500], R201 ;  /* 0x000500c901007387 */ /* 0x0001e20000100800 */
[----:B------:R-:W-:Y:S02]  /*20170*/  IADD3.X R206, R206, UR36, RZ, P4, !PT ;  /* 0x00000024cece7c10 */ /* 0x000fe4000a7fe4ff */
[----:B------:R-:W-:Y:S01]  /*20180*/  IADD3 R198, P4, R198, UR17, RZ ;  /* 0x00000011c6c67c10 */ /* 0x000fe2000ff9e0ff */
[----:B0-----:R-:W3:Y:S01]  /*20190*/  LDL.LU R201, [R1+0x498] ;  /* 0x0004980001c97983 */ /* 0x001ee20000300800 */
[----:B----4-:R-:W-:-:S05]  /*201a0*/  IADD3.X R16, R16, UR36, RZ, P5, !PT ;  /* 0x0000002410107c10 */ /* 0x010fca000affe4ff */
[----:B------:R0:W-:Y:S04]  /*201b0*/  STL [R1+0x52c], R16 ;  /* 0x00052c1001007387 */ /* 0x0001e80000100800 */
[----:B------:R-:W-:Y:S04]  /*201c0*/  STL [R1+0x534], R206 ;  /* 0x000534ce01007387 */ /* 0x000fe80000100800 */
[----:B0-----:R-:W4:Y:S04]  /*201d0*/  LDL.LU R16, [R1+0x4cc] ;  /* 0x0004cc0001107983 */ /* 0x001f280000300800 */
[----:B------:R-:W-:Y:S01]  /*201e0*/  STL [R1+0x4f8], R198 ;  /* 0x0004f8c601007387 */ /* 0x000fe20000100800 */
[----:B------:R-:W-:-:S05]  /*201f0*/  IADD3 R209, P5, R209, UR17, RZ ;  /* 0x00000011d1d17c10 */ /* 0x000fca000ffbe0ff */
[----:B------:R0:W-:Y:S04]  /*20200*/  STL [R1+0x4f0], R209 ;  /* 0x0004f0d101007387 */ /* 0x0001e80000100800 */
[----:B0-----:R-:W4:Y:S01]  /*20210*/  LDL.LU R209, [R1+0x490] ;  /* 0x0004900001d17983 */ /* 0x001f220000300800 */
[----:B------:R-:W-:Y:S02]  /*20220*/  IADD3.X R188, R188, UR36, RZ, P1, !PT ;  /* 0x00000024bcbc7c10 */ /* 0x000fe40008ffe4ff */
[----:B------:R-:W-:Y:S02]  /*20230*/  IADD3.X R180, R180, UR36, RZ, P0, !PT ;  /* 0x00000024b4b47c10 */ /* 0x000fe400087fe4ff */
[----:B------:R-:W-:Y:S01]  /*20240*/  IADD3 R184, P1, R184, UR17, RZ ;  /* 0x00000011b8b87c10 */ /* 0x000fe2000ff3e0ff */
[----:B------:R-:W-:Y:S01]  /*20250*/  STL [R1+0x524], R188 ;  /* 0x000524bc01007387 */ /* 0x000fe20000100800 */
[----:B------:R-:W-:-:S02]  /*20260*/  IADD3 R193, P0, R193, UR17, RZ ;  /* 0x00000011c1c17c10 */ /* 0x000fc4000ff1e0ff */
[----:B------:R-:W-:-:S03]  /*20270*/  IADD3.X R176, R176, UR36, RZ, P6, !PT ;  /* 0x00000024b0b07c10 */ /* 0x000fc6000b7fe4ff */
[----:B------:R0:W-:Y:S04]  /*20280*/  STL [R1+0x4d8], R193 ;  /* 0x0004d8c101007387 */ /* 0x0001e80000100800 */
[----:B------:R-:W-:Y:S01]  /*20290*/  STL [R1+0x4e8], R184 ;  /* 0x0004e8b801007387 */ /* 0x000fe20000100800 */
[----:B------:R-:W-:-:S03]  /*202a0*/  IADD3.X R12, R12, UR36, RZ, P2, !PT ;  /* 0x000000240c0c7c10 */ /* 0x000fc600097fe4ff */
[----:B0-----:R-:W4:Y:S01]  /*202b0*/  LDL.LU R193, [R1+0x4c4] ;  /* 0x0004c40001c17983 */ /* 0x001f220000300800 */
[----:B------:R-:W-:-:S03]  /*202c0*/  IADD3 R172, P6, R172, UR17, RZ ;  /* 0x00000011acac7c10 */ /* 0x000fc6000ffde0ff */
[----:B------:R-:W-:Y:S04]  /*202d0*/  STL [R1+0x514], R180 ;  /* 0x000514b401007387 */ /* 0x000fe80000100800 */
[----:B------:R0:W-:Y:S01]  /*202e0*/  STL [R1+0x504], R12 ;  /* 0x0005040c01007387 */ /* 0x0001e20000100800 */
[----:B------:R-:W-:-:S03]  /*202f0*/  IADD3.X R217, R217, UR36, RZ, P3, !PT ;  /* 0x00000024d9d97c10 */ /* 0x000fc60009ffe4ff */
[----:B------:R-:W-:Y:S01]  /*20300*/  STL [R1+0x50c], R176 ;  /* 0x00050cb001007387 */ /* 0x000fe20000100800 */
[----:B------:R-:W-:-:S03]  /*20310*/  IADD3 R168, P2, R168, UR17, RZ ;  /* 0x00000011a8a87c10 */ /* 0x000fc6000ff5e0ff */
[----:B0-----:R-:W4:Y:S04]  /*20320*/  LDL.LU R12, [R1+0x488] ;  /* 0x00048800010c7983 */ /* 0x001f280000300800 */
[----:B------:R-:W-:Y:S01]  /*20330*/  STL [R1+0x4d0], R172 ;  /* 0x0004d0ac01007387 */ /* 0x000fe20000100800 */
[----:B------:R-:W-:Y:S02]  /*20340*/  IADD3 R164, P3, R164, UR17, RZ ;  /* 0x00000011a4a47c10 */ /* 0x000fe4000ff7e0ff */
[----:B------:R-:W-:Y:S01]  /*20350*/  IADD3.X R225, R225, UR36, RZ, P4, !PT ;  /* 0x00000024e1e17c10 */ /* 0x000fe2000a7fe4ff */
[----:B------:R0:W-:Y:S04]  /*20360*/  STL [R1+0x4fc], R217 ;  /* 0x0004fcd901007387 */ /* 0x0001e80000100800 */
[----:B0-----:R-:W4:Y:S04]  /*20370*/  LDL.LU R217, [R1+0x4bc] ;  /* 0x0004bc0001d97983 */ /* 0x001f280000300800 */
[----:B------:R-:W-:Y:S04]  /*20380*/  STL [R1+0x4c8], R168 ;  /* 0x0004c8a801007387 */ /* 0x000fe80000100800 */
[----:B------:R0:W-:Y:S04]  /*20390*/  STL [R1+0x4f4], R225 ;  /* 0x0004f4e101007387 */ /* 0x0001e80000100800 */
[----:B0-----:R-:W4:Y:S04]  /*203a0*/  LDL.LU R225, [R1+0x480] ;  /* 0x0004800001e17983 */ /* 0x001f280000300800 */
[----:B------:R-:W-:Y:S01]  /*203b0*/  STL [R1+0x4c0], R164 ;  /* 0x0004c0a401007387 */ /* 0x000fe20000100800 */
[----:B--2---:R-:W-:-:S02]  /*203c0*/  IADD3 R160, P4, R160, UR17, RZ ;  /* 0x00000011a0a07c10 */ /* 0x004fc4000ff9e0ff */
[----:B------:R-:W-:-:S03]  /*203d0*/  IADD3.X R156, R156, UR36, RZ, P5, !PT ;  /* 0x000000249c9c7c10 */ /* 0x000fc6000affe4ff */
[----:B------:R-:W-:Y:S01]  /*203e0*/  STL [R1+0x4b8], R160 ;  /* 0x0004b8a001007387 */ /* 0x000fe20000100800 */
[----:B------:R-:W-:-:S03]  /*203f0*/  IADD3 R152, P5, R152, UR17, RZ ;  /* 0x0000001198987c10 */ /* 0x000fc6000ffbe0ff */
[----:B------:R-:W-:Y:S04]  /*20400*/  STL [R1+0x4ec], R156 ;  /* 0x0004ec9c01007387 */ /* 0x000fe80000100800 */
[----:B------:R-:W2:Y:S04]  /*20410*/  LDL.LU R212, [R1+0x4b4] ;  /* 0x0004b40001d47983 */ /* 0x000ea80000300800 */
[----:B------:R-:W-:Y:S01]  /*20420*/  STL [R1+0x4b0], R152 ;  /* 0x0004b09801007387 */ /* 0x000fe20000100800 */
[----:B---3--:R-:W-:-:S05]  /*20430*/  IADD3.X R190, R190, UR36, RZ, P1, !PT ;  /* 0x00000024bebe7c10 */ /* 0x008fca0008ffe4ff */
[----:B------:R0:W-:Y:S01]  /*20440*/  STL [R1+0x4e4], R190 ;  /* 0x0004e4be01007387 */ /* 0x0001e20000100800 */
[----:B------:R-:W-:-:S03]  /*20450*/  IADD3 R191, P1, R191, UR17, RZ ;  /* 0x00000011bfbf7c10 */ /* 0x000fc6000ff3e0ff */
[----:B0-----:R-:W3:Y:S04]  /*20460*/  LDL.LU R190, [R1+0x478] ;  /* 0x0004780001be7983 */ /* 0x001ee80000300800 */
[----:B------:R0:W-:Y:S04]  /*20470*/  STL [R1+0x4a8], R191 ;  /* 0x0004a8bf01007387 */ /* 0x0001e80000100800 */
[----:B0-----:R-:W3:Y:S04]  /*20480*/  LDL.LU R191, [R1+0x4ac] ;  /* 0x0004ac0001bf7983 */ /* 0x001ee80000300800 */
[----:B------:R-:W3:Y:S04]  /*20490*/  LDL.LU R206, [R1+0x470] ;  /* 0x0004700001ce7983 */ /* 0x000ee80000300800 */
[----:B------:R-:W3:Y:S01]  /*204a0*/  LDL.LU R198, [R1+0x4a4] ;  /* 0x0004a40001c67983 */ /* 0x000ee20000300800 */
[----:B------:R-:W-:-:S05]  /*204b0*/  IADD3.X R20, R20, UR36, RZ, P0, !PT ;  /* 0x0000002414147c10 */ /* 0x000fca00087fe4ff */
[----:B------:R-:W-:Y:S01]  /*204c0*/  STL [R1+0x4d4], R20 ;  /* 0x0004d41401007387 */ /* 0x000fe20000100800 */
[----:B------:R-:W-:-:S05]  /*204d0*/  IADD3 R201, P0, R201, UR17, RZ ;  /* 0x00000011c9c97c10 */ /* 0x000fca000ff1e0ff */
[----:B------:R0:W-:Y:S04]  /*204e0*/  STL [R1+0x498], R201 ;  /* 0x000498c901007387 */ /* 0x0001e80000100800 */
[----:B0-----:R-:W3:Y:S04]  /*204f0*/  LDL.LU R201, [R1+0x468] ;  /* 0x0004680001c97983 */ /* 0x001ee80000300800 */
[----:B------:R-:W3:Y:S04]  /*20500*/  LDL.LU R188, [R1+0x494] ;  /* 0x0004940001bc7983 */ /* 0x000ee80000300800 */
[----:B------:R-:W3:Y:S01]  /*20510*/  LDL.LU R184, [R1+0x48c] ;  /* 0x00048c0001b87983 */ /* 0x000ee20000300800 */
[----:B----4-:R-:W-:-:S05]  /*20520*/  IADD3.X R16, R16, UR36, RZ, P6, !PT ;  /* 0x0000002410107c10 */ /* 0x010fca000b7fe4ff */
[----:B------:R-:W-:Y:S04]  /*20530*/  STL [R1+0x4cc], R16 ;  /* 0x0004cc1001007387 */ /* 0x000fe80000100800 */
[----:B------:R-:W4:Y:S04]  /*20540*/  LDL.LU R180, [R1+0x5a0] ;  /* 0x0005a00001b47983 */ /* 0x000f280000300800 */
[----:B------:R-:W4:Y:S01]  /*20550*/  LDL.LU R176, [R1+0x484] ;  /* 0x0004840001b07983 */ /* 0x000f220000300800 */
[----:B------:R-:W-:-:S05]  /*20560*/  IADD3 R209, P6, R209, UR17, RZ ;  /* 0x00000011d1d17c10 */ /* 0x000fca000ffde0ff */
[----:B------:R0:W-:Y:S04]  /*20570*/  STL [R1+0x490], R209 ;  /* 0x000490d101007387 */ /* 0x0001e80000100800 */
[----:B0-----:R-:W4:Y:S04]  /*20580*/  LDL.LU R209, [R1+0x560] ;  /* 0x0005600001d17983 */ /* 0x001f280000300800 */
[----:B------:R-:W4:Y:S04]  /*20590*/  LDL.LU R172, [R1+0x47c] ;  /* 0x00047c0001ac7983 */ /* 0x000f280000300800 */
[----:B------:R-:W4:Y:S01]  /*205a0*/  LDL.LU R168, [R1+0x520] ;  /* 0x0005200001a87983 */ /* 0x000f220000300800 */
[----:B------:R-:W-:-:S05]  /*205b0*/  IADD3.X R193, R193, UR36, RZ, P2, !PT ;  /* 0x00000024c1c17c10 */ /* 0x000fca00097fe4ff */
[----:B------:R0:W-:Y:S04]  /*205c0*/  STL [R1+0x4c4], R193 ;  /* 0x0004c4c101007387 */ /* 0x0001e80000100800 */
[----:B0-----:R-:W4:Y:S01]  /*205d0*/  LDL.LU R193, [R1+0x474] ;  /* 0x0004740001c17983 */ /* 0x001f220000300800 */
[----:B------:R-:W-:-:S03]  /*205e0*/  IADD3 R12, P2, R12, UR17, RZ ;  /* 0x000000110c0c7c10 */ /* 0x000fc6000ff5e0ff */
[----:B------:R-:W4:Y:S04]  /*205f0*/  LDL.LU R164, [R1+0x4e0] ;  /* 0x0004e00001a47983 */ /* 0x000f280000300800 */
[----:B------:R0:W-:Y:S04]  /*20600*/  STL [R1+0x488], R12 ;  /* 0x0004880c01007387 */ /* 0x0001e80000100800 */
[----:B0-----:R-:W4:Y:S01]  /*20610*/  LDL.LU R12, [R1+0x46c] ;  /* 0x00046c00010c7983 */ /* 0x001f220000300800 */
[----:B------:R-:W-:-:S03]  /*20620*/  IADD3.X R217, R217, UR36, RZ, P3, !PT ;  /* 0x00000024d9d97c10 */ /* 0x000fc60009ffe4ff */
[----:B------:R-:W4:Y:S04]  /*20630*/  LDL.LU R160, [R1+0x4a0] ;  /* 0x0004a00001a07983 */ /* 0x000f280000300800 */
[----:B------:R0:W-:Y:S04]  /*20640*/  STL [R1+0x4bc], R217 ;  /* 0x0004bcd901007387 */ /* 0x0001e80000100800 */
[----:B0-----:R-:W4:Y:S01]  /*20650*/  LDL.LU R217, [R1+0x464] ;  /* 0x0004640001d97983 */ /* 0x001f220000300800 */
[----:B------:R-:W-:-:S03]  /*20660*/  IADD3 R225, P3, R225, UR17, RZ ;  /* 0x00000011e1e17c10 */ /* 0x000fc6000ff7e0ff */
[----:B------:R-:W4:Y:S04]  /*20670*/  LDL.LU R156, [R1+0x59c] ;  /* 0x00059c00019c7983 */ /* 0x000f280000300800 */
[----:B------:R-:W4:Y:S04]  /*20680*/  LDL.LU R152, [R1+0x460] ;  /* 0x0004600001987983 */ /* 0x000f280000300800 */
[----:B------:R-:W4:Y:S04]  /*20690*/  LDL.LU R20, [R1+0x55c] ;  /* 0x00055c0001147983 */ /* 0x000f280000300800 */
[----:B------:R0:W-:Y:S04]  /*206a0*/  STL [R1+0x480], R225 ;  /* 0x000480e101007387 */ /* 0x0001e80000100800 */
[----:B------:R-:W4:Y:S04]  /*206b0*/  LDL.LU R16, [R1+0xa58] ;  /* 0x000a580001107983 */ /* 0x000f280000300800 */
[----:B0-----:R-:W4:Y:S01]  /*206c0*/  LDL.LU R225, [R1+0x51c] ;  /* 0x00051c0001e17983 */ /* 0x001f220000300800 */
[----:B--2---:R-:W-:-:S02]  /*206d0*/  IADD3.X R212, R212, UR36, RZ, P4, !PT ;  /* 0x00000024d4d47c10 */ /* 0x004fc4000a7fe4ff */
[----:B---3--:R-:W-:-:S05]  /*206e0*/  IADD3 R190, P4, R190, UR17, RZ ;  /* 0x00000011bebe7c10 */ /* 0x008fca000ff9e0ff */
[----:B------:R0:W-:Y:S04]  /*206f0*/  STL [R1+0x478], R190 ;  /* 0x000478be01007387 */ /* 0x0001e80000100800 */
[----:B------:R-:W-:Y:S01]  /*20700*/  STL [R1+0x4b4], R212 ;  /* 0x0004b4d401007387 */ /* 0x000fe20000100800 */
[----:B------:R-:W-:-:S03]  /*20710*/  IADD3.X R191, R191, UR36, RZ, P5, !PT ;  /* 0x00000024bfbf7c10 */ /* 0x000fc6000affe4ff */
[----:B0-----:R-:W2:Y:S04]  /*20720*/  LDL.LU R190, [R1+0x65c] ;  /* 0x00065c0001be7983 */ /* 0x001ea80000300800 */
[----:B------:R0:W-:Y:S01]  /*20730*/  STL [R1+0x4ac], R191 ;  /* 0x0004acbf01007387 */ /* 0x0001e20000100800 */
[----:B------:R-:W-:Y:S02]  /*20740*/  IADD3 R206, P5, R206, UR17, RZ ;  /* 0x00000011cece7c10 */ /* 0x000fe4000ffbe0ff */
[----:B------:R-:W-:Y:S01]  /*20750*/  IADD3.X R198, R198, UR36, RZ, P1, !PT ;  /* 0x00000024c6c67c10 */ /* 0x000fe20008ffe4ff */
[----:B0-----:R-:W3:Y:S01]  /*20760*/  LDL.LU R191, [R1+0x4dc] ;  /* 0x0004dc0001bf7983 */ /* 0x001ee20000300800 */
[----:B------:R-:W-:-:S05]  /*20770*/  IADD3 R201, P1, R201, UR17, RZ ;  /* 0x00000011c9c97c10 */ /* 0x000fca000ff3e0ff */
[----:B------:R0:W-:Y:S01]  /*20780*/  STL [R1+0x468], R201 ;  /* 0x000468c901007387 */ /* 0x0001e20000100800 */
[----:B------:R-:W-:-:S03]  /*20790*/  IADD3.X R188, R188, UR36, RZ, P0, !PT ;  /* 0x00000024bcbc7c10 */ /* 0x000fc600087fe4ff */
[----:B------:R-:W-:Y:S01]  /*207a0*/  STL [R1+0x470], R206 ;  /* 0x000470ce01007387 */ /* 0x000fe20000100800 */
[----:B------:R-:W-:-:S03]  /*207b0*/  IADD3.X R184, R184, UR36, RZ, P6, !PT ;  /* 0x00000024b8b87c10 */ /* 0x000fc6000b7fe4ff */
[----:B0-----:R-:W3:Y:S04]  /*207c0*/  LDL.LU R201, [R1+0xa50] ;  /* 0x000a500001c97983 */ /* 0x001ee80000300800 */
[----:B------:R-:W-:Y:S01]  /*207d0*/  STL [R1+0x4a4], R198 ;  /* 0x0004a4c601007387 */ /* 0x000fe20000100800 */
[----:B----4-:R-:W-:Y:S02]  /*207e0*/  IADD3 R180, P6, R180, UR17, RZ ;  /* 0x00000011b4b47c10 */ /* 0x010fe4000ffde0ff */
[----:B------:R-:W-:Y:S01]  /*207f0*/  IADD3.X R176, R176, UR36, RZ, P2, !PT ;  /* 0x00000024b0b07c10 */ /* 0x000fe200097fe4ff */
[----:B------:R-:W-:Y:S04]  /*20800*/  STL [R1+0x494], R188 ;  /* 0x000494bc01007387 */ /* 0x000fe80000100800 */
[----:B------:R-:W-:Y:S01]  /*20810*/  STL [R1+0x48c], R184 ;  /* 0x00048cb801007387 */ /* 0x000fe20000100800 */
[----:B------:R-:W-:-:S05]  /*20820*/  IADD3 R209, P2, R209, UR17, RZ ;  /* 0x00000011d1d17c10 */ /* 0x000fca000ff5e0ff */
[----:B------:R0:W-:Y:S04]  /*20830*/  STL [R1+0x560], R209 ;  /* 0x000560d101007387 */ /* 0x0001e80000100800 */
[----:B------:R-:W-:Y:S04]  /*20840*/  STL [R1+0x5a0], R180 ;  /* 0x0005a0b401007387 */ /* 0x000fe80000100800 */
[----:B0-----:R-:W4:Y:S01]  /*20850*/  LDL.LU R209, [R1+0x49c] ;  /* 0x00049c0001d17983 */ /* 0x001f220000300800 */
[----:B------:R-:W-:Y:S02]  /*20860*/  IADD3.X R172, R172, UR36, RZ, P3, !PT ;  /* 0x00000024acac7c10 */ /* 0x000fe40009ffe4ff */
[----:B------:R-:W-:Y:S01]  /*20870*/  IADD3 R168, P3, R168, UR17, RZ ;  /* 0x00000011a8a87c10 */ /* 0x000fe2000ff7e0ff */
[----:B------:R-:W-:Y:S01]  /*20880*/  STL [R1+0x484], R176 ;  /* 0x000484b001007387 */ /* 0x000fe20000100800 */
[----:B------:R-:W-:-:S05]  /*20890*/  IADD3.X R193, R193, UR36, RZ, P4, !PT ;  /* 0x00000024c1c17c10 */ /* 0x000fca000a7fe4ff */
[----:B------:R0:W-:Y:S01]  /*208a0*/  STL [R1+0x474], R193 ;  /* 0x000474c101007387 */ /* 0x0001e20000100800 */
[----:B------:R-:W-:-:S03]  /*208b0*/  IADD3 R164, P4, R164, UR17, RZ ;  /* 0x00000011a4a47c10 */ /* 0x000fc6000ff9e0ff */
[----:B------:R-:W-:Y:S04]  /*208c0*/  STL [R1+0x47c], R172 ;  /* 0x00047cac01007387 */ /* 0x000fe80000100800 */
[----:B0-----:R-:W4:Y:S01]  /*208d0*/  LDL.LU R193, [R1+0xa4c] ;  /* 0x000a4c0001c17983 */ /* 0x001f220000300800 */
[----:B------:R-:W-:-:S03]  /*208e0*/  IADD3.X R12, R12, UR36, RZ, P5, !PT ;  /* 0x000000240c0c7c10 */ /* 0x000fc6000affe4ff */
[----:B------:R-:W-:Y:S04]  /*208f0*/  STL [R1+0x520], R168 ;  /* 0x000520a801007387 */ /* 0x000fe80000100800 */
[----:B------:R0:W-:Y:S01]  /*20900*/  STL [R1+0x46c], R12 ;  /* 0x00046c0c01007387 */ /* 0x0001e20000100800 */
[----:B------:R-:W-:-:S03]  /*20910*/  IADD3 R160, P5, R160, UR17, RZ ;  /* 0x00000011a0a07c10 */ /* 0x000fc6000ffbe0ff */
[----:B0-----:R-:W4:Y:S01]  /*20920*/  LDL.LU R12, [R1+0xa48] ;  /* 0x000a4800010c7983 */ /* 0x001f220000300800 */
[----:B------:R-:W-:-:S03]  /*20930*/  IADD3.X R217, R217, UR36, RZ, P1, !PT ;  /* 0x00000024d9d97c10 */ /* 0x000fc60008ffe4ff */
[----:B------:R-:W-:Y:S01]  /*20940*/  STL [R1+0x4e0], R164 ;  /* 0x0004e0a401007387 */ /* 0x000fe20000100800 */
[----:B------:R-:W-:-:S03]  /*20950*/  IADD3.X R156, R156, UR36, RZ, P6, !PT ;  /* 0x000000249c9c7c10 */ /* 0x000fc6000b7fe4ff */
[----:B------:R0:W-:Y:S01]  /*20960*/  STL [R1+0x464], R217 ;  /* 0x000464d901007387 */ /* 0x0001e20000100800 */
[----:B------:R-:W-:Y:S02]  /*20970*/  IADD3 R152, P1, R152, UR17, RZ ;  /* 0x0000001198987c10 */ /* 0x000fe4000ff3e0ff */
[----:B------:R-:W-:Y:S01]  /*20980*/  IADD3.X R20, R20, UR36, RZ, P2, !PT ;  /* 0x0000002414147c10 */ /* 0x000fe200097fe4ff */
[----:B0-----:R-:W4:Y:S04]  /*20990*/  LDL.LU R217, [R1+0x45c] ;  /* 0x00045c0001d97983 */ /* 0x001f280000300800 */
[----:B------:R-:W-:Y:S01]  /*209a0*/  STL [R1+0x4a0], R160 ;  /* 0x0004a0a001007387 */ /* 0x000fe20000100800 */
[----:B------:R-:W-:-:S03]  /*209b0*/  IADD3 R16, P2, R16, UR18, RZ ;  /* 0x0000001210107c10 */ /* 0x000fc6000ff5e0ff */
[----:B------:R-:W-:Y:S01]  /*209c0*/  STL [R1+0x59c], R156 ;  /* 0x00059c9c01007387 */ /* 0x000fe20000100800 */
[----:B------:R-:W-:-:S03]  /*209d0*/  IADD3.X R225, R225, UR36, RZ, P3, !PT ;  /* 0x00000024e1e17c10 */ /* 0x000fc60009ffe4ff */
[----:B------:R-:W-:Y:S04]  /*209e0*/  STL [R1+0x460], R152 ;  /* 0x0004609801007387 */ /* 0x000fe80000100800 */
[----:B------:R-:W4:Y:S04]  /*209f0*/  LDL.LU R212, [R1+0xa44] ;  /* 0x000a440001d47983 */ /* 0x000f280000300800 */
[----:B------:R0:W-:Y:S04]  /*20a00*/  STL [R1+0x55c], R20 ;  /* 0x00055c1401007387 */ /* 0x0001e80000100800 */
[----:B0-----:R-:W4:Y:S04]  /*20a10*/  LDL.LU R20, [R1+0xa54] ;  /* 0x000a540001147983 */ /* 0x001f280000300800 */
[----:B------:R-:W-:Y:S04]  /*20a20*/  STL [R1+0xa58], R16 ;  /* 0x000a581001007387 */ /* 0x000fe80000100800 */
[----:B------:R0:W-:Y:S04]  /*20a30*/  STL [R1+0x51c], R225 ;  /* 0x00051ce101007387 */ /* 0x0001e80000100800 */
[----:B0-----:R-:W4:Y:S01]  /*20a40*/  LDL.LU R225, [R1+0xa40] ;  /* 0x000a400001e17983 */ /* 0x001f220000300800 */
[----:B--2---:R-:W-:-:S05]  /*20a50*/  IADD3 R190, P3, R190, UR18, RZ ;  /* 0x00000012bebe7c10 */ /* 0x004fca000ff7e0ff */
[----:B------:R0:W-:Y:S01]  /*20a60*/  STL [R1+0x65c], R190 ;  /* 0x00065cbe01007387 */ /* 0x0001e20000100800 */
[----:B---3--:R-:W-:-:S03]  /*20a70*/  IADD3.X R191, R191, UR36, RZ, P4, !PT ;  /* 0x00000024bfbf7c10 */ /* 0x008fc6000a7fe4ff */
[----:B0-----:R-:W2:Y:S04]  /*20a80*/  LDL.LU R190, [R1+0x458] ;  /* 0x0004580001be7983 */ /* 0x001ea80000300800 */
        /* <DEDUP_REMOVED lines=8> */
[----:B------:R-:W3:Y:S04]  /*20b10*/  LDL.LU R180, [R1+0x650] ;  /* 0x0006500001b47983 */ /* 0x000ee80000300800 */
[----:B0-----:R-:W3:Y:S04]  /*20b20*/  LDL.LU R201, [R1+0xa28] ;  /* 0x000a280001c97983 */ /* 0x001ee80000300800 */
[----:B------:R-:W3:Y:S04]  /*20b30*/  LDL.LU R176, [R1+0x64c] ;  /* 0x00064c0001b07983 */ /* 0x000ee80000300800 */
[----:B------:R-:W3:Y:S01]  /*20b40*/  LDL.LU R172, [R1+0xa20] ;  /* 0x000a200001ac7983 */ /* 0x000ee20000300800 */
[----:B----4-:R-:W-:-:S05]  /*20b50*/  IADD3.X R209, R209, UR36, RZ, P5, !PT ;  /* 0x00000024d1d17c10 */ /* 0x010fca000affe4ff */
[----:B------:R0:W-:Y:S04]  /*20b60*/  STL [R1+0x49c], R209 ;  /* 0x00049cd101007387 */ /* 0x0001e80000100800 */
[----:B0-----:R-:W4:Y:S04]  /*20b70*/  LDL.LU R209, [R1+0x648] ;  /* 0x0006480001d17983 */ /* 0x001f280000300800 */
[----:B------:R-:W4:Y:S01]  /*20b80*/  LDL.LU R168, [R1+0xa18] ;  /* 0x000a180001a87983 */ /* 0x000f220000300800 */
[----:B------:R-:W-:-:S05]  /*20b90*/  IADD3 R193, P5, R193, UR18, RZ ;  /* 0x00000012c1c17c10 */ /* 0x000fca000ffbe0ff */
        /* <DEDUP_REMOVED lines=8> */
[----:B------:R-:W4:Y:S04]  /*20c20*/  LDL.LU R156, [R1+0xa2c] ;  /* 0x000a2c00019c7983 */ /* 0x000f280000300800 */
[----:B------:R-:W4:Y:S04]  /*20c30*/  LDL.LU R152, [R1+0xa00] ;  /* 0x000a000001987983 */ /* 0x000f280000300800 */
[----:B------:R0:W-:Y:S01]  /*20c40*/  STL [R1+0x45c], R217 ;  /* 0x00045cd901007387 */ /* 0x0001e20000100800 */
[----:B------:R-:W-:-:S03]  /*20c50*/  IADD3 R212, P1, R212, UR18, RZ ;  /* 0x00000012d4d47c10 */ /* 0x000fc6000ff3e0ff */
        /* <DEDUP_REMOVED lines=9> */
[----:B--2---:R-:W-:-:S05]  /*20cf0*/  IADD3.X R190, R190, UR37, RZ, P3, !PT ;  /* 0x00000025bebe7c10 */ /* 0x004fca0009ffe4ff */
[----:B------:R0:W-:Y:S01]  /*20d00*/  STL [R1+0x458], R190 ;  /* 0x000458be01007387 */ /* 0x0001e20000100800 */
[----:B---3--:R-:W-:-:S03]  /*20d10*/  IADD3 R191, P3, R191, UR18, RZ ;  /* 0x00000012bfbf7c10 */ /* 0x008fc6000ff7e0ff */
[----:B0-----:R-:W2:Y:S01]  /*20d20*/  LDL.LU R190, [R1+0xa14] ;  /* 0x000a140001be7983 */ /* 0x001ea20000300800 */
[----:B------:R-:W-:-:S03]  /*20d30*/  IADD3.X R206, R206, UR37, RZ, P4, !PT ;  /* 0x00000025cece7c10 */ /* 0x000fc6000a7fe4ff */
[----:B------:R0:W-:Y:S01]  /*20d40*/  STL [R1+0xa3c], R191 ;  /* 0x000a3cbf01007387 */ /* 0x0001e20000100800 */
[----:B------:R-:W-:Y:S02]  /*20d50*/  IADD3 R198, P4, R198, UR18, RZ ;  /* 0x00000012c6c67c10 */ /* 0x000fe4000ff9e0ff */
[----:B------:R-:W-:Y:S01]  /*20d60*/  IADD3.X R188, R188, UR37, RZ, P5, !PT ;  /* 0x00000025bcbc7c10 */ /* 0x000fe2000affe4ff */
[----:B0-----:R-:W3:Y:S04]  /*20d70*/  LDL.LU R191, [R1+0x9e8] ;  /* 0x0009e80001bf7983 */ /* 0x001ee80000300800 */
[----:B------:R-:W-:Y:S04]  /*20d80*/  STL [R1+0x658], R206 ;  /* 0x000658ce01007387 */ /* 0x000fe80000100800 */
[----:B------:R-:W-:Y:S04]  /*20d90*/  STL [R1+0xa38], R198 ;  /* 0x000a38c601007387 */ /* 0x000fe80000100800 */
[----:B------:R-:W-:Y:S01]  /*20da0*/  STL [R1+0x654], R188 ;  /* 0x000654bc01007387 */ /* 0x000fe20000100800 */
[----:B------:R-:W-:-:S02]  /*20db0*/  IADD3 R184, P5, R184, UR18, RZ ;  /* 0x00000012b8b87c10 */ /* 0x000fc4000ffbe0ff */
[----:B------:R-:W-:Y:S02]  /*20dc0*/  IADD3.X R180, R180, UR37, RZ, P6, !PT ;  /* 0x00000025b4b47c10 */ /* 0x000fe4000b7fe4ff */
[----:B------:R-:W-:-:S05]  /*20dd0*/  IADD3 R201, P6, R201, UR18, RZ ;  /* 0x00000012c9c97c10 */ /* 0x000fca000ffde0ff */
[----:B------:R0:W-:Y:S04]  /*20de0*/  STL [R1+0xa28], R201 ;  /* 0x000a28c901007387 */ /* 0x0001e80000100800 */
[----:B------:R-:W-:Y:S01]  /*20df0*/  STL [R1+0xa30], R184 ;  /* 0x000a30b801007387 */ /* 0x000fe20000100800 */
[----:B------:R-:W-:-:S03]  /*20e00*/  IADD3.X R176, R176, UR37, RZ, P1, !PT ;  /* 0x00000025b0b07c10 */ /* 0x000fc60008ffe4ff */
[----:B0-----:R-:W3:Y:S04]  /*20e10*/  LDL.LU R201, [R1+0xa0c] ;  /* 0x000a0c0001c97983 */ /* 0x001ee80000300800 */
[----:B------:R-:W-:Y:S01]  /*20e20*/  STL [R1+0x650], R180 ;  /* 0x000650b401007387 */ /* 0x000fe20000100800 */
[----:B----4-:R-:W-:-:S05]  /*20e30*/  IADD3.X R209, R209, UR37, RZ, P2, !PT ;  /* 0x00000025d1d17c10 */ /* 0x010fca00097fe4ff */
[----:B------:R0:W-:Y:S04]  /*20e40*/  STL [R1+0x648], R209 ;  /* 0x000648d101007387 */ /* 0x0001e80000100800 */
[----:B------:R-:W-:Y:S04]  /*20e50*/  STL [R1+0x64c], R176 ;  /* 0x00064cb001007387 */ /* 0x000fe80000100800 */
[----:B0-----:R-:W4:Y:S01]  /*20e60*/  LDL.LU R209, [R1+0x9e0] ;  /* 0x0009e00001d17983 */ /* 0x001f220000300800 */
[----:B------:R-:W-:Y:S02]  /*20e70*/  IADD3 R172, P1, R172, UR18, RZ ;  /* 0x00000012acac7c10 */ /* 0x000fe4000ff3e0ff */
[----:B------:R-:W-:-:S03]  /*20e80*/  IADD3 R168, P2, R168, UR18, RZ ;  /* 0x00000012a8a87c10 */ /* 0x000fc6000ff5e0ff */
[----:B------:R-:W-:Y:S01]  /*20e90*/  STL [R1+0xa20], R172 ;  /* 0x000a20ac01007387 */ /* 0x000fe20000100800 */
[----:B------:R-:W-:Y:S02]  /*20ea0*/  IADD3.X R193, R193, UR37, RZ, P3, !PT ;  /* 0x00000025c1c17c10 */ /* 0x000fe40009ffe4ff */
[----:B------:R-:W-:-:S03]  /*20eb0*/  IADD3 R164, P3, R164, UR18, RZ ;  /* 0x00000012a4a47c10 */ /* 0x000fc6000ff7e0ff */
[----:B------:R0:W-:Y:S04]  /*20ec0*/  STL [R1+0x454], R193 ;  /* 0x000454c101007387 */ /* 0x0001e80000100800 */
[----:B0-----:R-:W4:Y:S01]  /*20ed0*/  LDL.LU R193, [R1+0xa04] ;  /* 0x000a040001c17983 */ /* 0x001f220000300800 */
[----:B------:R-:W-:-:S03]  /*20ee0*/  IADD3.X R12, R12, UR37, RZ, P4, !PT ;  /* 0x000000250c0c7c10 */ /* 0x000fc6000a7fe4ff */
[----:B------:R-:W-:Y:S01]  /*20ef0*/  STL [R1+0xa18], R168 ;  /* 0x000a18a801007387 */ /* 0x000fe20000100800 */
[----:B------:R-:W-:-:S03]  /*20f00*/  IADD3 R160, P4, R160, UR18, RZ ;  /* 0x00000012a0a07c10 */ /* 0x000fc6000ff9e0ff */
[----:B------:R0:W-:Y:S01]  /*20f10*/  STL [R1+0xa34], R12 ;  /* 0x000a340c01007387 */ /* 0x0001e20000100800 */
[----:B------:R-:W-:Y:S02]  /*20f20*/  IADD3.X R156, R156, UR37, RZ, P5, !PT ;  /* 0x000000259c9c7c10 */ /* 0x000fe4000affe4ff */
[----:B------:R-:W-:Y:S01]  /*20f30*/  IADD3 R152, P5, R152, UR18, RZ ;  /* 0x0000001298987c10 */ /* 0x000fe2000ffbe0ff */
[----:B0-----:R-:W4:Y:S04]  /*20f40*/  LDL.LU R12, [R1+0x9d8] ;  /* 0x0009d800010c7983 */ /* 0x001f280000300800 */
[----:B------:R-:W-:Y:S01]  /*20f50*/  STL [R1+0xa10], R164 ;  /* 0x000a10a401007387 */ /* 0x000fe20000100800 */
[----:B------:R-:W-:-:S03]  /*20f60*/  IADD3.X R16, R16, UR37, RZ, P6, !PT ;  /* 0x0000002510107c10 */ /* 0x000fc6000b7fe4ff */
[----:B------:R-:W-:Y:S01]  /*20f70*/  STL [R1+0xa08], R160 ;  /* 0x000a08a001007387 */ /* 0x000fe20000100800 */
[----:B------:R-:W-:-:S03]  /*20f80*/  IADD3 R217, P6, R217, UR18, RZ ;  /* 0x00000012d9d97c10 */ /* 0x000fc6000ffde0ff */
[----:B------:R-:W-:Y:S04]  /*20f90*/  STL [R1+0xa2c], R156 ;  /* 0x000a2c9c01007387 */ /* 0x000fe80000100800 */
[----:B------:R-:W4:Y:S04]  /*20fa0*/  LDL.LU R212, [R1+0x9fc] ;  /* 0x0009fc0001d47983 */ /* 0x000f280000300800 */
[----:B------:R-:W-:Y:S04]  /*20fb0*/  STL [R1+0xa00], R152 ;  /* 0x000a009801007387 */ /* 0x000fe80000100800 */
[----:B------:R0:W-:Y:S01]  /*20fc0*/  STL [R1+0xa24], R16 ;  /* 0x000a241001007387 */ /* 0x0001e20000100800 */
[----:B------:R-:W-:-:S03]  /*20fd0*/  IADD3.X R20, R20, UR37, RZ, P1, !PT ;  /* 0x0000002514147c10 */ /* 0x000fc60008ffe4ff */
[----:B0-----:R-:W4:Y:S04]  /*20fe0*/  LDL.LU R16, [R1+0x9d0] ;  /* 0x0009d00001107983 */ /* 0x001f280000300800 */
[----:B------:R0:W-:Y:S04]  /*20ff0*/  STL [R1+0x9f8], R217 ;  /* 0x0009f8d901007387 */ /* 0x0001e80000100800 */
[----:B0-----:R-:W4:Y:S01]  /*21000*/  LDL.LU R217, [R1+0x9f4] ;  /* 0x0009f40001d97983 */ /* 0x001f220000300800 */
[----:B------:R-:W-:-:S05]  /*21010*/  IADD3 R225, P1, R225, UR18, RZ ;  /* 0x00000012e1e17c10 */ /* 0x000fca000ff3e0ff */
[----:B------:R0:W-:Y:S04]  /*21020*/  STL [R1+0x9f0], R225 ;  /* 0x0009f0e101007387 */ /* 0x0001e80000100800 */
[----:B0-----:R-:W4:Y:S04]  /*21030*/  LDL.LU R225, [R1+0x9c8] ;  /* 0x0009c80001e17983 */ /* 0x001f280000300800 */
[----:B------:R-:W-:Y:S01]  /*21040*/  STL [R1+0xa1c], R20 ;  /* 0x000a1c1401007387 */ /* 0x000fe20000100800 */
[----:B--2---:R-:W-:-:S05]  /*21050*/  IADD3.X R190, R190, UR37, RZ, P2, !PT ;  /* 0x00000025bebe7c10 */ /* 0x004fca00097fe4ff */
[----:B------:R0:W-:Y:S01]  /*21060*/  STL [R1+0xa14], R190 ;  /* 0x000a14be01007387 */ /* 0x0001e20000100800 */
[----:B---3--:R-:W-:-:S03]  /*21070*/  IADD3 R191, P2, R191, UR18, RZ ;  /* 0x00000012bfbf7c10 */ /* 0x008fc6000ff5e0ff */
[----:B0-----:R-:W2:Y:S04]  /*21080*/  LDL.LU R190, [R1+0x9ec] ;  /* 0x0009ec0001be7983 */ /* 0x001ea80000300800 */
[----:B------:R-:W3:Y:S04]  /*21090*/  LDL.LU R206, [R1+0x9c0] ;  /* 0x0009c00001ce7983 */ /* 0x000ee80000300800 */
[----:B------:R-:W3:Y:S04]  /*210a0*/  LDL.LU R198, [R1+0x9e4] ;  /* 0x0009e40001c67983 */ /* 0x000ee80000300800 */
[----:B------:R-:W3:Y:S04]  /*210b0*/  LDL.LU R188, [R1+0x9b8] ;  /* 0x0009b80001bc7983 */ /* 0x000ee80000300800 */
[----:B------:R0:W-:Y:S04]  /*210c0*/  STL [R1+0x9e8], R191 ;  /* 0x0009e8bf01007387 */ /* 0x0001e80000100800 */
[----:B------:R-:W3:Y:S04]  /*210d0*/  LDL.LU R184, [R1+0x9dc] ;  /* 0x0009dc0001b87983 */ /* 0x000ee80000300800 */
[----:B------:R-:W3:Y:S04]  /*210e0*/  LDL.LU R180, [R1+0x9b0] ;  /* 0x0009b00001b47983 */ /* 0x000ee80000300800 */
[----:B0-----:R-:W3:Y:S04]  /*210f0*/  LDL.LU R191, [R1+0x9d4] ;  /* 0x0009d40001bf7983 */ /* 0x001ee80000300800 */
[----:B------:R-:W3:Y:S04]  /*21100*/  LDL.LU R176, [R1+0x9a8] ;  /* 0x0009a80001b07983 */ /* 0x000ee80000300800 */
[----:B------:R-:W3:Y:S01]  /*21110*/  LDL.LU R172, [R1+0x9cc] ;  /* 0x0009cc0001ac7983 */ /* 0x000ee20000300800 */
[----:B------:R-:W-:-:S05]  /*21120*/  IADD3.X R201, R201, UR37, RZ, P3, !PT ;  /* 0x00000025c9c97c10 */ /* 0x000fca0009ffe4ff */
[----:B------:R0:W-:Y:S04]  /*21130*/  STL [R1+0xa0c], R201 ;  /* 0x000a0cc901007387 */ /* 0x0001e80000100800 */
[----:B0-----:R-:W3:Y:S04]  /*21140*/  LDL.LU R201, [R1+0x9a0] ;  /* 0x0009a00001c97983 */ /* 0x001ee80000300800 */
[----:B------:R-:W3:Y:S01]  /*21150*/  LDL.LU R168, [R1+0x9c4] ;  /* 0x0009c40001a87983 */ /* 0x000ee20000300800 */
[----:B----4-:R-:W-:-:S05]  /*21160*/  IADD3 R209, P3, R209, UR18, RZ ;  /* 0x00000012d1d17c10 */ /* 0x010fca000ff7e0ff */
[----:B------:R0:W-:Y:S04]  /*21170*/  STL [R1+0x9e0], R209 ;  /* 0x0009e0d101007387 */ /* 0x0001e80000100800 */
[----:B0-----:R-:W4:Y:S04]  /*21180*/  LDL.LU R209, [R1+0x998] ;  /* 0x0009980001d17983 */ /* 0x001f280000300800 */
[----:B------:R-:W4:Y:S01]  /*21190*/  LDL.LU R164, [R1+0x9bc] ;  /* 0x0009bc0001a47983 */ /* 0x000f220000300800 */
        /* <DEDUP_REMOVED lines=9> */
[----:B------:R-:W4:Y:S04]  /*21230*/  LDL.LU R20, [R1+0x980] ;  /* 0x0009800001147983 */ /* 0x000f280000300800 */
[----:B0-----:R-:W4:Y:S01]  /*21240*/  LDL.LU R12, [R1+0x9a4] ;  /* 0x0009a400010c7983 */ /* 0x001f220000300800 */
[----:B------:R-:W-:-:S05]  /*21250*/  IADD3 R16, P5, R16, UR18, RZ ;  /* 0x0000001210107c10 */ /* 0x000fca000ffbe0ff */
[----:B------:R0:W-:Y:S04]  /*21260*/  STL [R1+0x9d0], R16 ;  /* 0x0009d01001007387 */ /* 0x0001e80000100800 */
[----:B------:R-:W-:Y:S01]  /*21270*/  STL [R1+0x9fc], R212 ;  /* 0x0009fcd401007387 */ /* 0x000fe20000100800 */
[----:B------:R-:W-:-:S03]  /*21280*/  IADD3.X R217, R217, UR37, RZ, P6, !PT ;  /* 0x00000025d9d97c10 */ /* 0x000fc6000b7fe4ff */
[----:B0-----:R-:W4:Y:S04]  /*21290*/  LDL.LU R16, [R1+0x978] ;  /* 0x0009780001107983 */ /* 0x001f280000300800 */
[----:B------:R0:W-:Y:S04]  /*212a0*/  STL [R1+0x9f4], R217 ;  /* 0x0009f4d901007387 */ /* 0x0001e80000100800 */
[----:B0-----:R-:W4:Y:S01]  /*212b0*/  LDL.LU R217, [R1+0x99c] ;  /* 0x00099c0001d97983 */ /* 0x001f220000300800 */
[----:B------:R-:W-:-:S05]  /*212c0*/  IADD3 R225, P6, R225, UR18, RZ ;  /* 0x00000012e1e17c10 */ /* 0x000fca000ffde0ff */
[----:B------:R0:W-:Y:S04]  /*212d0*/  STL [R1+0x9c8], R225 ;  /* 0x0009c8e101007387 */ /* 0x0001e80000100800 */
[----:B0-----:R-:W4:Y:S01]  /*212e0*/  LDL.LU R225, [R1+0x970] ;  /* 0x0009700001e17983 */ /* 0x001f220000300800 */
[----:B--2---:R-:W-:Y:S02]  /*212f0*/  IADD3.X R190, R190, UR37, RZ, P1, !PT ;  /* 0x00000025bebe7c10 */ /* 0x004fe40008ffe4ff */
[----:B---3--:R-:W-:-:S03]  /*21300*/  IADD3 R206, P1, R206, UR18, RZ ;  /* 0x00000012cece7c10 */ /* 0x008fc6000ff3e0ff */
[----:B------:R0:W-:Y:S01]  /*21310*/  STL [R1+0x9ec], R190 ;  /* 0x0009ecbe01007387 */ /* 0x0001e20000100800 */
[----:B------:R-:W-:Y:S02]  /*21320*/  IADD3.X R198, R198, UR37, RZ, P2, !PT ;  /* 0x00000025c6c67c10 */ /* 0x000fe400097fe4ff */
[----:B------:R-:W-:Y:S01]  /*21330*/  IADD3 R188, P2, R188, UR18, RZ ;  /* 0x00000012bcbc7c10 */ /* 0x000fe2000ff5e0ff */
[----:B0-----:R-:W2:Y:S04]  /*21340*/  LDL.LU R190, [R1+0x994] ;  /* 0x0009940001be7983 */ /* 0x001ea80000300800 */
[----:B------:R-:W-:Y:S01]  /*21350*/  STL [R1+0x9c0], R206 ;  /* 0x0009c0ce01007387 */ /* 0x000fe20000100800 */
[----:B------:R-:W-:-:S03]  /*21360*/  IADD3.X R184, R184, UR37, RZ, P3, !PT ;  /* 0x00000025b8b87c10 */ /* 0x000fc60009ffe4ff */
[----:B------:R-:W-:Y:S01]  /*21370*/  STL [R1+0x9e4], R198 ;  /* 0x0009e4c601007387 */ /* 0x000fe20000100800 */
[----:B------:R-:W-:-:S03]  /*21380*/  IADD3.X R191, R191, UR37, RZ, P4, !PT ;  /* 0x00000025bfbf7c10 */ /* 0x000fc6000a7fe4ff */
[----:B------:R-:W-:Y:S01]  /*21390*/  STL [R1+0x9b8], R188 ;  /* 0x0009b8bc01007387 */ /* 0x000fe20000100800 */
[----:B------:R-:W-:-:S03]  /*213a0*/  IADD3 R180, P3, R180, UR18, RZ ;  /* 0x00000012b4b47c10 */ /* 0x000fc6000ff7e0ff */
[----:B------:R0:W-:Y:S01]  /*213b0*/  STL [R1+0x9d4], R191 ;  /* 0x0009d4bf01007387 */ /* 0x0001e20000100800 */
[----:B------:R-:W-:Y:S02]  /*213c0*/  IADD3 R176, P4, R176, UR18, RZ ;  /* 0x00000012b0b07c10 */ /* 0x000fe4000ff9e0ff */
[----:B------:R-:W-:Y:S01]  /*213d0*/  IADD3.X R172, R172, UR37, RZ, P5, !PT ;  /* 0x00000025acac7c10 */ /* 0x000fe2000affe4ff */
[----:B------:R-:W-:Y:S04]  /*213e0*/  STL [R1+0x9dc], R184 ;  /* 0x0009dcb801007387 */ /* 0x000fe80000100800 */
[----:B0-----:R-:W3:Y:S04]  /*213f0*/  LDL.LU R191, [R1+0x968] ;  /* 0x0009680001bf7983 */ /* 0x001ee80000300800 */
[----:B------:R-:W-:Y:S01]  /*21400*/  STL [R1+0x9b0], R180 ;  /* 0x0009b0b401007387 */ /* 0x000fe20000100800 */
[----:B------:R-:W-:-:S05]  /*21410*/  IADD3 R201, P5, R201, UR18, RZ ;  /* 0x00000012c9c97c10 */ /* 0x000fca000ffbe0ff */
[----:B------:R0:W-:Y:S01]  /*21420*/  STL [R1+0x9a0], R201 ;  /* 0x0009a0c901007387 */ /* 0x0001e20000100800 */
[----:B------:R-:W-:-:S03]  /*21430*/  IADD3.X R168, R168, UR37, RZ, P6, !PT ;  /* 0x00000025a8a87c10 */ /* 0x000fc6000b7fe4ff */
[----:B------:R-:W-:Y:S04]  /*21440*/  STL [R1+0x9a8], R176 ;  /* 0x0009a8b001007387 */ /* 0x000fe80000100800 */
[----:B0-----:R-:W3:Y:S04]  /*21450*/  LDL.LU R201, [R1+0x98c] ;  /* 0x00098c0001c97983 */ /* 0x001ee80000300800 */
[----:B------:R-:W-:Y:S01]  /*21460*/  STL [R1+0x9cc], R172 ;  /* 0x0009ccac01007387 */ /* 0x000fe20000100800 */
[----:B----4-:R-:W-:-:S05]  /*21470*/  IADD3 R209, P6, R209, UR18, RZ ;  /* 0x00000012d1d17c10 */ /* 0x010fca000ffde0ff */
[----:B------:R0:W-:Y:S04]  /*21480*/  STL [R1+0x998], R209 ;  /* 0x000998d101007387 */ /* 0x0001e80000100800 */
[----:B0-----:R-:W4:Y:S01]  /*21490*/  LDL.LU R209, [R1+0x960] ;  /* 0x0009600001d17983 */ /* 0x001f220000300800 */
[----:B------:R-:W-:-:S03]  /*214a0*/  IADD3.X R164, R164, UR37, RZ, P1, !PT ;  /* 0x00000025a4a47c10 */ /* 0x000fc60008ffe4ff */
[----:B------:R-:W-:Y:S01]  /*214b0*/  STL [R1+0x9c4], R168 ;  /* 0x0009c4a801007387 */ /* 0x000fe20000100800 */
[----:B------:R-:W-:Y:S02]  /*214c0*/  IADD3 R193, P1, R193, UR18, RZ ;  /* 0x00000012c1c17c10 */ /* 0x000fe4000ff3e0ff */
        /* <DEDUP_REMOVED lines=11> */
[----:B------:R-:W-:Y:S04]  /*21580*/  STL [R1+0x9ac], R152 ;  /* 0x0009ac9801007387 */ /* 0x000fe80000100800 */
[----:B------:R0:W-:Y:S04]  /*21590*/  STL [R1+0x980], R20 ;  /* 0x0009801401007387 */ /* 0x0001e80000100800 */
[----:B0-----:R-:W4:Y:S04]  /*215a0*/  LDL.LU R20, [R1+0x97c] ;  /* 0x00097c0001147983 */ /* 0x001f280000300800 */
[----:B------:R0:W-:Y:S01]  /*215b0*/  STL [R1+0x9a4], R12 ;  /* 0x0009a40c01007387 */ /* 0x0001e20000100800 */
[----:B------:R-:W-:-:S03]  /*215c0*/  IADD3 R16, P4, R16, UR18, RZ ;  /* 0x0000001210107c10 */ /* 0x000fc6000ff9e0ff */
[----:B0-----:R-:W4:Y:S01]  /*215d0*/  LDL.LU R12, [R1+0x950] ;  /* 0x00095000010c7983 */ /* 0x001f220000300800 */
[----:B------:R-:W-:-:S05]  /*215e0*/  IADD3.X R217, R217, UR37, RZ, P5, !PT ;  /* 0x00000025d9d97c10 */ /* 0x000fca000affe4ff */
[----:B------:R0:W-:Y:S04]  /*215f0*/  STL [R1+0x99c], R217 ;  /* 0x00099cd901007387 */ /* 0x0001e80000100800 */
[----:B0-----:R-:W4:Y:S01]  /*21600*/  LDL.LU R217, [R1+0x974] ;  /* 0x0009740001d97983 */ /* 0x001f220000300800 */
[----:B------:R-:W-:-:S03]  /*21610*/  IADD3 R225, P5, R225, UR18, RZ ;  /* 0x00000012e1e17c10 */ /* 0x000fc6000ffbe0ff */
[----:B------:R-:W-:Y:S04]  /*21620*/  STL [R1+0x978], R16 ;  /* 0x0009781001007387 */ /* 0x000fe80000100800 */
[----:B------:R0:W-:Y:S04]  /*21630*/  STL [R1+0x970], R225 ;  /* 0x000970e101007387 */ /* 0x0001e80000100800 */
[----:B0-----:R-:W4:Y:S04]  /*21640*/  LDL.LU R225, [R1+0x948] ;  /* 0x0009480001e17983 */ /* 0x001f280000300800 */
[----:B------:R-:W4:Y:S04]  /*21650*/  LDL.LU R206, [R1+0x96c] ;  /* 0x00096c0001ce7983 */ /* 0x000f280000300800 */
[----:B------:R-:W4:Y:S04]  /*21660*/  LDL.LU R198, [R1+0x940] ;  /* 0x0009400001c67983 */ /* 0x000f280000300800 */
[----:B------:R-:W4:Y:S01]  /*21670*/  LDL.LU R188, [R1+0x964] ;  /* 0x0009640001bc7983 */ /* 0x000f220000300800 */
[----:B--2---:R-:W-:-:S05]  /*21680*/  IADD3.X R190, R190, UR37, RZ, P6, !PT ;  /* 0x00000025bebe7c10 */ /* 0x004fca000b7fe4ff */
[----:B------:R0:W-:Y:S04]  /*21690*/  STL [R1+0x994], R190 ;  /* 0x000994be01007387 */ /* 0x0001e80000100800 */
[----:B------:R-:W2:Y:S04]  /*216a0*/  LDL.LU R184, [R1+0x938] ;  /* 0x0009380001b87983 */ /* 0x000ea80000300800 */
[----:B------:R-:W2:Y:S04]  /*216b0*/  LDL.LU R180, [R1+0x95c] ;  /* 0x00095c0001b47983 */ /* 0x000ea80000300800 */
[----:B0-----:R-:W2:Y:S04]  /*216c0*/  LDL.LU R190, [R1+0x930] ;  /* 0x0009300001be7983 */ /* 0x001ea80000300800 */
[----:B------:R-:W2:Y:S04]  /*216d0*/  LDL.LU R176, [R1+0x954] ;  /* 0x0009540001b07983 */ /* 0x000ea80000300800 */
[----:B------:R-:W2:Y:S01]  /*216e0*/  LDL.LU R172, [R1+0x928] ;  /* 0x0009280001ac7983 */ /* 0x000ea20000300800 */
[----:B---3--:R-:W-:-:S05]  /*216f0*/  IADD3 R191, P6, R191, UR18, RZ ;  /* 0x00000012bfbf7c10 */ /* 0x008fca000ffde0ff */
[----:B------:R0:W-:Y:S04]  /*21700*/  STL [R1+0x968], R191 ;  /* 0x000968bf01007387 */ /* 0x0001e80000100800 */
[----:B0-----:R-:W3:Y:S04]  /*21710*/  LDL.LU R191, [R1+0x94c] ;  /* 0x00094c0001bf7983 */ /* 0x001ee80000300800 */
        /* <DEDUP_REMOVED lines=8> */
[----:B------:R-:W4:Y:S04]  /*217a0*/  LDL.LU R160, [R1+0x910] ;  /* 0x0009100001a07983 */ /* 0x000f280000300800 */
[----:B------:R-:W4:Y:S01]  /*217b0*/  LDL.LU R156, [R1+0x934] ;  /* 0x00093400019c7983 */ /* 0x000f220000300800 */
[----:B------:R-:W-:-:S03]  /*217c0*/  IADD3.X R193, R193, UR37, RZ, P2, !PT ;  /* 0x00000025c1c17c10 */ /* 0x000fc600097fe4ff */
[----:B------:R-:W4:Y:S04]  /*217d0*/  LDL.LU R152, [R1+0x908] ;  /* 0x0009080001987983 */ /* 0x000f280000300800 */
[----:B------:R0:W-:Y:S04]  /*217e0*/  STL [R1+0x984], R193 ;  /* 0x000984c101007387 */ /* 0x0001e80000100800 */
[----:B------:R-:W4:Y:S04]  /*217f0*/  LDL.LU R16, [R1+0x92c] ;  /* 0x00092c0001107983 */ /* 0x000f280000300800 */
[----:B0-----:R-:W4:Y:S01]  /*21800*/  LDL.LU R193, [R1+0x900] ;  /* 0x0009000001c17983 */ /* 0x001f220000300800 */
[----:B------:R-:W-:-:S02]  /*21810*/  IADD3 R212, P2, R212, UR18, RZ ;  /* 0x00000012d4d47c10 */ /* 0x000fc4000ff5e0ff */
[----:B------:R-:W-:-:S05]  /*21820*/  IADD3.X R20, R20, UR37, RZ, P3, !PT ;  /* 0x0000002514147c10 */ /* 0x000fca0009ffe4ff */
[----:B------:R0:W-:Y:S04]  /*21830*/  STL [R1+0x97c], R20 ;  /* 0x00097c1401007387 */ /* 0x0001e80000100800 */
[----:B------:R-:W-:Y:S01]  /*21840*/  STL [R1+0x958], R212 ;  /* 0x000958d401007387 */ /* 0x000fe20000100800 */
[----:B------:R-:W-:-:S03]  /*21850*/  IADD3 R12, P3, R12, UR18, RZ ;  /* 0x000000120c0c7c10 */ /* 0x000fc6000ff7e0ff */
[----:B0-----:R-:W4:Y:S04]  /*21860*/  LDL.LU R20, [R1+0x924] ;  /* 0x0009240001147983 */ /* 0x001f280000300800 */
[----:B------:R0:W-:Y:S04]  /*21870*/  STL [R1+0x950], R12 ;  /* 0x0009500c01007387 */ /* 0x0001e80000100800 */
[----:B0-----:R-:W4:Y:S01]  /*21880*/  LDL.LU R12, [R1+0x8f8] ;  /* 0x0008f800010c7983 */ /* 0x001f220000300800 */
[----:B------:R-:W-:-:S05]  /*21890*/  IADD3.X R217, R217, UR37, RZ, P4, !PT ;  /* 0x00000025d9d97c10 */ /* 0x000fca000a7fe4ff */
[----:B------:R0:W-:Y:S04]  /*218a0*/  STL [R1+0x974], R217 ;  /* 0x000974d901007387 */ /* 0x0001e80000100800 */
[----:B0-----:R-:W4:Y:S01]  /*218b0*/  LDL.LU R217, [R1+0x91c] ;  /* 0x00091c0001d97983 */ /* 0x001f220000300800 */
[----:B------:R-:W-:Y:S02]  /*218c0*/  IADD3 R225, P4, R225, UR18, RZ ;  /* 0x00000012e1e17c10 */ /* 0x000fe4000ff9e0ff */
[----:B------:R-:W-:-:S03]  /*218d0*/  IADD3.X R206, R206, UR37, RZ, P5, !PT ;  /* 0x00000025cece7c10 */ /* 0x000fc6000affe4ff */
[----:B------:R0:W-:Y:S01]  /*218e0*/  STL [R1+0x948], R225 ;  /* 0x000948e101007387 */ /* 0x0001e20000100800 */
[----:B------:R-:W-:Y:S02]  /*218f0*/  IADD3 R198, P5, R198, UR18, RZ ;  /* 0x00000012c6c67c10 */ /* 0x000fe4000ffbe0ff */
[----:B------:R-:W-:Y:S01]  /*21900*/  IADD3.X R188, R188, UR37, RZ, P6, !PT ;  /* 0x00000025bcbc7c10 */ /* 0x000fe2000b7fe4ff */
[----:B0-----:R-:W4:Y:S04]  /*21910*/  LDL.LU R225, [R1+0x8f0] ;  /* 0x0008f00001e17983 */ /* 0x001f280000300800 */
[----:B------:R-:W-:Y:S04]  /*21920*/  STL [R1+0x96c], R206 ;  /* 0x00096cce01007387 */ /* 0x000fe80000100800 */
[----:B------:R-:W-:Y:S04]  /*21930*/  STL [R1+0x940], R198 ;  /* 0x000940c601007387 */ /* 0x000fe80000100800 */
[----:B------:R-:W-:Y:S01]  /*21940*/  STL [R1+0x964], R188 ;  /* 0x000964bc01007387 */ /* 0x000fe20000100800 */
[----:B--2---:R-:W-:-:S02]  /*21950*/  IADD3 R184, P6, R184, UR18, RZ ;  /* 0x00000012b8b87c10 */ /* 0x004fc4000ffde0ff */
[----:B------:R-:W-:Y:S02]  /*21960*/  IADD3.X R180, R180, UR37, RZ, P1, !PT ;  /* 0x00000025b4b47c10 */ /* 0x000fe40008ffe4ff */
[----:B------:R-:W-:-:S05]  /*21970*/  IADD3 R190, P1, R190, UR18, RZ ;  /* 0x00000012bebe7c10 */ /* 0x000fca000ff3e0ff */
[----:B------:R0:W-:Y:S01]  /*21980*/  STL [R1+0x930], R190 ;  /* 0x000930be01007387 */ /* 0x0001e20000100800 */
[----:B------:R-:W-:-:S03]  /*21990*/  IADD3.X R176, R176, UR37, RZ, P2, !PT ;  /* 0x00000025b0b07c10 */ /* 0x000fc600097fe4ff */
[----:B------:R-:W-:Y:S04]  /*219a0*/  STL [R1+0x938], R184 ;  /* 0x000938b801007387 */ /* 0x000fe80000100800 */
[----:B0-----:R-:W2:Y:S01]  /*219b0*/  LDL.LU R190, [R1+0x914] ;  /* 0x0009140001be7983 */ /* 0x001ea20000300800 */
[----:B------:R-:W-:-:S03]  /*219c0*/  IADD3 R172, P2, R172, UR18, RZ ;  /* 0x00000012acac7c10 */ /* 0x000fc6000ff5e0ff */
[----:B------:R-:W-:Y:S01]  /*219d0*/  STL [R1+0x95c], R180 ;  /* 0x00095cb401007387 */ /* 0x000fe20000100800 */
[----:B---3--:R-:W-:-:S05]  /*219e0*/  IADD3.X R191, R191, UR37, RZ, P3, !PT ;  /* 0x00000025bfbf7c10 */ /* 0x008fca0009ffe4ff */
[----:B------:R0:W-:Y:S04]  /*219f0*/  STL [R1+0x94c], R191 ;  /* 0x00094cbf01007387 */ /* 0x0001e80000100800 */
[----:B------:R-:W-:Y:S04]  /*21a00*/  STL [R1+0x954], R176 ;  /* 0x000954b001007387 */ /* 0x000fe80000100800 */
[----:B0-----:R-:W3:Y:S01]  /*21a10*/  LDL.LU R191, [R1+0x8e8] ;  /* 0x0008e80001bf7983 */ /* 0x001ee20000300800 */
[----:B------:R-:W-:-:S03]  /*21a20*/  IADD3 R168, P3, R168, UR18, RZ ;  /* 0x00000012a8a87c10 */ /* 0x000fc6000ff7e0ff */
[----:B------:R-:W-:Y:S01]  /*21a30*/  STL [R1+0x928], R172 ;  /* 0x000928ac01007387 */ /* 0x000fe20000100800 */
[----:B------:R-:W-:-:S05]  /*21a40*/  IADD3.X R201, R201, UR37, RZ, P4, !PT ;  /* 0x00000025c9c97c10 */ /* 0x000fca000a7fe4ff */
[----:B------:R0:W-:Y:S04]  /*21a50*/  STL [R1+0x944], R201 ;  /* 0x000944c901007387 */ /* 0x0001e80000100800 */
[----:B0-----:R-:W3:Y:S04]  /*21a60*/  LDL.LU R201, [R1+0x90c] ;  /* 0x00090c0001c97983 */ /* 0x001ee80000300800 */
[----:B------:R-:W-:Y:S01]  /*21a70*/  STL [R1+0x920], R168 ;  /* 0x000920a801007387 */ /* 0x000fe20000100800 */
[----:B----4-:R-:W-:-:S05]  /*21a80*/  IADD3.X R209, R209, UR37, RZ, P5, !PT ;  /* 0x00000025d1d17c10 */ /* 0x010fca000affe4ff */
[----:B------:R0:W-:Y:S04]  /*21a90*/  STL [R1+0x93c], R209 ;  /* 0x00093cd101007387 */ /* 0x0001e80000100800 */
[----:B0-----:R-:W4:Y:S01]  /*21aa0*/  LDL.LU R209, [R1+0x8e0] ;  /* 0x0008e00001d17983 */ /* 0x001f220000300800 */
[----:B------:R-:W-:Y:S02]  /*21ab0*/  IADD3 R164, P4, R164, UR18, RZ ;  /* 0x00000012a4a47c10 */ /* 0x000fe4000ff9e0ff */
[----:B------:R-:W-:Y:S02]  /*21ac0*/  IADD3 R160, P5, R160, UR18, RZ ;  /* 0x00000012a0a07c10 */ /* 0x000fe4000ffbe0ff */
[----:B------:R-:W-:Y:S01]  /*21ad0*/  IADD3.X R156, R156, UR37, RZ, P6, !PT ;  /* 0x000000259c9c7c10 */ /* 0x000fe2000b7fe4ff */
[----:B------:R-:W-:Y:S01]  /*21ae0*/  STL [R1+0x918], R164 ;  /* 0x000918a401007387 */ /* 0x000fe20000100800 */
[----:B------:R-:W-:-:S02]  /*21af0*/  IADD3 R152, P6, R152, UR18, RZ ;  /* 0x0000001298987c10 */ /* 0x000fc4000ffde0ff */
[----:B------:R-:W-:Y:S01]  /*21b00*/  IADD3.X R16, R16, UR37, RZ, P1, !PT ;  /* 0x0000002510107c10 */ /* 0x000fe20008ffe4ff */
[----:B------:R-:W-:Y:S01]  /*21b10*/  STL [R1+0x910], R160 ;  /* 0x000910a001007387 */ /* 0x000fe20000100800 */
[----:B------:R-:W-:-:S03]  /*21b20*/  IADD3 R193, P1, R193, UR18, RZ ;  /* 0x00000012c1c17c10 */ /* 0x000fc6000ff3e0ff */
[----:B------:R-:W-:Y:S04]  /*21b30*/  STL [R1+0x934], R156 ;  /* 0x0009349c01007387 */ /* 0x000fe80000100800 */
[----:B------:R-:W4:Y:S04]  /*21b40*/  LDL.LU R212, [R1+0x904] ;  /* 0x0009040001d47983 */ /* 0x000f280000300800 */
[----:B------:R-:W-:Y:S04]  /*21b50*/  STL [R1+0x908], R152 ;  /* 0x0009089801007387 */ /* 0x000fe80000100800 */
[----:B------:R0:W-:Y:S04]  /*21b60*/  STL [R1+0x92c], R16 ;  /* 0x00092c1001007387 */ /* 0x0001e80000100800 */
[----:B0-----:R-:W4:Y:S04]  /*21b70*/  LDL.LU R16, [R1+0x8d8] ;  /* 0x0008d80001107983 */ /* 0x001f280000300800 */
[----:B------:R0:W-:Y:S01]  /*21b80*/  STL [R1+0x900], R193 ;  /* 0x000900c101007387 */ /* 0x0001e20000100800 */
[----:B------:R-:W-:-:S03]  /*21b90*/  IADD3.X R20, R20, UR37, RZ, P2, !PT ;  /* 0x0000002514147c10 */ /* 0x000fc600097fe4ff */
[----:B0-----:R-:W4:Y:S01]  /*21ba0*/  LDL.LU R193, [R1+0x8fc] ;  /* 0x0008fc0001c17983 */ /* 0x001f220000300800 */
[----:B------:R-:W-:-:S05]  /*21bb0*/  IADD3 R12, P2, R12, UR18, RZ ;  /* 0x000000120c0c7c10 */ /* 0x000fca000ff5e0ff */
[----:B------:R0:W-:Y:S04]  /*21bc0*/  STL [R1+0x8f8], R12 ;  /* 0x0008f80c01007387 */ /* 0x0001e80000100800 */
[----:B0-----:R-:W4:Y:S01]  /*21bd0*/  LDL.LU R12, [R1+0x8d0] ;  /* 0x0008d000010c7983 */ /* 0x001f220000300800 */
[----:B------:R-:W-:-:S03]  /*21be0*/  IADD3.X R217, R217, UR37, RZ, P3, !PT ;  /* 0x00000025d9d97c10 */ /* 0x000fc60009ffe4ff */
[----:B------:R-:W-:Y:S04]  /*21bf0*/  STL [R1+0x924], R20 ;  /* 0x0009241401007387 */ /* 0x000fe80000100800 */
        /* <DEDUP_REMOVED lines=8> */
[----:B------:R-:W4:Y:S04]  /*21c80*/  LDL.LU R180, [R1+0x8b8] ;  /* 0x0008b80001b47983 */ /* 0x000f280000300800 */
[----:B0-----:R-:W4:Y:S04]  /*21c90*/  LDL.LU R225, [R1+0x8dc] ;  /* 0x0008dc0001e17983 */ /* 0x001f280000300800 */
[----:B------:R-:W4:Y:S04]  /*21ca0*/  LDL.LU R176, [R1+0x8b0] ;  /* 0x0008b00001b07983 */ /* 0x000f280000300800 */
[----:B------:R-:W4:Y:S01]  /*21cb0*/  LDL.LU R172, [R1+0x8d4] ;  /* 0x0008d40001ac7983 */ /* 0x000f220000300800 */
[----:B--2---:R-:W-:-:S05]  /*21cc0*/  IADD3.X R190, R190, UR37, RZ, P4, !PT ;  /* 0x00000025bebe7c10 */ /* 0x004fca000a7fe4ff */
[----:B------:R0:W-:Y:S04]  /*21cd0*/  STL [R1+0x914], R190 ;  /* 0x000914be01007387 */ /* 0x0001e80000100800 */
[----:B0-----:R-:W2:Y:S04]  /*21ce0*/  LDL.LU R190, [R1+0x8a8] ;  /* 0x0008a80001be7983 */ /* 0x001ea80000300800 */
        /* <DEDUP_REMOVED lines=8> */
[----:B------:R-:W3:Y:S04]  /*21d70*/  LDL.LU R160, [R1+0x8bc] ;  /* 0x0008bc0001a07983 */ /* 0x000ee80000300800 */
[----:B------:R-:W3:Y:S04]  /*21d80*/  LDL.LU R156, [R1+0x890] ;  /* 0x00089000019c7983 */ /* 0x000ee80000300800 */
[----:B------:R-:W3:Y:S01]  /*21d90*/  LDL.LU R152, [R1+0x8b4] ;  /* 0x0008b40001987983 */ /* 0x000ee20000300800 */
[----:B----4-:R-:W-:-:S05]  /*21da0*/  IADD3 R209, P5, R209, UR18, RZ ;  /* 0x00000012d1d17c10 */ /* 0x010fca000ffbe0ff */
[----:B------:R0:W-:Y:S04]  /*21db0*/  STL [R1+0x8e0], R209 ;  /* 0x0008e0d101007387 */ /* 0x0001e80000100800 */
[----:B------:R-:W4:Y:S04]  /*21dc0*/  LDL.LU R20, [R1+0x888] ;  /* 0x0008880001147983 */ /* 0x000f280000300800 */
[----:B0-----:R-:W4:Y:S01]  /*21dd0*/  LDL.LU R209, [R1+0x8ac] ;  /* 0x0008ac0001d17983 */ /* 0x001f220000300800 */
[----:B------:R-:W-:Y:S02]  /*21de0*/  IADD3.X R212, R212, UR37, RZ, P6, !PT ;  /* 0x00000025d4d47c10 */ /* 0x000fe4000b7fe4ff */
        /* <DEDUP_REMOVED lines=10> */
[----:B------:R-:W-:Y:S02]  /*21e90*/  IADD3.X R217, R217, UR37, RZ, P2, !PT ;  /* 0x00000025d9d97c10 */ /* 0x000fe400097fe4ff */
        /* <DEDUP_REMOVED lines=15> */
[----:B0-----:R-:W4:Y:S04]  /*21f90*/  LDL.LU R225, [R1+0x870] ;  /* 0x0008700001e17983 */ /* 0x001f280000300800 */
[----:B------:R-:W-:Y:S01]  /*21fa0*/  STL [R1+0x8b8], R180 ;  /* 0x0008b8b401007387 */ /* 0x000fe20000100800 */
[----:B--2---:R-:W-:-:S02]  /*21fb0*/  IADD3 R190, P6, R190, UR18, RZ ;  /* 0x00000012bebe7c10 */ /* 0x004fc4000ffde0ff */
[----:B------:R-:W-:-:S03]  /*21fc0*/  IADD3.X R168, R168, UR37, RZ, P1, !PT ;  /* 0x00000025a8a87c10 */ /* 0x000fc60008ffe4ff */
[----:B------:R0:W-:Y:S04]  /*21fd0*/  STL [R1+0x8a8], R190 ;  /* 0x0008a8be01007387 */ /* 0x0001e80000100800 */
[----:B------:R-:W-:Y:S04]  /*21fe0*/  STL [R1+0x8b0], R176 ;  /* 0x0008b0b001007387 */ /* 0x000fe80000100800 */
[----:B0-----:R-:W2:Y:S04]  /*21ff0*/  LDL.LU R190, [R1+0x894] ;  /* 0x0008940001be7983 */ /* 0x001ea80000300800 */
[----:B------:R-:W-:Y:S01]  /*22000*/  STL [R1+0x8d4], R172 ;  /* 0x0008d4ac01007387 */ /* 0x000fe20000100800 */
[----:B---3--:R-:W-:-:S02]  /*22010*/  IADD3 R191, P1, R191, UR18, RZ ;  /* 0x00000012bfbf7c10 */ /* 0x008fc4000ff3e0ff */
[----:B------:R-:W-:-:S03]  /*22020*/  IADD3.X R164, R164, UR37, RZ, P2, !PT ;  /* 0x00000025a4a47c10 */ /* 0x000fc600097fe4ff */
[----:B------:R0:W-:Y:S04]  /*22030*/  STL [R1+0x8a0], R191 ;  /* 0x0008a0bf01007387 */ /* 0x0001e80000100800 */
[----:B0-----:R-:W3:Y:S04]  /*22040*/  LDL.LU R191, [R1+0x868] ;  /* 0x0008680001bf7983 */ /* 0x001ee80000300800 */
[----:B------:R-:W-:Y:S01]  /*22050*/  STL [R1+0x8cc], R168 ;  /* 0x0008cca801007387 */ /* 0x000fe20000100800 */
[----:B------:R-:W-:Y:S02]  /*22060*/  IADD3 R201, P2, R201, UR18, RZ ;  /* 0x00000012c9c97c10 */ /* 0x000fe4000ff5e0ff */
        /* <DEDUP_REMOVED lines=8> */
[----:B------:R-:W3:Y:S04]  /*220f0*/  LDL.LU R212, [R1+0x860] ;  /* 0x0008600001d47983 */ /* 0x000ee80000300800 */
[----:B------:R-:W-:Y:S01]  /*22100*/  STL [R1+0x8b4], R152 ;  /* 0x0008b49801007387 */ /* 0x000fe20000100800 */
[----:B----4-:R-:W-:-:S02]  /*22110*/  IADD3 R20, P4, R20, UR18, RZ ;  /* 0x0000001214147c10 */ /* 0x010fc4000ff9e0ff */
[----:B------:R-:W-:-:S03]  /*22120*/  IADD3.X R209, R209, UR37, RZ, P5, !PT ;  /* 0x00000025d1d17c10 */ /* 0x000fc6000affe4ff */
[----:B------:R0:W-:Y:S04]  /*22130*/  STL [R1+0x888], R20 ;  /* 0x0008881401007387 */ /* 0x0001e80000100800 */
[----:B0-----:R-:W4:Y:S04]  /*22140*/  LDL.LU R20, [R1+0x884] ;  /* 0x0008840001147983 */ /* 0x001f280000300800 */
[----:B------:R0:W-:Y:S04]  /*22150*/  STL [R1+0x8ac], R209 ;  /* 0x0008acd101007387 */ /* 0x0001e80000100800 */
[----:B0-----:R-:W4:Y:S01]  /*22160*/  LDL.LU R209, [R1+0x858] ;  /* 0x0008580001d17983 */ /* 0x001f220000300800 */
[----:B------:R-:W-:-:S02]  /*22170*/  IADD3 R16, P5, R16, UR18, RZ ;  /* 0x0000001210107c10 */ /* 0x000fc4000ffbe0ff */
[----:B------:R-:W-:-:S05]  /*22180*/  IADD3.X R193, R193, UR37, RZ, P6, !PT ;  /* 0x00000025c1c17c10 */ /* 0x000fca000b7fe4ff */
[----:B------:R0:W-:Y:S04]  /*22190*/  STL [R1+0x8a4], R193 ;  /* 0x0008a4c101007387 */ /* 0x0001e80000100800 */
[----:B0-----:R-:W4:Y:S04]  /*221a0*/  LDL.LU R193, [R1+0x87c] ;  /* 0x00087c0001c17983 */ /* 0x001f280000300800 */
        /* <DEDUP_REMOVED lines=9> */
[----:B------:R-:W4:Y:S04]  /*22240*/  LDL.LU R184, [R1+0x840] ;  /* 0x0008400001b87983 */ /* 0x000f280000300800 */
[----:B------:R-:W4:Y:S04]  /*22250*/  LDL.LU R180, [R1+0x864] ;  /* 0x0008640001b47983 */ /* 0x000f280000300800 */
[----:B0-----:R-:W4:Y:S01]  /*22260*/  LDL.LU R217, [R1+0x838] ;  /* 0x0008380001d97983 */ /* 0x001f220000300800 */
[----:B------:R-:W-:-:S03]  /*22270*/  IADD3 R225, P1, R225, UR18, RZ ;  /* 0x00000012e1e17c10 */ /* 0x000fc6000ff3e0ff */
[----:B------:R-:W4:Y:S04]  /*22280*/  LDL.LU R176, [R1+0x85c] ;  /* 0x00085c0001b07983 */ /* 0x000f280000300800 */
[----:B------:R-:W4:Y:S04]  /*22290*/  LDL.LU R172, [R1+0x830] ;  /* 0x0008300001ac7983 */ /* 0x000f280000300800 */
[----:B------:R0:W-:Y:S04]  /*222a0*/  STL [R1+0x870], R225 ;  /* 0x000870e101007387 */ /* 0x0001e80000100800 */
[----:B0-----:R-:W4:Y:S04]  /*222b0*/  LDL.LU R225, [R1+0x854] ;  /* 0x0008540001e17983 */ /* 0x001f280000300800 */
        /* <DEDUP_REMOVED lines=8> */
[----:B------:R-:W3:Y:S04]  /*22340*/  LDL.LU R160, [R1+0x818] ;  /* 0x0008180001a07983 */ /* 0x000ee80000300800 */
[----:B------:R-:W3:Y:S04]  /*22350*/  LDL.LU R156, [R1+0x83c] ;  /* 0x00083c00019c7983 */ /* 0x000ee80000300800 */
[----:B------:R-:W3:Y:S01]  /*22360*/  LDL.LU R152, [R1+0x810] ;  /* 0x0008100001987983 */ /* 0x000ee20000300800 */
[----:B------:R-:W-:-:S05]  /*22370*/  IADD3.X R201, R201, UR37, RZ, P3, !PT ;  /* 0x00000025c9c97c10 */ /* 0x000fca0009ffe4ff */
[----:B------:R0:W-:Y:S04]  /*22380*/  STL [R1+0x88c], R201 ;  /* 0x00088cc901007387 */ /* 0x0001e80000100800 */
[----:B------:R-:W3:Y:S04]  /*22390*/  LDL.LU R16, [R1+0x834] ;  /* 0x0008340001107983 */ /* 0x000ee80000300800 */
[----:B0-----:R-:W3:Y:S01]  /*223a0*/  LDL.LU R201, [R1+0x808] ;  /* 0x0008080001c97983 */ /* 0x001ee20000300800 */
[----:B------:R-:W-:Y:S02]  /*223b0*/  IADD3 R212, P3, R212, UR18, RZ ;  /* 0x00000012d4d47c10 */ /* 0x000fe4000ff7e0ff */
[----:B----4-:R-:W-:-:S05]  /*223c0*/  IADD3.X R20, R20, UR37, RZ, P4, !PT ;  /* 0x0000002514147c10 */ /* 0x010fca000a7fe4ff */
        /* <DEDUP_REMOVED lines=15> */
[----:B------:R-:W-:Y:S01]  /*224c0*/  STL [R1+0x874], R206 ;  /* 0x000874ce01007387 */ /* 0x000fe20000100800 */
[----:B------:R-:W-:Y:S02]  /*224d0*/  IADD3 R184, P1, R184, UR18, RZ ;  /* 0x00000012b8b87c10 */ /* 0x000fe4000ff3e0ff */
[----:B------:R-:W-:Y:S01]  /*224e0*/  IADD3.X R180, R180, UR37, RZ, P2, !PT ;  /* 0x00000025b4b47c10 */ /* 0x000fe200097fe4ff */
[----:B------:R-:W-:Y:S01]  /*224f0*/  STL [R1+0x848], R198 ;  /* 0x000848c601007387 */ /* 0x000fe20000100800 */
[----:B------:R-:W-:-:S03]  /*22500*/  IADD3 R217, P2, R217, UR18, RZ ;  /* 0x00000012d9d97c10 */ /* 0x000fc6000ff5e0ff */
[----:B------:R-:W-:Y:S01]  /*22510*/  STL [R1+0x86c], R188 ;  /* 0x00086cbc01007387 */ /* 0x000fe20000100800 */
[----:B------:R-:W-:-:S03]  /*22520*/  IADD3.X R176, R176, UR37, RZ, P3, !PT ;  /* 0x00000025b0b07c10 */ /* 0x000fc60009ffe4ff */
[----:B------:R0:W-:Y:S04]  /*22530*/  STL [R1+0x838], R217 ;  /* 0x000838d901007387 */ /* 0x0001e80000100800 */
[----:B------:R-:W-:Y:S01]  /*22540*/  STL [R1+0x840], R184 ;  /* 0x000840b801007387 */ /* 0x000fe20000100800 */
[----:B------:R-:W-:-:S03]  /*22550*/  IADD3 R172, P3, R172, UR18, RZ ;  /* 0x00000012acac7c10 */ /* 0x000fc6000ff7e0ff */
[----:B0-----:R-:W4:Y:S01]  /*22560*/  LDL.LU R217, [R1+0x81c] ;  /* 0x00081c0001d97983 */ /* 0x001f220000300800 */
[----:B------:R-:W-:-:S03]  /*22570*/  IADD3.X R225, R225, UR37, RZ, P4, !PT ;  /* 0x00000025e1e17c10 */ /* 0x000fc6000a7fe4ff */
[----:B------:R-:W-:Y:S04]  /*22580*/  STL [R1+0x864], R180 ;  /* 0x000864b401007387 */ /* 0x000fe80000100800 */
[----:B------:R0:W-:Y:S04]  /*22590*/  STL [R1+0x854], R225 ;  /* 0x000854e101007387 */ /* 0x0001e80000100800 */
[----:B------:R-:W-:Y:S01]  /*225a0*/  STL [R1+0x85c], R176 ;  /* 0x00085cb001007387 */ /* 0x000fe20000100800 */
[----:B------:R-:W-:-:S03]  /*225b0*/  IADD3 R168, P4, R168, UR18, RZ ;  /* 0x00000012a8a87c10 */ /* 0x000fc6000ff9e0ff */
[----:B0-----:R-:W4:Y:S04]  /*225c0*/  LDL.LU R225, [R1+0x7f0] ;  /* 0x0007f00001e17983 */ /* 0x001f280000300800 */
[----:B------:R-:W-:Y:S01]  /*225d0*/  STL [R1+0x830], R172 ;  /* 0x000830ac01007387 */ /* 0x000fe20000100800 */
[----:B--2---:R-:W-:-:S05]  /*225e0*/  IADD3.X R190, R190, UR37, RZ, P5, !PT ;  /* 0x00000025bebe7c10 */ /* 0x004fca000affe4ff */
[----:B------:R0:W-:Y:S01]  /*225f0*/  STL [R1+0x84c], R190 ;  /* 0x00084cbe01007387 */ /* 0x0001e20000100800 */
[----:B------:R-:W-:-:S03]  /*22600*/  IADD3 R164, P5, R164, UR18, RZ ;  /* 0x00000012a4a47c10 */ /* 0x000fc6000ffbe0ff */
[----:B0-----:R-:W2:Y:S04]  /*22610*/  LDL.LU R190, [R1+0x814] ;  /* 0x0008140001be7983 */ /* 0x001ea80000300800 */
[----:B------:R-:W-:Y:S01]  /*22620*/  STL [R1+0x828], R168 ;  /* 0x000828a801007387 */ /* 0x000fe20000100800 */
[----:B---3--:R-:W-:Y:S02]  /*22630*/  IADD3.X R191, R191, UR37, RZ, P6, !PT ;  /* 0x00000025bfbf7c10 */ /* 0x008fe4000b7fe4ff */
[----:B------:R-:W-:-:S03]  /*22640*/  IADD3 R160, P6, R160, UR18, RZ ;  /* 0x00000012a0a07c10 */ /* 0x000fc6000ffde0ff */
[----:B------:R0:W-:Y:S01]  /*22650*/  STL [R1+0x844], R191 ;  /* 0x000844bf01007387 */ /* 0x0001e20000100800 */
[----:B------:R-:W-:Y:S02]  /*22660*/  IADD3.X R156, R156, UR37, RZ, P1, !PT ;  /* 0x000000259c9c7c10 */ /* 0x000fe40008ffe4ff */
[----:B------:R-:W-:Y:S01]  /*22670*/  IADD3 R152, P1, R152, UR18, RZ ;  /* 0x0000001298987c10 */ /* 0x000fe2000ff3e0ff */
[----:B0-----:R-:W3:Y:S04]  /*22680*/  LDL.LU R191, [R1+0x7e8] ;  /* 0x0007e80001bf7983 */ /* 0x001ee80000300800 */
[----:B------:R-:W-:Y:S04]  /*22690*/  STL [R1+0x820], R164 ;  /* 0x000820a401007387 */ /* 0x000fe80000100800 */
[----:B------:R-:W-:Y:S01]  /*226a0*/  STL [R1+0x818], R160 ;  /* 0x000818a001007387 */ /* 0x000fe20000100800 */
[----:B------:R-:W-:-:S03]  /*226b0*/  IADD3.X R16, R16, UR37, RZ, P2, !PT ;  /* 0x0000002510107c10 */ /* 0x000fc600097fe4ff */
[----:B------:R-:W-:Y:S01]  /*226c0*/  STL [R1+0x83c], R156 ;  /* 0x00083c9c01007387 */ /* 0x000fe20000100800 */
[----:B------:R-:W-:-:S03]  /*226d0*/  IADD3 R201, P2, R201, UR18, RZ ;  /* 0x00000012c9c97c10 */ /* 0x000fc6000ff5e0ff */
[----:B------:R-:W3:Y:S04]  /*226e0*/  LDL.LU R212, [R1+0x80c] ;  /* 0x00080c0001d47983 */ /* 0x000ee80000300800 */
[----:B------:R-:W-:Y:S04]  /*226f0*/  STL [R1+0x810], R152 ;  /* 0x0008109801007387 */ /* 0x000fe80000100800 */
[----:B------:R0:W-:Y:S04]  /*22700*/  STL [R1+0x834], R16 ;  /* 0x0008341001007387 */ /* 0x0001e80000100800 */
[----:B0-----:R-:W3:Y:S04]  /*22710*/  LDL.LU R16, [R1+0x7e0] ;  /* 0x0007e00001107983 */ /* 0x001ee80000300800 */
[----:B------:R0:W-:Y:S04]  /*22720*/  STL [R1+0x808], R201 ;  /* 0x000808c901007387 */ /* 0x0001e80000100800 */
[----:B0-----:R-:W3:Y:S01]  /*22730*/  LDL.LU R201, [R1+0x804] ;  /* 0x0008040001c97983 */ /* 0x001ee20000300800 */
[----:B----4-:R-:W-:-:S02]  /*22740*/  IADD3.X R20, R20, UR37, RZ, P3, !PT ;  /* 0x0000002514147c10 */ /* 0x010fc40009ffe4ff */
[----:B------:R-:W-:-:S05]  /*22750*/  IADD3 R209, P3, R209, UR18, RZ ;  /* 0x00000012d1d17c10 */ /* 0x000fca000ff7e0ff */
[----:B------:R0:W-:Y:S04]  /*22760*/  STL [R1+0x800], R209 ;  /* 0x000800d101007387 */ /* 0x0001e80000100800 */
[----:B0-----:R-:W4:Y:S04]  /*22770*/  LDL.LU R209, [R1+0x7d8] ;  /* 0x0007d80001d17983 */ /* 0x001f280000300800 */
[----:B------:R-:W-:Y:S01]  /*22780*/  STL [R1+0x82c], R20 ;  /* 0x00082c1401007387 */ /* 0x000fe20000100800 */
[----:B------:R-:W-:-:S05]  /*22790*/  IADD3.X R193, R193, UR37, RZ, P4, !PT ;  /* 0x00000025c1c17c10 */ /* 0x000fca000a7fe4ff */
[----:B------:R0:W-:Y:S04]  /*227a0*/  STL [R1+0x824], R193 ;  /* 0x000824c101007387 */ /* 0x0001e80000100800 */
[----:B0-----:R-:W4:Y:S04]  /*227b0*/  LDL.LU R193, [R1+0x7fc] ;  /* 0x0007fc0001c17983 */ /* 0x001f280000300800 */
[----:B------:R-:W4:Y:S04]  /*227c0*/  LDL.LU R206, [R1+0x7d0] ;  /* 0x0007d00001ce7983 */ /* 0x000f280000300800 */
[----:B------:R-:W4:Y:S01]  /*227d0*/  LDL.LU R198, [R1+0x7f4] ;  /* 0x0007f40001c67983 */ /* 0x000f220000300800 */
[----:B------:R-:W-:-:S03]  /*227e0*/  IADD3 R12, P4, R12, UR18, RZ ;  /* 0x000000120c0c7c10 */ /* 0x000fc6000ff9e0ff */
[----:B------:R-:W4:Y:S04]  /*227f0*/  LDL.LU R188, [R1+0x7c8] ;  /* 0x0007c80001bc7983 */ /* 0x000f280000300800 */
[----:B------:R-:W-:Y:S04]  /*22800*/  STL [R1+0x7f8], R12 ;  /* 0x0007f80c01007387 */ /* 0x000fe80000100800 */
[----:B------:R-:W4:Y:S04]  /*22810*/  LDL.LU R184, [R1+0x7ec] ;  /* 0x0007ec0001b87983 */ /* 0x000f280000300800 */
[----:B------:R-:W4:Y:S04]  /*22820*/  LDL.LU R180, [R1+0x7c0] ;  /* 0x0007c00001b47983 */ /* 0x000f280000300800 */
[----:B------:R-:W4:Y:S04]  /*22830*/  LDL.LU R176, [R1+0x7e4] ;  /* 0x0007e40001b07983 */ /* 0x000f280000300800 */
[----:B------:R-:W4:Y:S04]  /*22840*/  LDL.LU R172, [R1+0x7b8] ;  /* 0x0007b80001ac7983 */ /* 0x000f280000300800 */
[----:B------:R-:W4:Y:S01]  /*22850*/  LDL.LU R168, [R1+0x7dc] ;  /* 0x0007dc0001a87983 */ /* 0x000f220000300800 */
[----:B------:R-:W-:-:S05]  /*22860*/  IADD3.X R217, R217, UR37, RZ, P5, !PT ;  /* 0x00000025d9d97c10 */ /* 0x000fca000affe4ff */
[----:B------:R0:W-:Y:S04]  /*22870*/  STL [R1+0x81c], R217 ;  /* 0x00081cd901007387 */ /* 0x0001e80000100800 */
[----:B0-----:R-:W4:Y:S04]  /*22880*/  LDL.LU R217, [R1+0x7b0] ;  /* 0x0007b00001d97983 */ /* 0x001f280000300800 */
[----:B------:R-:W4:Y:S01]  /*22890*/  LDL.LU R164, [R1+0x7d4] ;  /* 0x0007d40001a47983 */ /* 0x000f220000300800 */
[----:B------:R-:W-:-:S05]  /*228a0*/  IADD3 R225, P5, R225, UR18, RZ ;  /* 0x00000012e1e17c10 */ /* 0x000fca000ffbe0ff */
[----:B------:R0:W-:Y:S04]  /*228b0*/  STL [R1+0x7f0], R225 ;  /* 0x0007f0e101007387 */ /* 0x0001e80000100800 */
[----:B0-----:R-:W4:Y:S04]  /*228c0*/  LDL.LU R225, [R1+0x7a8] ;  /* 0x0007a80001e17983 */ /* 0x001f280000300800 */
[----:B------:R-:W4:Y:S01]  /*228d0*/  LDL.LU R160, [R1+0x7cc] ;  /* 0x0007cc0001a07983 */ /* 0x000f220000300800 */
[----:B--2---:R-:W-:-:S05]  /*228e0*/  IADD3.X R190, R190, UR37, RZ, P6, !PT ;  /* 0x00000025bebe7c10 */ /* 0x004fca000b7fe4ff */
[----:B------:R0:W-:Y:S04]  /*228f0*/  STL [R1+0x814], R190 ;  /* 0x000814be01007387 */ /* 0x0001e80000100800 */
[----:B0-----:R-:W2:Y:S04]  /*22900*/  LDL.LU R190, [R1+0x7a0] ;  /* 0x0007a00001be7983 */ /* 0x001ea80000300800 */
[----:B------:R-:W2:Y:S04]  /*22910*/  LDL.LU R156, [R1+0x7c4] ;  /* 0x0007c400019c7983 */ /* 0x000ea80000300800 */
[----:B------:R-:W2:Y:S01]  /*22920*/  LDL.LU R152, [R1+0x798] ;  /* 0x0007980001987983 */ /* 0x000ea20000300800 */
[----:B---3--:R-:W-:-:S03]  /*22930*/  IADD3 R191, P6, R191, UR18, RZ ;  /* 0x00000012bfbf7c10 */ /* 0x008fc6000ffde0ff */
[----:B------:R-:W3:Y:S04]  /*22940*/  LDL.LU R20, [R1+0x7bc] ;  /* 0x0007bc0001147983 */ /* 0x000ee80000300800 */
[----:B------:R0:W-:Y:S04]  /*22950*/  STL [R1+0x7e8], R191 ;  /* 0x0007e8bf01007387 */ /* 0x0001e80000100800 */
[----:B------:R-:W3:Y:S04]  /*22960*/  LDL.LU R12, [R1+0x790] ;  /* 0x00079000010c7983 */ /* 0x000ee80000300800 */
[----:B0-----:R-:W3:Y:S01]  /*22970*/  LDL.LU R191, [R1+0x7b4] ;  /* 0x0007b40001bf7983 */ /* 0x001ee20000300800 */
[----:B------:R-:W-:-:S02]  /*22980*/  IADD3.X R212, R212, UR37, RZ, P1, !PT ;  /* 0x00000025d4d47c10 */ /* 0x000fc40008ffe4ff */
[----:B------:R-:W-:-:S05]  /*22990*/  IADD3 R16, P1, R16, UR18, RZ ;  /* 0x0000001210107c10 */ /* 0x000fca000ff3e0ff */
[----:B------:R0:W-:Y:S04]  /*229a0*/  STL [R1+0x7e0], R16 ;  /* 0x0007e01001007387 */ /* 0x0001e80000100800 */
[----:B------:R-:W-:Y:S01]  /*229b0*/  STL [R1+0x80c], R212 ;  /* 0x00080cd401007387 */ /* 0x000fe20000100800 */
[----:B------:R-:W-:-:S03]  /*229c0*/  IADD3.X R201, R201, UR37, RZ, P2, !PT ;  /* 0x00000025c9c97c10 */ /* 0x000fc600097fe4ff */
[----:B0-----:R-:W3:Y:S04]  /*229d0*/  LDL.LU R16, [R1+0x788] ;  /* 0x0007880001107983 */ /* 0x001ee80000300800 */
[----:B------:R0:W-:Y:S04]  /*229e0*/  STL [R1+0x804], R201 ;  /* 0x000804c901007387 */ /* 0x0001e80000100800 */
[----:B0-----:R-:W3:Y:S01]  /*229f0*/  LDL.LU R201, [R1+0x7ac] ;  /* 0x0007ac0001c97983 */ /* 0x001ee20000300800 */
[----:B----4-:R-:W-:-:S05]  /*22a00*/  IADD3 R209, P2, R209, UR18, RZ ;  /* 0x00000012d1d17c10 */ /* 0x010fca000ff5e0ff */
[----:B------:R0:W-:Y:S04]  /*22a10*/  STL [R1+0x7d8], R209 ;  /* 0x0007d8d101007387 */ /* 0x0001e80000100800 */
[----:B0-----:R-:W4:Y:S01]  /*22a20*/  LDL.LU R209, [R1+0x780] ;  /* 0x0007800001d17983 */ /* 0x001f220000300800 */
[----:B------:R-:W-:Y:S02]  /*22a30*/  IADD3.X R193, R193, UR37, RZ, P3, !PT ;  /* 0x00000025c1c17c10 */ /* 0x000fe40009ffe4ff */
[----:B------:R-:W-:-:S03]  /*22a40*/  IADD3 R206, P3, R206, UR18, RZ ;  /* 0x00000012cece7c10 */ /* 0x000fc6000ff7e0ff */
[----:B------:R0:W-:Y:S01]  /*22a50*/  STL [R1+0x7fc], R193 ;  /* 0x0007fcc101007387 */ /* 0x0001e20000100800 */
[----:B------:R-:W-:Y:S02]  /*22a60*/  IADD3.X R198, R198, UR37, RZ, P4, !PT ;  /* 0x00000025c6c67c10 */ /* 0x000fe4000a7fe4ff */
[----:B------:R-:W-:Y:S01]  /*22a70*/  IADD3 R188, P4, R188, UR18, RZ ;  /* 0x00000012bcbc7c10 */ /* 0x000fe2000ff9e0ff */
[----:B0-----:R-:W4:Y:S01]  /*22a80*/  LDL.LU R193, [R1+0x7a4] ;  /* 0x0007a40001c17983 */ /* 0x001f220000300800 */
[----:B------:R-:W-:-:S03]  /*22a90*/  IADD3.X R184, R184, UR37, RZ, P5, !PT ;  /* 0x00000025b8b87c10 */ /* 0x000fc6000affe4ff */
[----:B------:R-:W-:Y:S01]  /*22aa0*/  STL [R1+0x7d0], R206 ;  /* 0x0007d0ce01007387 */ /* 0x000fe20000100800 */
[----:B------:R-:W-:-:S03]  /*22ab0*/  IADD3 R180, P5, R180, UR18, RZ ;  /* 0x00000012b4b47c10 */ /* 0x000fc6000ffbe0ff */
[----:B------:R-:W-:Y:S01]  /*22ac0*/  STL [R1+0x7f4], R198 ;  /* 0x0007f4c601007387 */ /* 0x000fe20000100800 */
[----:B------:R-:W-:-:S03]  /*22ad0*/  IADD3.X R176, R176, UR37, RZ, P6, !PT ;  /* 0x00000025b0b07c10 */ /* 0x000fc6000b7fe4ff */
[----:B------:R-:W-:Y:S01]  /*22ae0*/  STL [R1+0x7c8], R188 ;  /* 0x0007c8bc01007387 */ /* 0x000fe20000100800 */
[----:B------:R-:W-:-:S03]  /*22af0*/  IADD3 R172, P6, R172, UR18, RZ ;  /* 0x00000012acac7c10 */ /* 0x000fc6000ffde0ff */
[----:B------:R-:W-:Y:S01]  /*22b00*/  STL [R1+0x7ec], R184 ;  /* 0x0007ecb801007387 */ /* 0x000fe20000100800 */
[----:B------:R-:W-:-:S03]  /*22b10*/  IADD3.X R168, R168, UR37, RZ, P1, !PT ;  /* 0x00000025a8a87c10 */ /* 0x000fc60008ffe4ff */
[----:B------:R-:W-:Y:S04]  /*22b20*/  STL [R1+0x7c0], R180 ;  /* 0x0007c0b401007387 */ /* 0x000fe80000100800 */
[----:B------:R-:W-:Y:S01]  /*22b30*/  STL [R1+0x7e4], R176 ;  /* 0x0007e4b001007387 */ /* 0x000fe20000100800 */
[----:B------:R-:W-:Y:S02]  /*22b40*/  IADD3 R217, P1, R217, UR18, RZ ;  /* 0x00000012d9d97c10 */ /* 0x000fe4000ff3e0ff */
[----:B------:R-:W-:-:S03]  /*22b50*/  IADD3.X R164, R164, UR37, RZ, P2, !PT ;  /* 0x00000025a4a47c10 */ /* 0x000fc600097fe4ff */
[----:B------:R0:W-:Y:S04]  /*22b60*/  STL [R1+0x7b0], R217 ;  /* 0x0007b0d901007387 */ /* 0x0001e80000100800 */
[----:B------:R-:W-:Y:S04]  /*22b70*/  STL [R1+0x7b8], R172 ;  /* 0x0007b8ac01007387 */ /* 0x000fe80000100800 */
[----:B0-----:R-:W4:Y:S01]  /*22b80*/  LDL.LU R217, [R1+0x778] ;  /* 0x0007780001d97983 */ /* 0x001f220000300800 */
[----:B------:R-:W-:-:S03]  /*22b90*/  IADD3 R225, P2, R225, UR18, RZ ;  /* 0x00000012e1e17c10 */ /* 0x000fc6000ff5e0ff */
[----:B------:R-:W-:Y:S01]  /*22ba0*/  STL [R1+0x7dc], R168 ;  /* 0x0007dca801007387 */ /* 0x000fe20000100800 */
[----:B------:R-:W-:-:S03]  /*22bb0*/  IADD3.X R160, R160, UR37, RZ, P3, !PT ;  /* 0x00000025a0a07c10 */ /* 0x000fc60009ffe4ff */
[----:B------:R0:W-:Y:S04]  /*22bc0*/  STL [R1+0x7a8], R225 ;  /* 0x0007a8e101007387 */ /* 0x0001e80000100800 */
[----:B0-----:R-:W4:Y:S04]  /*22bd0*/  LDL.LU R225, [R1+0x79c] ;  /* 0x00079c0001e17983 */ /* 0x001f280000300800 */
[----:B------:R-:W-:Y:S01]  /*22be0*/  STL [R1+0x7d4], R164 ;  /* 0x0007d4a401007387 */ /* 0x000fe20000100800 */
[----:B--2---:R-:W-:Y:S02]  /*22bf0*/  IADD3 R190, P3, R190, UR18, RZ ;  /* 0x00000012bebe7c10 */ /* 0x004fe4000ff7e0ff */
[----:B------:R-:W-:-:S03]  /*22c00*/  IADD3.X R156, R156, UR37, RZ, P4, !PT ;  /* 0x000000259c9c7c10 */ /* 0x000fc6000a7fe4ff */
[----:B------:R0:W-:Y:S01]  /*22c10*/  STL [R1+0x7a0], R190 ;  /* 0x0007a0be01007387 */ /* 0x0001e20000100800 */
[----:B------:R-:W-:Y:S02]  /*22c20*/  IADD3 R152, P4, R152, UR18, RZ ;  /* 0x0000001298987c10 */ /* 0x000fe4000ff9e0ff */
[----:B---3--:R-:W-:Y:S01]  /*22c30*/  IADD3.X R20, R20, UR37, RZ, P5, !PT ;  /* 0x0000002514147c10 */ /* 0x008fe2000affe4ff */
[----:B0-----:R-:W2:Y:S04]  /*22c40*/  LDL.LU R190, [R1+0x770] ;  /* 0x0007700001be7983 */ /* 0x001ea80000300800 */
[----:B------:R-:W-:Y:S01]  /*22c50*/  STL [R1+0x7cc], R160 ;  /* 0x0007cca001007387 */ /* 0x000fe20000100800 */
[----:B------:R-:W-:-:S03]  /*22c60*/  IADD3 R12, P5, R12, UR18, RZ ;  /* 0x000000120c0c7c10 */ /* 0x000fc6000ffbe0ff */
[----:B------:R-:W-:Y:S01]  /*22c70*/  STL [R1+0x7c4], R156 ;  /* 0x0007c49c01007387 */ /* 0x000fe20000100800 */
[----:B------:R-:W-:-:S03]  /*22c80*/  IADD3.X R191, R191, UR37, RZ, P6, !PT ;  /* 0x00000025bfbf7c10 */ /* 0x000fc6000b7fe4ff */
[----:B------:R-:W-:Y:S04]  /*22c90*/  STL [R1+0x798], R152 ;  /* 0x0007989801007387 */ /* 0x000fe80000100800 */
[----:B------:R-:W3:Y:S04]  /*22ca0*/  LDL.LU R214, [R1+0x794] ;  /* 0x0007940001d67983 */ /* 0x000ee80000300800 */
[----:B------:R-:W-:Y:S04]  /*22cb0*/  STL [R1+0x7bc], R20 ;  /* 0x0007bc1401007387 */ /* 0x000fe80000100800 */
[----:B------:R0:W-:Y:S04]  /*22cc0*/  STL [R1+0x790], R12 ;  /* 0x0007900c01007387 */ /* 0x0001e80000100800 */
[----:B0-----:R-:W3:Y:S04]  /*22cd0*/  LDL.LU R12, [R1+0x768] ;  /* 0x00076800010c7983 */ /* 0x001ee80000300800 */
[----:B------:R0:W-:Y:S04]  /*22ce0*/  STL [R1+0x7b4], R191 ;  /* 0x0007b4bf01007387 */ /* 0x0001e80000100800 */
[----:B0-----:R-:W3:Y:S01]  /*22cf0*/  LDL.LU R191, [R1+0x78c] ;  /* 0x00078c0001bf7983 */ /* 0x001ee20000300800 */
[----:B------:R-:W-:-:S02]  /*22d00*/  IADD3 R16, P6, R16, UR18, RZ ;  /* 0x0000001210107c10 */ /* 0x000fc4000ffde0ff */
[----:B------:R-:W-:-:S05]  /*22d10*/  IADD3.X R201, R201, UR37, RZ, P1, !PT ;  /* 0x00000025c9c97c10 */ /* 0x000fca0008ffe4ff */
[----:B------:R0:W-:Y:S04]  /*22d20*/  STL [R1+0x7ac], R201 ;  /* 0x0007acc901007387 */ /* 0x0001e80000100800 */
[----:B0-----:R-:W3:Y:S04]  /*22d30*/  LDL.LU R201, [R1+0x760] ;  /* 0x0007600001c97983 */ /* 0x001ee80000300800 */
[----:B------:R-:W-:Y:S01]  /*22d40*/  STL [R1+0x788], R16 ;  /* 0x0007881001007387 */ /* 0x000fe20000100800 */
[----:B----4-:R-:W-:-:S05]  /*22d50*/  IADD3 R209, P1, R209, UR18, RZ ;  /* 0x00000012d1d17c10 */ /* 0x010fca000ff3e0ff */
[----:B------:R0:W-:Y:S04]  /*22d60*/  STL [R1+0x780], R209 ;  /* 0x000780d101007387 */ /* 0x0001e80000100800 */
[----:B0-----:R-:W4:Y:S04]  /*22d70*/  LDL.LU R209, [R1+0x784] ;  /* 0x0007840001d17983 */ /* 0x001f280000300800 */
[----:B------:R-:W4:Y:S04]  /*22d80*/  LDL.LU R212, [R1+0x758] ;  /* 0x0007580001d47983 */ /* 0x000f280000300800 */
[----:B------:R-:W4:Y:S04]  /*22d90*/  LDL.LU R206, [R1+0x77c] ;  /* 0x00077c0001ce7983 */ /* 0x000f280000300800 */
[----:B------:R-:W4:Y:S01]  /*22da0*/  LDL.LU R198, [R1+0x750] ;  /* 0x0007500001c67983 */ /* 0x000f220000300800 */
[----:B------:R-:W-:-:S05]  /*22db0*/  IADD3.X R193, R193, UR37, RZ, P2, !PT ;  /* 0x00000025c1c17c10 */ /* 0x000fca00097fe4ff */
[----:B------:R0:W-:Y:S04]  /*22dc0*/  STL [R1+0x7a4], R193 ;  /* 0x0007a4c101007387 */ /* 0x0001e80000100800 */
[----:B------:R-:W4:Y:S04]  /*22dd0*/  LDL.LU R188, [R1+0x774] ;  /* 0x0007740001bc7983 */ /* 0x000f280000300800 */
[----:B------:R-:W4:Y:S04]  /*22de0*/  LDL.LU R184, [R1+0x748] ;  /* 0x0007480001b87983 */ /* 0x000f280000300800 */
[----:B------:R-:W4:Y:S04]  /*22df0*/  LDL.LU R180, [R1+0x76c] ;  /* 0x00076c0001b47983 */ /* 0x000f280000300800 */
[----:B------:R-:W4:Y:S04]  /*22e00*/  LDL.LU R176, [R1+0x740] ;  /* 0x0007400001b07983 */ /* 0x000f280000300800 */
[----:B------:R-:W4:Y:S04]  /*22e10*/  LDL.LU R172, [R1+0x764] ;  /* 0x0007640001ac7983 */ /* 0x000f280000300800 */
[----:B------:R-:W4:Y:S04]  /*22e20*/  LDL.LU R168, [R1+0x738] ;  /* 0x0007380001a87983 */ /* 0x000f280000300800 */
[----:B0-----:R-:W4:Y:S04]  /*22e30*/  LDL.LU R193, [R1+0x75c] ;  /* 0x00075c0001c17983 */ /* 0x001f280000300800 */
[----:B------:R-:W4:Y:S01]  /*22e40*/  LDL.LU R164, [R1+0x730] ;  /* 0x0007300001a47983 */ /* 0x000f220000300800 */
[----:B------:R-:W-:-:S05]  /*22e50*/  IADD3 R217, P2, R217, UR18, RZ ;  /* 0x00000012d9d97c10 */ /* 0x000fca000ff5e0ff */
[----:B------:R0:W-:Y:S04]  /*22e60*/  STL [R1+0x778], R217 ;  /* 0x000778d901007387 */ /* 0x0001e80000100800 */
[----:B0-----:R-:W4:Y:S04]  /*22e70*/  LDL.LU R217, [R1+0x754] ;  /* 0x0007540001d97983 */ /* 0x001f280000300800 */
[----:B------:R-:W4:Y:S01]  /*22e80*/  LDL.LU R160, [R1+0x728] ;  /* 0x0007280001a07983 */ /* 0x000f220000300800 */
[----:B------:R-:W-:-:S05]  /*22e90*/  IADD3.X R225, R225, UR37, RZ, P3, !PT ;  /* 0x00000025e1e17c10 */ /* 0x000fca0009ffe4ff */
[----:B------:R0:W-:Y:S04]  /*22ea0*/  STL [R1+0x79c], R225 ;  /* 0x00079ce101007387 */ /* 0x0001e80000100800 */
[----:B0-----:R-:W4:Y:S04]  /*22eb0*/  LDL.LU R225, [R1+0x74c] ;  /* 0x00074c0001e17983 */ /* 0x001f280000300800 */
[----:B------:R-:W4:Y:S04]  /*22ec0*/  LDL.LU R156, [R1+0x720] ;  /* 0x00072000019c7983 */ /* 0x000f280000300800 */
[----:B------:R-:W4:Y:S04]  /*22ed0*/  LDL.LU R152, [R1+0x744] ;  /* 0x0007440001987983 */ /* 0x000f280000300800 */
[----:B------:R-:W4:Y:S01]  /*22ee0*/  LDL.LU R20, [R1+0x718] ;  /* 0x0007180001147983 */ /* 0x000f220000300800 */
[----:B--2---:R-:W-:-:S05]  /*22ef0*/  IADD3 R190, P3, R190, UR18, RZ ;  /* 0x00000012bebe7c10 */ /* 0x004fca000ff7e0ff */
[----:B------:R0:W-:Y:S04]  /*22f00*/  STL [R1+0x770], R190 ;  /* 0x000770be01007387 */ /* 0x0001e80000100800 */
[----:B------:R-:W2:Y:S04]  /*22f10*/  LDL.LU R16, [R1+0x73c] ;  /* 0x00073c0001107983 */ /* 0x000ea80000300800 */
[----:B0-----:R-:W2:Y:S01]  /*22f20*/  LDL.LU R190, [R1+0x710] ;  /* 0x0007100001be7983 */ /* 0x001ea20000300800 */
[----:B---3--:R-:W-:Y:S02]  /*22f30*/  IADD3.X R214, R214, UR37, RZ, P4, !PT ;  /* 0x00000025d6d67c10 */ /* 0x008fe4000a7fe4ff */
[----:B------:R-:W-:-:S05]  /*22f40*/  IADD3 R12, P4, R12, UR18, RZ ;  /* 0x000000120c0c7c10 */ /* 0x000fca000ff9e0ff */
[----:B------:R0:W-:Y:S04]  /*22f50*/  STL [R1+0x768], R12 ;  /* 0x0007680c01007387 */ /* 0x0001e80000100800 */
[----:B------:R-:W-:Y:S01]  /*22f60*/  STL [R1+0x794], R214 ;  /* 0x000794d601007387 */ /* 0x000fe20000100800 */
[----:B------:R-:W-:-:S03]  /*22f70*/  IADD3.X R191, R191, UR37, RZ, P5, !PT ;  /* 0x00000025bfbf7c10 */ /* 0x000fc6000affe4ff */
[----:B0-----:R-:W3:Y:S04]  /*22f80*/  LDL.LU R12, [R1+0x734] ;  /* 0x00073400010c7983 */ /* 0x001ee80000300800 */
[----:B------:R0:W-:Y:S04]  /*22f90*/  STL [R1+0x78c], R191 ;  /* 0x00078cbf01007387 */ /* 0x0001e80000100800 */
[----:B0-----:R-:W3:Y:S01]  /*22fa0*/  LDL.LU R191, [R1+0x708] ;  /* 0x0007080001bf7983 */ /* 0x001ee20000300800 */
[----:B------:R-:W-:-:S05]  /*22fb0*/  IADD3 R201, P5, R201, UR18, RZ ;  /* 0x00000012c9c97c10 */ /* 0x000fca000ffbe0ff */
[----:B------:R0:W-:Y:S04]  /*22fc0*/  STL [R1+0x760], R201 ;  /* 0x000760c901007387 */ /* 0x0001e80000100800 */
[----:B0-----:R-:W3:Y:S01]  /*22fd0*/  LDL.LU R201, [R1+0x72c] ;  /* 0x00072c0001c97983 */ /* 0x001ee20000300800 */
[----:B----4-:R-:W-:-:S05]  /*22fe0*/  IADD3.X R209, R209, UR37, RZ, P6, !PT ;  /* 0x00000025d1d17c10 */ /* 0x010fca000b7fe4ff */
[----:B------:R0:W-:Y:S04]  /*22ff0*/  STL [R1+0x784], R209 ;  /* 0x000784d101007387 */ /* 0x0001e80000100800 */
[----:B0-----:R-:W4:Y:S01]  /*23000*/  LDL.LU R209, [R1+0x700] ;  /* 0x0007000001d17983 */ /* 0x001f220000300800 */
[----:B------:R-:W-:Y:S02]  /*23010*/  IADD3 R212, P6, R212, UR18, RZ ;  /* 0x00000012d4d47c10 */ /* 0x000fe4000ffde0ff */
[----:B------:R-:W-:Y:S02]  /*23020*/  IADD3.X R206, R206, UR37, RZ, P1, !PT ;  /* 0x00000025cece7c10 */ /* 0x000fe40008ffe4ff */
[----:B------:R-:W-:Y:S01]  /*23030*/  IADD3 R198, P1, R198, UR18, RZ ;  /* 0x00000012c6c67c10 */ /* 0x000fe2000ff3e0ff */
[----:B------:R-:W-:Y:S04]  /*23040*/  STL [R1+0x758], R212 ;  /* 0x000758d401007387 */ /* 0x000fe80000100800 */
[----:B------:R-:W-:Y:S04]  /*23050*/  STL [R1+0x77c], R206 ;  /* 0x00077cce01007387 */ /* 0x000fe80000100800 */
[----:B------:R-:W-:Y:S01]  /*23060*/  STL [R1+0x750], R198 ;  /* 0x000750c601007387 */ /* 0x000fe20000100800 */
[----:B------:R-:W-:-:S02]  /*23070*/  IADD3.X R188, R188, UR37, RZ, P2, !PT ;  /* 0x00000025bcbc7c10 */ /* 0x000fc400097fe4ff */
[----:B------:R-:W-:-:S03]  /*23080*/  IADD3 R184, P2, R184, UR18, RZ ;  /* 0x00000012b8b87c10 */ /* 0x000fc6000ff5e0ff */
[----:B------:R-:W-:Y:S01]  /*23090*/  STL [R1+0x774], R188 ;  /* 0x000774bc01007387 */ /* 0x000fe20000100800 */
[----:B------:R-:W-:-:S03]  /*230a0*/  IADD3.X R180, R180, UR37, RZ, P3, !PT ;  /* 0x00000025b4b47c10 */ /* 0x000fc60009ffe4ff */
[----:B------:R-:W-:Y:S01]  /*230b0*/  STL [R1+0x748], R184 ;  /* 0x000748b801007387 */ /* 0x000fe20000100800 */
[----:B------:R-:W-:-:S03]  /*230c0*/  IADD3 R176, P3, R176, UR18, RZ ;  /* 0x00000012b0b07c10 */ /* 0x000fc6000ff7e0ff */
[----:B------:R-:W-:Y:S01]  /*230d0*/  STL [R1+0x76c], R180 ;  /* 0x00076cb401007387 */ /* 0x000fe20000100800 */
[----:B------:R-:W-:-:S03]  /*230e0*/  IADD3.X R172, R172, UR37, RZ, P4, !PT ;  /* 0x00000025acac7c10 */ /* 0x000fc6000a7fe4ff */
[----:B------:R-:W-:Y:S01]  /*230f0*/  STL [R1+0x740], R176 ;  /* 0x000740b001007387 */ /* 0x000fe20000100800 */
[----:B------:R-:W-:Y:S02]  /*23100*/  IADD3.X R193, R193, UR37, RZ, P5, !PT ;  /* 0x00000025c1c17c10 */ /* 0x000fe4000affe4ff */
[----:B------:R-:W-:-:S03]  /*23110*/  IADD3 R168, P4, R168, UR18, RZ ;  /* 0x00000012a8a87c10 */ /* 0x000fc6000ff9e0ff */
[----:B------:R0:W-:Y:S01]  /*23120*/  STL [R1+0x75c], R193 ;  /* 0x00075cc101007387 */ /* 0x0001e20000100800 */
[----:B------:R-:W-:-:S03]  /*23130*/  IADD3 R164, P5, R164, UR18, RZ ;  /* 0x00000012a4a47c10 */ /* 0x000fc6000ffbe0ff */
[----:B------:R-:W-:Y:S04]  /*23140*/  STL [R1+0x764], R172 ;  /* 0x000764ac01007387 */ /* 0x000fe80000100800 */
[----:B0-----:R-:W4:Y:S04]  /*23150*/  LDL.LU R193, [R1+0x724] ;  /* 0x0007240001c17983 */ /* 0x001f280000300800 */
        /* <DEDUP_REMOVED lines=12> */
[----:B------:R-:W-:Y:S04]  /*23220*/  STL [R1+0x728], R160 ;  /* 0x000728a001007387 */ /* 0x000fe80000100800 */
[----:B------:R-:W-:Y:S04]  /*23230*/  STL [R1+0x720], R156 ;  /* 0x0007209c01007387 */ /* 0x000fe80000100800 */
[----:B------:R-:W-:Y:S04]  /*23240*/  STL [R1+0x744], R152 ;  /* 0x0007449801007387 */ /* 0x000fe80000100800 */
[----:B------:R-:W4:Y:S04]  /*23250*/  LDL.LU R214, [R1+0x6f0] ;  /* 0x0006f00001d67983 */ /* 0x000f280000300800 */
[----:B------:R-:W-:Y:S01]  /*23260*/  STL [R1+0x718], R20 ;  /* 0x0007181401007387 */ /* 0x000fe20000100800 */
[----:B--2---:R-:W-:-:S02]  /*23270*/  IADD3.X R16, R16, UR37, RZ, P3, !PT ;  /* 0x0000002510107c10 */ /* 0x004fc40009ffe4ff */
[----:B------:R-:W-:-:S03]  /*23280*/  IADD3 R190, P3, R190, UR18, RZ ;  /* 0x00000012bebe7c10 */ /* 0x000fc6000ff7e0ff */
[----:B------:R0:W-:Y:S04]  /*23290*/  STL [R1+0x73c], R16 ;  /* 0x00073c1001007387 */ /* 0x0001e80000100800 */
[----:B0-----:R-:W2:Y:S04]  /*232a0*/  LDL.LU R16, [R1+0x714] ;  /* 0x0007140001107983 */ /* 0x001ea80000300800 */
[----:B------:R0:W-:Y:S04]  /*232b0*/  STL [R1+0x710], R190 ;  /* 0x000710be01007387 */ /* 0x0001e80000100800 */
[----:B0-----:R-:W2:Y:S01]  /*232c0*/  LDL.LU R190, [R1+0x6e8] ;  /* 0x0006e80001be7983 */ /* 0x001ea20000300800 */
[----:B---3--:R-:W-:-:S02]  /*232d0*/  IADD3.X R12, R12, UR37, RZ, P4, !PT ;  /* 0x000000250c0c7c10 */ /* 0x008fc4000a7fe4ff */
[----:B------:R-:W-:-:S05]  /*232e0*/  IADD3 R191, P4, R191, UR18, RZ ;  /* 0x00000012bfbf7c10 */ /* 0x000fca000ff9e0ff */
[----:B------:R0:W-:Y:S04]  /*232f0*/  STL [R1+0x708], R191 ;  /* 0x000708bf01007387 */ /* 0x0001e80000100800 */
[----:B0-----:R-:W3:Y:S04]  /*23300*/  LDL.LU R191, [R1+0x70c] ;  /* 0x00070c0001bf7983 */ /* 0x001ee80000300800 */
[----:B------:R-:W-:Y:S01]  /*23310*/  STL [R1+0x734], R12 ;  /* 0x0007340c01007387 */ /* 0x000fe20000100800 */
        /* <DEDUP_REMOVED lines=24> */
[----:B------:R-:W-:-:S03]  /*234a0*/  IADD3.X R225, R225, UR37, RZ, P1, !PT ;  /* 0x00000025e1e17c10 */ /* 0x000fc60008ffe4ff */
[----:B------:R-:W4:Y:S04]  /*234b0*/  LDL.LU R152, [R1+0x6a0] ;  /* 0x0006a00001987983 */ /* 0x000f280000300800 */
[----:B------:R-:W4:Y:S04]  /*234c0*/  LDL.LU R20, [R1+0x6c4] ;  /* 0x0006c40001147983 */ /* 0x000f280000300800 */
[----:B------:R0:W-:Y:S04]  /*234d0*/  STL [R1+0x71c], R225 ;  /* 0x00071ce101007387 */ /* 0x0001e80000100800 */
[----:B------:R-:W4:Y:S01]  /*234e0*/  LDL.LU R12, [R1+0x698] ;  /* 0x00069800010c7983 */ /* 0x000f220000300800 */
[----:B------:R-:W-:-:S03]  /*234f0*/  IADD3 R214, P1, R214, UR18, RZ ;  /* 0x00000012d6d67c10 */ /* 0x000fc6000ff3e0ff */
[----:B0-----:R-:W4:Y:S01]  /*23500*/  LDL.LU R225, [R1+0x6bc] ;  /* 0x0006bc0001e17983 */ /* 0x001f220000300800 */
[----:B--2---:R-:W-:-:S05]  /*23510*/  IADD3.X R16, R16, UR37, RZ, P2, !PT ;  /* 0x0000002510107c10 */ /* 0x004fca00097fe4ff */
[----:B------:R0:W-:Y:S04]  /*23520*/  STL [R1+0x714], R16 ;  /* 0x0007141001007387 */ /* 0x0001e80000100800 */
[----:B------:R-:W-:Y:S01]  /*23530*/  STL [R1+0x6f0], R214 ;  /* 0x0006f0d601007387 */ /* 0x000fe20000100800 */
[----:B------:R-:W-:-:S03]  /*23540*/  IADD3 R190, P2, R190, UR18, RZ ;  /* 0x00000012bebe7c10 */ /* 0x000fc6000ff5e0ff */
[----:B0-----:R-:W2:Y:S04]  /*23550*/  LDL.LU R16, [R1+0x690] ;  /* 0x0006900001107983 */ /* 0x001ea80000300800 */
[----:B------:R0:W-:Y:S04]  /*23560*/  STL [R1+0x6e8], R190 ;  /* 0x0006e8be01007387 */ /* 0x0001e80000100800 */
[----:B0-----:R-:W2:Y:S01]  /*23570*/  LDL.LU R190, [R1+0x6b4] ;  /* 0x0006b40001be7983 */ /* 0x001ea20000300800 */
[----:B---3--:R-:W-:-:S05]  /*23580*/  IADD3.X R191, R191, UR37, RZ, P3, !PT ;  /* 0x00000025bfbf7c10 */ /* 0x008fca0009ffe4ff */
[----:B------:R0:W-:Y:S04]  /*23590*/  STL [R1+0x70c], R191 ;  /* 0x00070cbf01007387 */ /* 0x0001e80000100800 */
[----:B0-----:R-:W3:Y:S01]  /*235a0*/  LDL.LU R191, [R1+0x688] ;  /* 0x0006880001bf7983 */ /* 0x001ee20000300800 */
[----:B------:R-:W-:-:S05]  /*235b0*/  IADD3 R201, P3, R201, UR18, RZ ;  /* 0x00000012c9c97c10 */ /* 0x000fca000ff7e0ff */
[----:B------:R0:W-:Y:S01]  /*235c0*/  STL [R1+0x6e0], R201 ;  /* 0x0006e0c901007387 */ /* 0x0001e20000100800 */
[----:B------:R-:W-:Y:S02]  /*235d0*/  IADD3.X R212, R212, UR37, RZ, P4, !PT ;  /* 0x00000025d4d47c10 */ /* 0x000fe4000a7fe4ff */
[----:B------:R-:W-:Y:S02]  /*235e0*/  IADD3 R206, P4, R206, UR18, RZ ;  /* 0x00000012cece7c10 */ /* 0x000fe4000ff9e0ff */
[----:B------:R-:W-:Y:S01]  /*235f0*/  IADD3.X R198, R198, UR37, RZ, P5, !PT ;  /* 0x00000025c6c67c10 */ /* 0x000fe2000affe4ff */
[----:B0-----:R-:W3:Y:S04]  /*23600*/  LDL.LU R201, [R1+0x6ac] ;  /* 0x0006ac0001c97983 */ /* 0x001ee80000300800 */
[----:B------:R-:W-:Y:S04]  /*23610*/  STL [R1+0x704], R212 ;  /* 0x000704d401007387 */ /* 0x000fe80000100800 */
[----:B------:R-:W-:Y:S04]  /*23620*/  STL [R1+0x6d8], R206 ;  /* 0x0006d8ce01007387 */ /* 0x000fe80000100800 */
[----:B------:R-:W-:Y:S01]  /*23630*/  STL [R1+0x6fc], R198 ;  /* 0x0006fcc601007387 */ /* 0x000fe20000100800 */
[----:B----4-:R-:W-:-:S02]  /*23640*/  IADD3 R188, P5, R188, UR18, RZ ;  /* 0x00000012bcbc7c10 */ /* 0x010fc4000ffbe0ff */
[----:B------:R-:W-:-:S03]  /*23650*/  IADD3.X R184, R184, UR37, RZ, P6, !PT ;  /* 0x00000025b8b87c10 */ /* 0x000fc6000b7fe4ff */
[----:B------:R-:W-:Y:S01]  /*23660*/  STL [R1+0x6d0], R188 ;  /* 0x0006d0bc01007387 */ /* 0x000fe20000100800 */
[----:B------:R-:W-:-:S03]  /*23670*/  IADD3 R180, P6, R180, UR18, RZ ;  /* 0x00000012b4b47c10 */ /* 0x000fc6000ffde0ff */
[----:B------:R-:W-:Y:S01]  /*23680*/  STL [R1+0x6f4], R184 ;  /* 0x0006f4b801007387 */ /* 0x000fe20000100800 */
[----:B------:R-:W-:-:S03]  /*23690*/  IADD3.X R176, R176, UR37, RZ, P1, !PT ;  /* 0x00000025b0b07c10 */ /* 0x000fc60008ffe4ff */
[----:B------:R-:W-:Y:S01]  /*236a0*/  STL [R1+0x6c8], R180 ;  /* 0x0006c8b401007387 */ /* 0x000fe20000100800 */
[----:B------:R-:W-:Y:S02]  /*236b0*/  IADD3 R172, P1, R172, UR18, RZ ;  /* 0x00000012acac7c10 */ /* 0x000fe4000ff3e0ff */
[----:B------:R-:W-:Y:S02]  /*236c0*/  IADD3.X R168, R168, UR37, RZ, P2, !PT ;  /* 0x00000025a8a87c10 */ /* 0x000fe400097fe4ff */
[----:B------:R-:W-:Y:S01]  /*236d0*/  IADD3 R209, P2, R209, UR18, RZ ;  /* 0x00000012d1d17c10 */ /* 0x000fe2000ff5e0ff */
[----:B------:R-:W-:Y:S04]  /*236e0*/  STL [R1+0x6ec], R176 ;  /* 0x0006ecb001007387 */ /* 0x000fe80000100800 */
[----:B------:R0:W-:Y:S04]  /*236f0*/  STL [R1+0x6b8], R209 ;  /* 0x0006b8d101007387 */ /* 0x0001e80000100800 */
[----:B------:R-:W-:Y:S04]  /*23700*/  STL [R1+0x6c0], R172 ;  /* 0x0006c0ac01007387 */ /* 0x000fe80000100800 */
[----:B0-----:R-:W4:Y:S01]  /*23710*/  LDL.LU R209, [R1+0x680] ;  /* 0x0006800001d17983 */ /* 0x001f220000300800 */
[----:B------:R-:W-:-:S03]  /*23720*/  IADD3.X R164, R164, UR37, RZ, P3, !PT ;  /* 0x00000025a4a47c10 */ /* 0x000fc60009ffe4ff */
[----:B------:R-:W-:Y:S01]  /*23730*/  STL [R1+0x6e4], R168 ;  /* 0x0006e4a801007387 */ /* 0x000fe20000100800 */
[----:B------:R-:W-:Y:S02]  /*23740*/  IADD3 R193, P3, R193, UR18, RZ ;  /* 0x00000012c1c17c10 */ /* 0x000fe4000ff7e0ff */
[----:B------:R-:W-:-:S03]  /*23750*/  IADD3.X R160, R160, UR37, RZ, P4, !PT ;  /* 0x00000025a0a07c10 */ /* 0x000fc6000a7fe4ff */
[----:B------:R0:W-:Y:S04]  /*23760*/  STL [R1+0x6b0], R193 ;  /* 0x0006b0c101007387 */ /* 0x0001e80000100800 */
[----:B0-----:R-:W4:Y:S04]  /*23770*/  LDL.LU R193, [R1+0x6a4] ;  /* 0x0006a40001c17983 */ /* 0x001f280000300800 */
        /* <DEDUP_REMOVED lines=16> */
[----:B------:R0:W-:Y:S04]  /*23880*/  STL [R1+0x6bc], R225 ;  /* 0x0006bce101007387 */ /* 0x0001e80000100800 */
[----:B0-----:R-:W4:Y:S01]  /*23890*/  LDL.LU R225, [R1+0x694] ;  /* 0x0006940001e17983 */ /* 0x001f220000300800 */
[----:B--2---:R-:W-:-:S02]  /*238a0*/  IADD3 R16, P1, R16, UR18, RZ ;  /* 0x0000001210107c10 */ /* 0x004fc4000ff3e0ff */
[----:B------:R-:W-:-:S05]  /*238b0*/  IADD3.X R190, R190, UR37, RZ, P2, !PT ;  /* 0x00000025bebe7c10 */ /* 0x000fca00097fe4ff */
[----:B------:R0:W-:Y:S04]  /*238c0*/  STL [R1+0x6b4], R190 ;  /* 0x0006b4be01007387 */ /* 0x0001e80000100800 */
[----:B0-----:R-:W2:Y:S04]  /*238d0*/  LDL.LU R190, [R1+0x668] ;  /* 0x0006680001be7983 */ /* 0x001ea80000300800 */
[----:B------:R-:W-:Y:S01]  /*238e0*/  STL [R1+0x690], R16 ;  /* 0x0006901001007387 */ /* 0x000fe20000100800 */
[----:B---3--:R-:W-:-:S05]  /*238f0*/  IADD3 R191, P2, R191, UR18, RZ ;  /* 0x00000012bfbf7c10 */ /* 0x008fca000ff5e0ff */
[----:B------:R0:W-:Y:S04]  /*23900*/  STL [R1+0x688], R191 ;  /* 0x000688bf01007387 */ /* 0x0001e80000100800 */
[----:B0-----:R-:W3:Y:S04]  /*23910*/  LDL.LU R191, [R1+0x68c] ;  /* 0x00068c0001bf7983 */ /* 0x001ee80000300800 */
[----:B------:R-:W3:Y:S04]  /*23920*/  LDL.LU R212, [R1+0x660] ;  /* 0x0006600001d47983 */ /* 0x000ee80000300800 */
[----:B------:R-:W3:Y:S01]  /*23930*/  LDL.LU R206, [R1+0x684] ;  /* 0x0006840001ce7983 */ /* 0x000ee20000300800 */
[----:B------:R-:W-:-:S03]  /*23940*/  IADD3.X R201, R201, UR37, RZ, P3, !PT ;  /* 0x00000025c9c97c10 */ /* 0x000fc60009ffe4ff */
[----:B------:R-:W3:Y:S04]  /*23950*/  LDL.LU R198, [R1+0x438] ;  /* 0x0004380001c67983 */ /* 0x000ee80000300800 */
[----:B------:R0:W-:Y:S04]  /*23960*/  STL [R1+0x6ac], R201 ;  /* 0x0006acc901007387 */ /* 0x0001e80000100800 */
[----:B------:R-:W3:Y:S04]  /*23970*/  LDL.LU R188, [R1+0x67c] ;  /* 0x00067c0001bc7983 */ /* 0x000ee80000300800 */
[----:B------:R-:W3:Y:S04]  /*23980*/  LDL.LU R184, [R1+0x430] ;  /* 0x0004300001b87983 */ /* 0x000ee80000300800 */
[----:B------:R-:W3:Y:S04]  /*23990*/  LDL.LU R180, [R1+0x674] ;  /* 0x0006740001b47983 */ /* 0x000ee80000300800 */
[----:B------:R-:W3:Y:S04]  /*239a0*/  LDL.LU R176, [R1+0x428] ;  /* 0x0004280001b07983 */ /* 0x000ee80000300800 */
[----:B------:R-:W3:Y:S04]  /*239b0*/  LDL.LU R172, [R1+0x66c] ;  /* 0x00066c0001ac7983 */ /* 0x000ee80000300800 */
[----:B------:R-:W3:Y:S04]  /*239c0*/  LDL.LU R168, [R1+0x420] ;  /* 0x0004200001a87983 */ /* 0x000ee80000300800 */
        /* <DEDUP_REMOVED lines=12> */
[----:B------:R-:W-:-:S05]  /*23a90*/  IADD3 R217, P4, R217, UR18, RZ ;  /* 0x00000012d9d97c10 */ /* 0x000fca000ff9e0ff */
        /* <DEDUP_REMOVED lines=11> */
[----:B--2---:R-:W-:-:S05]  /*23b50*/  IADD3 R190, P6, R190, UR18, RZ ;  /* 0x00000012bebe7c10 */ /* 0x004fca000ffde0ff */
[----:B------:R0:W-:Y:S04]  /*23b60*/  STL [R1+0x668], R190 ;  /* 0x000668be01007387 */ /* 0x0001e80000100800 */
[----:B0-----:R-:W2:Y:S01]  /*23b70*/  LDL.LU R190, [R1+0x414] ;  /* 0x0004140001be7983 */ /* 0x001ea20000300800 */
[----:B---3--:R-:W-:Y:S02]  /*23b80*/  IADD3.X R191, R191, UR37, RZ, P1, !PT ;  /* 0x00000025bfbf7c10 */ /* 0x008fe40008ffe4ff */
[----:B------:R-:W-:-:S03]  /*23b90*/  IADD3 R212, P1, R212, UR18, RZ ;  /* 0x00000012d4d47c10 */ /* 0x000fc6000ff3e0ff */
[----:B------:R0:W-:Y:S01]  /*23ba0*/  STL [R1+0x68c], R191 ;  /* 0x00068cbf01007387 */ /* 0x0001e20000100800 */
[----:B------:R-:W-:Y:S02]  /*23bb0*/  IADD3.X R206, R206, UR37, RZ, P2, !PT ;  /* 0x00000025cece7c10 */ /* 0x000fe400097fe4ff */
[----:B------:R-:W-:Y:S01]  /*23bc0*/  IADD3 R198, P2, R198, UR18, RZ ;  /* 0x00000012c6c67c10 */ /* 0x000fe2000ff5e0ff */
[----:B0-----:R-:W3:Y:S01]  /*23bd0*/  LDL.LU R191, [R1+0x3e8] ;  /* 0x0003e80001bf7983 */ /* 0x001ee20000300800 */
        /* <DEDUP_REMOVED lines=11> */
[----:B------:R-:W-:-:S03]  /*23c90*/  IADD3.X R201, R201, UR37, RZ, P6, !PT ;  /* 0x00000025c9c97c10 */ /* 0x000fc6000b7fe4ff */
[----:B------:R-:W-:Y:S01]  /*23ca0*/  STL [R1+0x428], R176 ;  /* 0x000428b001007387 */ /* 0x000fe20000100800 */
[----:B------:R-:W-:-:S03]  /*23cb0*/  IADD3 R168, P5, R168, UR18, RZ ;  /* 0x00000012a8a87c10 */ /* 0x000fc6000ffbe0ff */
[----:B------:R0:W-:Y:S04]  /*23cc0*/  STL [R1+0x664], R201 ;  /* 0x000664c901007387 */ /* 0x0001e80000100800 */
[----:B------:R-:W-:Y:S04]  /*23cd0*/  STL [R1+0x66c], R172 ;  /* 0x00066cac01007387 */ /* 0x000fe80000100800 */
[----:B0-----:R-:W3:Y:S04]  /*23ce0*/  LDL.LU R201, [R1+0x40c] ;  /* 0x00040c0001c97983 */ /* 0x001ee80000300800 */
[----:B------:R-:W-:Y:S01]  /*23cf0*/  STL [R1+0x420], R168 ;  /* 0x000420a801007387 */ /* 0x000fe20000100800 */
[----:B----4-:R-:W-:-:S05]  /*23d00*/  IADD3.X R209, R209, UR37, RZ, P1, !PT ;  /* 0x00000025d1d17c10 */ /* 0x010fca0008ffe4ff */
[----:B------:R0:W-:Y:S04]  /*23d10*/  STL [R1+0x450], R209 ;  /* 0x000450d101007387 */ /* 0x0001e80000100800 */
[----:B0-----:R-:W4:Y:S01]  /*23d20*/  LDL.LU R209, [R1+0x3e0] ;  /* 0x0003e00001d17983 */ /* 0x001f220000300800 */
[----:B------:R-:W-:Y:S02]  /*23d30*/  IADD3 R164, P6, R164, UR18, RZ ;  /* 0x00000012a4a47c10 */ /* 0x000fe4000ffde0ff */
[----:B------:R-:W-:-:S03]  /*23d40*/  IADD3 R160, P1, R160, UR18, RZ ;  /* 0x00000012a0a07c10 */ /* 0x000fc6000ff3e0ff */
[----:B------:R-:W-:Y:S01]  /*23d50*/  STL [R1+0x418], R164 ;  /* 0x000418a401007387 */ /* 0x000fe20000100800 */
[----:B------:R-:W-:Y:S02]  /*23d60*/  IADD3.X R193, R193, UR37, RZ, P2, !PT ;  /* 0x00000025c1c17c10 */ /* 0x000fe400097fe4ff */
[----:B------:R-:W-:-:S03]  /*23d70*/  IADD3 R156, P2, R156, UR18, RZ ;  /* 0x000000129c9c7c10 */ /* 0x000fc6000ff5e0ff */
[----:B------:R0:W-:Y:S01]  /*23d80*/  STL [R1+0x434], R193 ;  /* 0x000434c101007387 */ /* 0x0001e20000100800 */
[----:B------:R-:W-:Y:S02]  /*23d90*/  IADD3.X R152, R152, UR37, RZ, P3, !PT ;  /* 0x0000002598987c10 */ /* 0x000fe40009ffe4ff */
[----:B------:R-:W-:Y:S01]  /*23da0*/  IADD3 R20, P3, R20, UR18, RZ ;  /* 0x0000001214147c10 */ /* 0x000fe2000ff7e0ff */
[----:B0-----:R-:W4:Y:S04]  /*23db0*/  LDL.LU R193, [R1+0x404] ;  /* 0x0004040001c17983 */ /* 0x001f280000300800 */
[----:B------:R-:W-:Y:S04]  /*23dc0*/  STL [R1+0x410], R160 ;  /* 0x000410a001007387 */ /* 0x000fe80000100800 */
[----:B------:R-:W-:Y:S01]  /*23dd0*/  STL [R1+0x408], R156 ;  /* 0x0004089c01007387 */ /* 0x000fe20000100800 */
[----:B------:R-:W-:-:S03]  /*23de0*/  IADD3.X R16, R16, UR37, RZ, P4, !PT ;  /* 0x0000002510107c10 */ /* 0x000fc6000a7fe4ff */
[----:B------:R-:W-:Y:S04]  /*23df0*/  STL [R1+0x42c], R152 ;  /* 0x00042c9801007387 */ /* 0x000fe80000100800 */
[----:B------:R-:W4:Y:S01]  /*23e00*/  LDL.LU R214, [R1+0x3d8] ;  /* 0x0003d80001d67983 */ /* 0x000f220000300800 */
[----:B------:R-:W-:-:S03]  /*23e10*/  IADD3 R217, P4, R217, UR18, RZ ;  /* 0x00000012d9d97c10 */ /* 0x000fc6000ff9e0ff */
[----:B------:R-:W-:Y:S04]  /*23e20*/  STL [R1+0x400], R20 ;  /* 0x0004001401007387 */ /* 0x000fe80000100800 */
[----:B------:R0:W-:Y:S04]  /*23e30*/  STL [R1+0x424], R16 ;  /* 0x0004241001007387 */ /* 0x0001e80000100800 */
[----:B0-----:R-:W4:Y:S04]  /*23e40*/  LDL.LU R16, [R1+0x3fc] ;  /* 0x0003fc0001107983 */ /* 0x001f280000300800 */
[----:B------:R0:W-:Y:S04]  /*23e50*/  STL [R1+0x3f8], R217 ;  /* 0x0003f8d901007387 */ /* 0x0001e80000100800 */
[----:B0-----:R-:W4:Y:S01]  /*23e60*/  LDL.LU R217, [R1+0x3d0] ;  /* 0x0003d00001d97983 */ /* 0x001f220000300800 */
[----:B------:R-:W-:-:S02]  /*23e70*/  IADD3.X R12, R12, UR37, RZ, P5, !PT ;  /* 0x000000250c0c7c10 */ /* 0x000fc4000affe4ff */
[----:B------:R-:W-:-:S05]  /*23e80*/  IADD3 R225, P5, R225, UR18, RZ ;  /* 0x00000012e1e17c10 */ /* 0x000fca000ffbe0ff */
[----:B------:R0:W-:Y:S04]  /*23e90*/  STL [R1+0x3f0], R225 ;  /* 0x0003f0e101007387 */ /* 0x0001e80000100800 */
[----:B0-----:R-:W4:Y:S04]  /*23ea0*/  LDL.LU R225, [R1+0x3f4] ;  /* 0x0003f40001e17983 */ /* 0x001f280000300800 */
[----:B------:R-:W-:Y:S01]  /*23eb0*/  STL [R1+0x41c], R12 ;  /* 0x00041c0c01007387 */ /* 0x000fe20000100800 */
[----:B--2---:R-:W-:-:S05]  /*23ec0*/  IADD3.X R190, R190, UR37, RZ, P6, !PT ;  /* 0x00000025bebe7c10 */ /* 0x004fca000b7fe4ff */
[----:B------:R0:W-:Y:S04]  /*23ed0*/  STL [R1+0x414], R190 ;  /* 0x000414be01007387 */ /* 0x0001e80000100800 */
[----:B0-----:R-:W2:Y:S04]  /*23ee0*/  LDL.LU R190, [R1+0x3c8] ;  /* 0x0003c80001be7983 */ /* 0x001ea80000300800 */
[----:B------:R-:W2:Y:S04]  /*23ef0*/  LDL.LU R212, [R1+0x3ec] ;  /* 0x0003ec0001d47983 */ /* 0x000ea80000300800 */
[----:B------:R-:W2:Y:S04]  /*23f00*/  LDL.LU R206, [R1+0x3c0] ;  /* 0x0003c00001ce7983 */ /* 0x000ea80000300800 */
[----:B------:R-:W2:Y:S01]  /*23f10*/  LDL.LU R198, [R1+0x3e4] ;  /* 0x0003e40001c67983 */ /* 0x000ea20000300800 */
[----:B---3--:R-:W-:-:S05]  /*23f20*/  IADD3 R191, P6, R191, UR18, RZ ;  /* 0x00000012bfbf7c10 */ /* 0x008fca000ffde0ff */
        /* <DEDUP_REMOVED lines=22> */
[----:B0-----:R-:W4:Y:S01]  /*24090*/  LDL.LU R193, [R1+0x3a4] ;  /* 0x0003a40001c17983 */ /* 0x001f220000300800 */
[----:B------:R-:W-:Y:S02]  /*240a0*/  IADD3 R214, P2, R214, UR18, RZ ;  /* 0x00000012d6d67c10 */ /* 0x000fe4000ff5e0ff */
        /* <DEDUP_REMOVED lines=10> */
[----:B--2---:R-:W-:Y:S02]  /*24150*/  IADD3 R190, P4, R190, UR18, RZ ;  /* 0x00000012bebe7c10 */ /* 0x004fe4000ff9e0ff */
[----:B------:R-:W-:-:S03]  /*24160*/  IADD3.X R212, R212, UR37, RZ, P5, !PT ;  /* 0x00000025d4d47c10 */ /* 0x000fc6000affe4ff */
[----:B------:R0:W-:Y:S01]  /*24170*/  STL [R1+0x3c8], R190 ;  /* 0x0003c8be01007387 */ /* 0x0001e20000100800 */
[----:B------:R-:W-:Y:S02]  /*24180*/  IADD3 R206, P5, R206, UR18, RZ ;  /* 0x00000012cece7c10 */ /* 0x000fe4000ffbe0ff */
[----:B------:R-:W-:Y:S01]  /*24190*/  IADD3.X R198, R198, UR37, RZ, P6, !PT ;  /* 0x00000025c6c67c10 */ /* 0x000fe2000b7fe4ff */
[----:B0-----:R-:W2:Y:S04]  /*241a0*/  LDL.LU R190, [R1+0x394] ;  /* 0x0003940001be7983 */ /* 0x001ea80000300800 */
[----:B------:R-:W-:Y:S04]  /*241b0*/  STL [R1+0x3ec], R212 ;  /* 0x0003ecd401007387 */ /* 0x000fe80000100800 */
[----:B------:R-:W-:Y:S04]  /*241c0*/  STL [R1+0x3c0], R206 ;  /* 0x0003c0ce01007387 */ /* 0x000fe80000100800 */
[----:B------:R-:W-:Y:S01]  /*241d0*/  STL [R1+0x3e4], R198 ;  /* 0x0003e4c601007387 */ /* 0x000fe20000100800 */
[----:B---3--:R-:W-:-:S02]  /*241e0*/  IADD3 R188, P6, R188, UR18, RZ ;  /* 0x00000012bcbc7c10 */ /* 0x008fc4000ffde0ff */
        /* <DEDUP_REMOVED lines=9> */
[----:B------:R-:W-:Y:S01]  /*24280*/  STL [R1+0x3d4], R176 ;  /* 0x0003d4b001007387 */ /* 0x000fe20000100800 */
[----:B------:R-:W-:-:S03]  /*24290*/  IADD3.X R164, R164, UR37, RZ, P4, !PT ;  /* 0x00000025a4a47c10 */ /* 0x000fc6000a7fe4ff */
[----:B------:R0:W-:Y:S04]  /*242a0*/  STL [R1+0x3a0], R191 ;  /* 0x0003a0bf01007387 */ /* 0x0001e80000100800 */
[----:B------:R-:W-:Y:S04]  /*242b0*/  STL [R1+0x3a8], R172 ;  /* 0x0003a8ac01007387 */ /* 0x000fe80000100800 */
[----:B0-----:R-:W3:Y:S04]  /*242c0*/  LDL.LU R191, [R1+0x368] ;  /* 0x0003680001bf7983 */ /* 0x001ee80000300800 */
[----:B------:R-:W-:Y:S01]  /*242d0*/  STL [R1+0x3cc], R168 ;  /* 0x0003cca801007387 */ /* 0x000fe20000100800 */
[----:B------:R-:W-:-:S05]  /*242e0*/  IADD3 R201, P4, R201, UR18, RZ ;  /* 0x00000012c9c97c10 */ /* 0x000fca000ff9e0ff */
[----:B------:R0:W-:Y:S01]  /*242f0*/  STL [R1+0x398], R201 ;  /* 0x000398c901007387 */ /* 0x0001e20000100800 */
[----:B------:R-:W-:-:S03]  /*24300*/  IADD3.X R160, R160, UR37, RZ, P5, !PT ;  /* 0x00000025a0a07c10 */ /* 0x000fc6000affe4ff */
[----:B0-----:R-:W3:Y:S04]  /*24310*/  LDL.LU R201, [R1+0x38c] ;  /* 0x00038c0001c97983 */ /* 0x001ee80000300800 */
[----:B------:R-:W-:Y:S01]  /*24320*/  STL [R1+0x3c4], R164 ;  /* 0x0003c4a401007387 */ /* 0x000fe20000100800 */
[----:B----4-:R-:W-:-:S05]  /*24330*/  IADD3 R209, P5, R209, UR18, RZ ;  /* 0x00000012d1d17c10 */ /* 0x010fca000ffbe0ff */
[----:B------:R0:W-:Y:S04]  /*24340*/  STL [R1+0x390], R209 ;  /* 0x000390d101007387 */ /* 0x0001e80000100800 */
[----:B0-----:R-:W4:Y:S01]  /*24350*/  LDL.LU R209, [R1+0x360] ;  /* 0x0003600001d17983 */ /* 0x001f220000300800 */
[----:B------:R-:W-:Y:S02]  /*24360*/  IADD3.X R156, R156, UR37, RZ, P6, !PT ;  /* 0x000000259c9c7c10 */ /* 0x000fe4000b7fe4ff */
[----:B------:R-:W-:Y:S01]  /*24370*/  IADD3 R152, P6, R152, UR18, RZ ;  /* 0x0000001298987c10 */ /* 0x000fe2000ffde0ff */
[----:B------:R-:W-:Y:S01]  /*24380*/  STL [R1+0x3bc], R160 ;  /* 0x0003bca001007387 */ /* 0x000fe20000100800 */
[----:B------:R-:W-:-:S03]  /*24390*/  IADD3.X R20, R20, UR37, RZ, P1, !PT ;  /* 0x0000002514147c10 */ /* 0x000fc60008ffe4ff */
[----:B------:R-:W-:Y:S04]  /*243a0*/  STL [R1+0x3b4], R156 ;  /* 0x0003b49c01007387 */ /* 0x000fe80000100800 */
[----:B------:R-:W-:Y:S04]  /*243b0*/  STL [R1+0x388], R152 ;  /* 0x0003889801007387 */ /* 0x000fe80000100800 */
[----:B------:R-:W4:Y:S01]  /*243c0*/  LDL.LU R214, [R1+0x384] ;  /* 0x0003840001d67983 */ /* 0x000f220000300800 */
[----:B------:R-:W-:-:S03]  /*243d0*/  IADD3 R12, P1, R12, UR18, RZ ;  /* 0x000000120c0c7c10 */ /* 0x000fc6000ff3e0ff */
[----:B------:R-:W-:Y:S01]  /*243e0*/  STL [R1+0x3ac], R20 ;  /* 0x0003ac1401007387 */ /* 0x000fe20000100800 */
        /* <DEDUP_REMOVED lines=20> */
[----:B------:R-:W2:Y:S04]  /*24530*/  LDL.LU R180, [R1+0x35c] ;  /* 0x00035c0001b47983 */ /* 0x000ea80000300800 */
[----:B------:R-:W2:Y:S04]  /*24540*/  LDL.LU R176, [R1+0x330] ;  /* 0x0003300001b07983 */ /* 0x000ea80000300800 */
[----:B------:R-:W2:Y:S04]  /*24550*/  LDL.LU R172, [R1+0x354] ;  /* 0x0003540001ac7983 */ /* 0x000ea80000300800 */
[----:B------:R-:W2:Y:S04]  /*24560*/  LDL.LU R168, [R1+0x328] ;  /* 0x0003280001a87983 */ /* 0x000ea80000300800 */
        /* <DEDUP_REMOVED lines=33> */
[----:B------:R-:W-:Y:S04]  /*24780*/  STL [R1+0x348], R212 ;  /* 0x000348d401007387 */ /* 0x000fe80000100800 */
[----:B------:R-:W-:Y:S04]  /*24790*/  STL [R1+0x36c], R206 ;  /* 0x00036cce01007387 */ /* 0x000fe80000100800 */
[----:B------:R-:W-:Y:S01]  /*247a0*/  STL [R1+0x340], R198 ;  /* 0x000340c601007387 */ /* 0x000fe20000100800 */
[----:B--2---:R-:W-:-:S02]  /*247b0*/  IADD3.X R188, R188, UR37, RZ, P4, !PT ;  /* 0x00000025bcbc7c10 */ /* 0x004fc4000a7fe4ff */
        /* <DEDUP_REMOVED lines=8> */
[----:B------:R-:W-:Y:S02]  /*24840*/  IADD3 R168, P6, R168, UR18, RZ ;  /* 0x00000012a8a87c10 */ /* 0x000fe4000ffde0ff */
[----:B------:R-:W-:-:S05]  /*24850*/  IADD3.X R190, R190, UR37, RZ, P1, !PT ;  /* 0x00000025bebe7c10 */ /* 0x000fca0008ffe4ff */
[----:B------:R0:W-:Y:S01]  /*24860*/  STL [R1+0x34c], R190 ;  /* 0x00034cbe01007387 */ /* 0x0001e20000100800 */
[----:B------:R-:W-:-:S03]  /*24870*/  IADD3 R164, P1, R164, UR18, RZ ;  /* 0x00000012a4a47c10 */ /* 0x000fc6000ff3e0ff */
[----:B------:R-:W-:Y:S04]  /*24880*/  STL [R1+0x354], R172 ;  /* 0x000354ac01007387 */ /* 0x000fe80000100800 */
[----:B0-----:R-:W2:Y:S04]  /*24890*/  LDL.LU R190, [R1+0x314] ;  /* 0x0003140001be7983 */ /* 0x001ea80000300800 */
[----:B------:R-:W-:Y:S01]  /*248a0*/  STL [R1+0x328], R168 ;  /* 0x000328a801007387 */ /* 0x000fe20000100800 */
        /* <DEDUP_REMOVED lines=12> */
[----:B------:R-:W-:Y:S04]  /*24970*/  STL [R1+0x310], R156 ;  /* 0x0003109c01007387 */ /* 0x000fe80000100800 */
[----:B------:R-:W-:Y:S04]  /*24980*/  STL [R1+0x334], R152 ;  /* 0x0003349801007387 */ /* 0x000fe80000100800 */
[----:B------:R-:W3:Y:S04]  /*24990*/  LDL.LU R212, [R1+0x2e0] ;  /* 0x0002e00001d47983 */ /* 0x000ee80000300800 */
[----:B------:R0:W-:Y:S04]  /*249a0*/  STL [R1+0x308], R20 ;  /* 0x0003081401007387 */ /* 0x0001e80000100800 */
[----:B0-----:R-:W3:Y:S01]  /*249b0*/  LDL.LU R20, [R1+0x304] ;  /* 0x0003040001147983 */ /* 0x001ee20000300800 */
[----:B----4-:R-:W-:-:S02]  /*249c0*/  IADD3.X R16, R16, UR37, RZ, P5, !PT ;  /* 0x0000002510107c10 */ /* 0x010fc4000affe4ff */
[----:B------:R-:W-:-:S03]  /*249d0*/  IADD3 R209, P5, R209, UR18, RZ ;  /* 0x00000012d1d17c10 */ /* 0x000fc6000ffbe0ff */
[----:B------:R-:W-:Y:S04]  /*249e0*/  STL [R1+0x32c], R16 ;  /* 0x00032c1001007387 */ /* 0x000fe80000100800 */
[----:B------:R0:W-:Y:S04]  /*249f0*/  STL [R1+0x300], R209 ;  /* 0x000300d101007387 */ /* 0x0001e80000100800 */
[----:B0-----:R-:W4:Y:S01]  /*24a00*/  LDL.LU R209, [R1+0x2d8] ;  /* 0x0002d80001d17983 */ /* 0x001f220000300800 */
[----:B------:R-:W-:-:S05]  /*24a10*/  IADD3.X R12, R12, UR37, RZ, P6, !PT ;  /* 0x000000250c0c7c10 */ /* 0x000fca000b7fe4ff */
[----:B------:R0:W-:Y:S01]  /*24a20*/  STL [R1+0x324], R12 ;  /* 0x0003240c01007387 */ /* 0x0001e20000100800 */
[----:B------:R-:W-:-:S03]  /*24a30*/  IADD3 R193, P6, R193, UR18, RZ ;  /* 0x00000012c1c17c10 */ /* 0x000fc6000ffde0ff */
[----:B0-----:R-:W4:Y:S01]  /*24a40*/  LDL.LU R12, [R1+0x2fc] ;  /* 0x0002fc00010c7983 */ /* 0x001f220000300800 */
[----:B------:R-:W-:-:S05]  /*24a50*/  IADD3.X R217, R217, UR37, RZ, P1, !PT ;  /* 0x00000025d9d97c10 */ /* 0x000fca0008ffe4ff */
[----:B------:R0:W-:Y:S04]  /*24a60*/  STL [R1+0x31c], R217 ;  /* 0x00031cd901007387 */ /* 0x0001e80000100800 */
        /* <DEDUP_REMOVED lines=8> */
[----:B------:R-:W4:Y:S04]  /*24af0*/  LDL.LU R180, [R1+0x2e4] ;  /* 0x0002e40001b47983 */ /* 0x000f280000300800 */
[----:B------:R-:W4:Y:S04]  /*24b00*/  LDL.LU R176, [R1+0x2b8] ;  /* 0x0002b80001b07983 */ /* 0x000f280000300800 */
[----:B------:R-:W4:Y:S04]  /*24b10*/  LDL.LU R172, [R1+0x2dc] ;  /* 0x0002dc0001ac7983 */ /* 0x000f280000300800 */
[----:B-1----:R-:W4:Y:S04]  /*24b20*/  LDL.LU R193, [R1+0x2b0] ;  /* 0x0002b00001c17983 */ /* 0x002f280000300800 */
        /* <DEDUP_REMOVED lines=15> */
[----:B0-----:R-:W3:Y:S01]  /*24c20*/  LDL.LU R201, [R1+0x288] ;  /* 0x0002880001c97983 */ /* 0x001ee20000300800 */
[----:B------:R-:W-:-:S02]  /*24c30*/  IADD3 R212, P3, R212, UR18, RZ ;  /* 0x00000012d4d47c10 */ /* 0x000fc4000ff7e0ff */
[----:B------:R-:W-:-:S05]  /*24c40*/  IADD3.X R20, R20, UR37, RZ, P4, !PT ;  /* 0x0000002514147c10 */ /* 0x000fca000a7fe4ff */
[----:B------:R0:W-:Y:S04]  /*24c50*/  STL [R1+0x304], R20 ;  /* 0x0003041401007387 */ /* 0x0001e80000100800 */
[----:B------:R-:W-:Y:S04]  /*24c60*/  STL [R1+0x2e0], R212 ;  /* 0x0002e0d401007387 */ /* 0x000fe80000100800 */
[----:B0-----:R-:W3:Y:S01]  /*24c70*/  LDL.LU R20, [R1+0x2ac] ;  /* 0x0002ac0001147983 */ /* 0x001ee20000300800 */
[----:B----4-:R-:W-:-:S05]  /*24c80*/  IADD3 R209, P4, R209, UR18, RZ ;  /* 0x00000012d1d17c10 */ /* 0x010fca000ff9e0ff */
        /* <DEDUP_REMOVED lines=23> */
[----:B------:R-:W-:Y:S01]  /*24e00*/  STL [R1+0x2b8], R176 ;  /* 0x0002b8b001007387 */ /* 0x000fe20000100800 */
[----:B------:R-:W-:-:S03]  /*24e10*/  IADD3 R168, P4, R168, UR18, RZ ;  /* 0x00000012a8a87c10 */ /* 0x000fc6000ff9e0ff */
[----:B0-----:R-:W4:Y:S04]  /*24e20*/  LDL.LU R193, [R1+0x29c] ;  /* 0x00029c0001c17983 */ /* 0x001f280000300800 */
[----:B------:R-:W-:Y:S04]  /*24e30*/  STL [R1+0x2dc], R172 ;  /* 0x0002dcac01007387 */ /* 0x000fe80000100800 */
[----:B------:R0:W-:Y:S04]  /*24e40*/  STL [R1+0x2d4], R225 ;  /* 0x0002d4e101007387 */ /* 0x0001e80000100800 */
[----:B0-----:R-:W4:Y:S01]  /*24e50*/  LDL.LU R225, [R1+0x270] ;  /* 0x0002700001e17983 */ /* 0x001f220000300800 */
[----:B--2---:R-:W-:-:S02]  /*24e60*/  IADD3.X R190, R190, UR37, RZ, P5, !PT ;  /* 0x00000025bebe7c10 */ /* 0x004fc4000affe4ff */
[----:B------:R-:W-:-:S03]  /*24e70*/  IADD3 R164, P5, R164, UR18, RZ ;  /* 0x00000012a4a47c10 */ /* 0x000fc6000ffbe0ff */
[----:B------:R0:W-:Y:S04]  /*24e80*/  STL [R1+0x2cc], R190 ;  /* 0x0002ccbe01007387 */ /* 0x0001e80000100800 */
        /* <DEDUP_REMOVED lines=8> */
[----:B------:R-:W-:Y:S01]  /*24f10*/  STL [R1+0x2a0], R164 ;  /* 0x0002a0a401007387 */ /* 0x000fe20000100800 */
[----:B------:R-:W-:-:S03]  /*24f20*/  IADD3.X R16, R16, UR37, RZ, P2, !PT ;  /* 0x0000002510107c10 */ /* 0x000fc600097fe4ff */
[----:B------:R-:W-:Y:S01]  /*24f30*/  STL [R1+0x298], R160 ;  /* 0x000298a001007387 */ /* 0x000fe20000100800 */
[----:B------:R-:W-:-:S03]  /*24f40*/  IADD3 R201, P2, R201, UR18, RZ ;  /* 0x00000012c9c97c10 */ /* 0x000fc6000ff5e0ff */
[----:B------:R-:W-:Y:S04]  /*24f50*/  STL [R1+0x2bc], R156 ;  /* 0x0002bc9c01007387 */ /* 0x000fe80000100800 */
[----:B------:R-:W3:Y:S04]  /*24f60*/  LDL.LU R212, [R1+0x28c] ;  /* 0x00028c0001d47983 */ /* 0x000ee80000300800 */
[----:B------:R-:W-:Y:S04]  /*24f70*/  STL [R1+0x290], R152 ;  /* 0x0002909801007387 */ /* 0x000fe80000100800 */
[----:B------:R0:W-:Y:S04]  /*24f80*/  STL [R1+0x2b4], R16 ;  /* 0x0002b41001007387 */ /* 0x0001e80000100800 */
[----:B0-----:R-:W3:Y:S04]  /*24f90*/  LDL.LU R16, [R1+0x260] ;  /* 0x0002600001107983 */ /* 0x001ee80000300800 */
[----:B------:R0:W-:Y:S01]  /*24fa0*/  STL [R1+0x288], R201 ;  /* 0x000288c901007387 */ /* 0x0001e20000100800 */
[----:B------:R-:W-:-:S03]  /*24fb0*/  IADD3.X R20, R20, UR37, RZ, P3, !PT ;  /* 0x0000002514147c10 */ /* 0x000fc60009ffe4ff */
[----:B0-----:R-:W3:Y:S01]  /*24fc0*/  LDL.LU R201, [R1+0x284] ;  /* 0x0002840001c97983 */ /* 0x001ee20000300800 */
[----:B----4-:R-:W-:-:S05]  /*24fd0*/  IADD3 R209, P3, R209, UR18, RZ ;  /* 0x00000012d1d17c10 */ /* 0x010fca000ff7e0ff */
[----:B------:R0:W-:Y:S04]  /*24fe0*/  STL [R1+0x280], R209 ;  /* 0x000280d101007387 */ /* 0x0001e80000100800 */
[----:B0-----:R-:W4:Y:S04]  /*24ff0*/  LDL.LU R209, [R1+0x258] ;  /* 0x0002580001d17983 */ /* 0x001f280000300800 */
[----:B------:R-:W-:Y:S01]  /*25000*/  STL [R1+0x2ac], R20 ;  /* 0x0002ac1401007387 */ /* 0x000fe20000100800 */
        /* <DEDUP_REMOVED lines=12> */
[----:B0-----:R-:W4:Y:S01]  /*250d0*/  LDL.LU R217, [R1+0x25c] ;  /* 0x00025c0001d97983 */ /* 0x001f220000300800 */
[----:B------:R-:W-:-:S05]  /*250e0*/  IADD3.X R193, R193, UR37, RZ, P5, !PT ;  /* 0x00000025c1c17c10 */ /* 0x000fca000affe4ff */
[----:B------:R0:W-:Y:S04]  /*250f0*/  STL [R1+0x29c], R193 ;  /* 0x00029cc101007387 */ /* 0x0001e80000100800 */
[----:B0-----:R-:W4:Y:S01]  /*25100*/  LDL.LU R193, [R1+0x230] ;  /* 0x0002300001c17983 */ /* 0x001f220000300800 */
[----:B------:R-:W-:-:S03]  /*25110*/  IADD3 R225, P5, R225, UR18, RZ ;  /* 0x00000012e1e17c10 */ /* 0x000fc6000ffbe0ff */
[----:B------:R-:W4:Y:S04]  /*25120*/  LDL.LU R168, [R1+0x254] ;  /* 0x0002540001a87983 */ /* 0x000f280000300800 */
[----:B------:R0:W-:Y:S04]  /*25130*/  STL [R1+0x270], R225 ;  /* 0x000270e101007387 */ /* 0x0001e80000100800 */
[----:B0-----:R-:W4:Y:S04]  /*25140*/  LDL.LU R225, [R1+0x228] ;  /* 0x0002280001e17983 */ /* 0x001f280000300800 */
[----:B------:R-:W4:Y:S01]  /*25150*/  LDL.LU R164, [R1+0x24c] ;  /* 0x00024c0001a47983 */ /* 0x000f220000300800 */
        /* <DEDUP_REMOVED lines=9> */
[----:B0-----:R-:W3:Y:S01]  /*251f0*/  LDL.LU R191, [R1+0x234] ;  /* 0x0002340001bf7983 */ /* 0x001ee20000300800 */
[----:B------:R-:W-:Y:S02]  /*25200*/  IADD3.X R212, R212, UR37, RZ, P1, !PT ;  /* 0x00000025d4d47c10 */ /* 0x000fe40008ffe4ff */
        /* <DEDUP_REMOVED lines=24> */
[----:B------:R-:W-:Y:S02]  /*25390*/  IADD3 R172, P6, R172, UR18, RZ ;  /* 0x00000012acac7c10 */ /* 0x000fe4000ffde0ff */
[----:B------:R-:W-:-:S05]  /*253a0*/  IADD3.X R217, R217, UR37, RZ, P1, !PT ;  /* 0x00000025d9d97c10 */ /* 0x000fca0008ffe4ff */
[----:B------:R0:W-:Y:S04]  /*253b0*/  STL [R1+0x25c], R217 ;  /* 0x00025cd901007387 */ /* 0x0001e80000100800 */
[----:B------:R-:W-:Y:S04]  /*253c0*/  STL [R1+0x264], R176 ;  /* 0x000264b001007387 */ /* 0x000fe80000100800 */
[----:B0-----:R-:W4:Y:S04]  /*253d0*/  LDL.LU R217, [R1+0x1f8] ;  /* 0x0001f80001d97983 */ /* 0x001f280000300800 */
[----:B------:R-:W-:Y:S01]  /*253e0*/  STL [R1+0x238], R172 ;  /* 0x000238ac01007387 */ /* 0x000fe20000100800 */
[----:B------:R-:W-:-:S02]  /*253f0*/  IADD3 R193, P1, R193, UR18, RZ ;  /* 0x00000012c1c17c10 */ /* 0x000fc4000ff3e0ff */
[----:B------:R-:W-:-:S03]  /*25400*/  IADD3.X R168, R168, UR37, RZ, P2, !PT ;  /* 0x00000025a8a87c10 */ /* 0x000fc600097fe4ff */
[----:B------:R0:W-:Y:S04]  /*25410*/  STL [R1+0x230], R193 ;  /* 0x000230c101007387 */ /* 0x0001e80000100800 */
[----:B0-----:R-:W4:Y:S01]  /*25420*/  LDL.LU R193, [R1+0x21c] ;  /* 0x00021c0001c17983 */ /* 0x001f220000300800 */
[----:B------:R-:W-:Y:S02]  /*25430*/  IADD3 R225, P2, R225, UR18, RZ ;  /* 0x00000012e1e17c10 */ /* 0x000fe4000ff5e0ff */
        /* <DEDUP_REMOVED lines=12> */
[----:B------:R-:W-:Y:S04]  /*25500*/  STL [R1+0x218], R156 ;  /* 0x0002189c01007387 */ /* 0x000fe80000100800 */
[----:B------:R-:W2:Y:S01]  /*25510*/  LDL.LU R212, [R1+0x1e8] ;  /* 0x0001e80001d47983 */ /* 0x000ea20000300800 */
[----:B---3--:R-:W-:-:S03]  /*25520*/  IADD3 R20, P5, R20, UR18, RZ ;  /* 0x0000001214147c10 */ /* 0x008fc6000ffbe0ff */
[----:B------:R-:W-:Y:S01]  /*25530*/  STL [R1+0x23c], R152 ;  /* 0x00023c9801007387 */ /* 0x000fe20000100800 */
[----:B------:R-:W-:-:S03]  /*25540*/  IADD3.X R191, R191, UR37, RZ, P6, !PT ;  /* 0x00000025bfbf7c10 */ /* 0x000fc6000b7fe4ff */
        /* <DEDUP_REMOVED lines=16> */
[----:B------:R-:W-:Y:S04]  /*25650*/  STL [R1+0x224], R12 ;  /* 0x0002240c01007387 */ /* 0x000fe80000100800 */
[----:B------:R-:W4:Y:S04]  /*25660*/  LDL.LU R184, [R1+0x1c8] ;  /* 0x0001c80001b87983 */ /* 0x000f280000300800 */
[----:B------:R-:W4:Y:S04]  /*25670*/  LDL.LU R180, [R1+0x1ec] ;  /* 0x0001ec0001b47983 */ /* 0x000f280000300800 */
[----:B------:R-:W4:Y:S04]  /*25680*/  LDL.LU R176, [R1+0x1c0] ;  /* 0x0001c00001b07983 */ /* 0x000f280000300800 */
        /* <DEDUP_REMOVED lines=8> */
[----:B------:R-:W-:Y:S04]  /*25710*/  STL [R1+0x21c], R193 ;  /* 0x00021cc101007387 */ /* 0x000fe80000100800 */
[----:B------:R-:W4:Y:S01]  /*25720*/  LDL.LU R164, [R1+0x1a8] ;  /* 0x0001a80001a47983 */ /* 0x000f220000300800 */
        /* <DEDUP_REMOVED lines=9> */
[----:B0-----:R-:W2:Y:S01]  /*257c0*/  LDL.LU R190, [R1+0x190] ;  /* 0x0001900001be7983 */ /* 0x001ea20000300800 */
[----:B------:R-:W-:Y:S02]  /*257d0*/  IADD3 R212, P4, R212, UR18, RZ ;  /* 0x00000012d4d47c10 */ /* 0x000fe4000ff9e0ff */
[----:B---3--:R-:W-:-:S05]  /*257e0*/  IADD3.X R20, R20, UR37, RZ, P5, !PT ;  /* 0x0000002514147c10 */ /* 0x008fca000affe4ff */
[----:B------:R0:W-:Y:S04]  /*257f0*/  STL [R1+0x20c], R20 ;  /* 0x00020c1401007387 */ /* 0x0001e80000100800 */
[----:B------:R-:W-:Y:S01]  /*25800*/  STL [R1+0x1e8], R212 ;  /* 0x0001e8d401007387 */ /* 0x000fe20000100800 */
[----:B------:R-:W-:-:S03]  /*25810*/  IADD3 R191, P5, R191, UR18, RZ ;  /* 0x00000012bfbf7c10 */ /* 0x000fc6000ffbe0ff */
[----:B0-----:R-:W3:Y:S04]  /*25820*/  LDL.LU R20, [R1+0x1b4] ;  /* 0x0001b40001147983 */ /* 0x001ee80000300800 */
[----:B------:R0:W-:Y:S04]  /*25830*/  STL [R1+0x1e0], R191 ;  /* 0x0001e0bf01007387 */ /* 0x0001e80000100800 */
[----:B0-----:R-:W3:Y:S01]  /*25840*/  LDL.LU R191, [R1+0x188] ;  /* 0x0001880001bf7983 */ /* 0x001ee20000300800 */
[----:B------:R-:W-:-:S05]  /*25850*/  IADD3.X R201, R201, UR37, RZ, P6, !PT ;  /* 0x00000025c9c97c10 */ /* 0x000fca000b7fe4ff */
[----:B------:R0:W-:Y:S04]  /*25860*/  STL [R1+0x204], R201 ;  /* 0x000204c901007387 */ /* 0x0001e80000100800 */
[----:B0-----:R-:W3:Y:S01]  /*25870*/  LDL.LU R201, [R1+0x1ac] ;  /* 0x0001ac0001c97983 */ /* 0x001ee20000300800 */
[----:B----4-:R-:W-:-:S05]  /*25880*/  IADD3 R209, P6, R209, UR18, RZ ;  /* 0x00000012d1d17c10 */ /* 0x010fca000ffde0ff */
[----:B------:R0:W-:Y:S04]  /*25890*/  STL [R1+0x1d8], R209 ;  /* 0x0001d8d101007387 */ /* 0x0001e80000100800 */
[----:B0-----:R-:W4:Y:S01]  /*258a0*/  LDL.LU R209, [R1+0x180] ;  /* 0x0001800001d17983 */ /* 0x001f220000300800 */
[----:B------:R-:W-:Y:S02]  /*258b0*/  IADD3.X R206, R206, UR37, RZ, P1, !PT ;  /* 0x00000025cece7c10 */ /* 0x000fe40008ffe4ff */
[----:B------:R-:W-:Y:S02]  /*258c0*/  IADD3 R198, P1, R198, UR18, RZ ;  /* 0x00000012c6c67c10 */ /* 0x000fe4000ff3e0ff */
[----:B------:R-:W-:Y:S01]  /*258d0*/  IADD3.X R188, R188, UR37, RZ, P2, !PT ;  /* 0x00000025bcbc7c10 */ /* 0x000fe200097fe4ff */
        /* <DEDUP_REMOVED lines=12> */
[----:B0-----:R-:W4:Y:S04]  /*259a0*/  LDL.LU R16, [R1+0x1a4] ;  /* 0x0001a40001107983 */ /* 0x001f280000300800 */
[----:B------:R-:W-:Y:S01]  /*259b0*/  STL [R1+0x1e4], R172 ;  /* 0x0001e4ac01007387 */ /* 0x000fe20000100800 */
[----:B------:R-:W-:-:S02]  /*259c0*/  IADD3.X R217, R217, UR37, RZ, P5, !PT ;  /* 0x00000025d9d97c10 */ /* 0x000fc4000affe4ff */
[----:B------:R-:W-:-:S03]  /*259d0*/  IADD3 R168, P5, R168, UR18, RZ ;  /* 0x00000012a8a87c10 */ /* 0x000fc6000ffbe0ff */
[----:B------:R0:W-:Y:S01]  /*259e0*/  STL [R1+0x1dc], R217 ;  /* 0x0001dcd901007387 */ /* 0x0001e20000100800 */
[----:B------:R-:W-:-:S03]  /*259f0*/  IADD3.X R12, R12, UR37, RZ, P6, !PT ;  /* 0x000000250c0c7c10 */ /* 0x000fc6000b7fe4ff */
[----:B0-----:R-:W4:Y:S04]  /*25a00*/  LDL.LU R217, [R1+0x178] ;  /* 0x0001780001d97983 */ /* 0x001f280000300800 */
[----:B------:R0:W-:Y:S01]  /*25a10*/  STL [R1+0x1d4], R12 ;  /* 0x0001d40c01007387 */ /* 0x0001e20000100800 */
[----:B------:R-:W-:-:S03]  /*25a20*/  IADD3 R164, P6, R164, UR18, RZ ;  /* 0x00000012a4a47c10 */ /* 0x000fc6000ffde0ff */
[----:B0-----:R-:W4:Y:S04]  /*25a30*/  LDL.LU R12, [R1+0x19c] ;  /* 0x00019c00010c7983 */ /* 0x001f280000300800 */
        /* <DEDUP_REMOVED lines=35> */
[----:B0-----:R-:W4:Y:S04]  /*25c70*/  LDL.LU R209, [R1+0x164] ;  /* 0x0001640001d17983 */ /* 0x001f280000300800 */
[----:B------:R-:W4:Y:S04]  /*25c80*/  LDL.LU R168, [R1+0x138] ;  /* 0x0001380001a87983 */ /* 0x000f280000300800 */
[----:B------:R-:W4:Y:S01]  /*25c90*/  LDL.LU R164, [R1+0x130] ;  /* 0x0001300001a47983 */ /* 0x000f220000300800 */
[----:B------:R-:W-:-:S05]  /*25ca0*/  IADD3.X R16, R16, UR37, RZ, P6, !PT ;  /* 0x0000002510107c10 */ /* 0x000fca000b7fe4ff */
[----:B------:R-:W-:Y:S01]  /*25cb0*/  STL [R1+0x1a4], R16 ;  /* 0x0001a41001007387 */ /* 0x000fe20000100800 */
[----:B------:R-:W-:-:S05]  /*25cc0*/  IADD3 R217, P6, R217, UR18, RZ ;  /* 0x00000012d9d97c10 */ /* 0x000fca000ffde0ff */
[----:B------:R0:W-:Y:S01]  /*25cd0*/  STL [R1+0x178], R217 ;  /* 0x000178d901007387 */ /* 0x0001e20000100800 */
[----:B------:R-:W-:-:S03]  /*25ce0*/  IADD3.X R12, R12, UR37, RZ, P1, !PT ;  /* 0x000000250c0c7c10 */ /* 0x000fc60008ffe4ff */
[----:B0-----:R-:W4:Y:S04]  /*25cf0*/  LDL.LU R217, [R1+0x154] ;  /* 0x0001540001d97983 */ /* 0x001f280000300800 */
[----:B------:R-:W4:Y:S04]  /*25d00*/  LDL.LU R160, [R1+0x128] ;  /* 0x0001280001a07983 */ /* 0x000f280000300800 */
[----:B------:R-:W4:Y:S04]  /*25d10*/  LDL.LU R156, [R1+0x14c] ;  /* 0x00014c00019c7983 */ /* 0x000f280000300800 */
[----:B------:R0:W-:Y:S04]  /*25d20*/  STL [R1+0x19c], R12 ;  /* 0x00019c0c01007387 */ /* 0x0001e80000100800 */
[----:B------:R-:W4:Y:S04]  /*25d30*/  LDL.LU R152, [R1+0x144] ;  /* 0x0001440001987983 */ /* 0x000f280000300800 */
[----:B------:R-:W4:Y:S04]  /*25d40*/  LDL.LU R20, [R1+0x118] ;  /* 0x0001180001147983 */ /* 0x000f280000300800 */
[----:B------:R-:W4:Y:S01]  /*25d50*/  LDL.LU R16, [R1+0x13c] ;  /* 0x00013c0001107983 */ /* 0x000f220000300800 */
[----:B------:R-:W-:-:S05]  /*25d60*/  IADD3 R225, P1, R225, UR18, RZ ;  /* 0x00000012e1e17c10 */ /* 0x000fca000ff3e0ff */
[----:B------:R1:W-:Y:S04]  /*25d70*/  STL [R1+0x170], R225 ;  /* 0x000170e101007387 */ /* 0x0003e80000100800 */
[----:B0-----:R-:W4:Y:S04]  /*25d80*/  LDL.LU R12, [R1+0x110] ;  /* 0x00011000010c7983 */ /* 0x001f280000300800 */
[----:B-1----:R-:W4:Y:S01]  /*25d90*/  LDL.LU R225, [R1+0x134] ;  /* 0x0001340001e17983 */ /* 0x002f220000300800 */
[----:B------:R-:W-:Y:S02]  /*25da0*/  IADD3.X R212, R212, UR37, RZ, P2, !PT ;  /* 0x00000025d4d47c10 */ /* 0x000fe400097fe4ff */
[----:B--2---:R-:W-:-:S05]  /*25db0*/  IADD3 R193, P2, R193, UR18, RZ ;  /* 0x00000012c1c17c10 */ /* 0x004fca000ff5e0ff */
[----:B------:R0:W-:Y:S04]  /*25dc0*/  STL [R1+0x168], R193 ;  /* 0x000168c101007387 */ /* 0x0001e80000100800 */
[----:B------:R-:W-:Y:S01]  /*25dd0*/  STL [R1+0x194], R212 ;  /* 0x000194d401007387 */ /* 0x000fe20000100800 */
[----:B------:R-:W-:-:S03]  /*25de0*/  IADD3.X R190, R190, UR37, RZ, P3, !PT ;  /* 0x00000025bebe7c10 */ /* 0x000fc60009ffe4ff */
[----:B0-----:R-:W2:Y:S04]  /*25df0*/  LDL.LU R193, [R1+0x108] ;  /* 0x0001080001c17983 */ /* 0x001ea80000300800 */
[----:B------:R0:W-:Y:S04]  /*25e00*/  STL [R1+0x18c], R190 ;  /* 0x00018cbe01007387 */ /* 0x0001e80000100800 */
[----:B0-----:R-:W2:Y:S01]  /*25e10*/  LDL.LU R190, [R1+0x12c] ;  /* 0x00012c0001be7983 */ /* 0x001ea20000300800 */
[----:B---3--:R-:W-:-:S05]  /*25e20*/  IADD3 R191, P3, R191, UR18, RZ ;  /* 0x00000012bfbf7c10 */ /* 0x008fca000ff7e0ff */
[----:B------:R0:W-:Y:S04]  /*25e30*/  STL [R1+0x160], R191 ;  /* 0x000160bf01007387 */ /* 0x0001e80000100800 */
[----:B0-----:R-:W3:Y:S01]  /*25e40*/  LDL.LU R191, [R1+0x100] ;  /* 0x0001000001bf7983 */ /* 0x001ee20000300800 */
        /* <DEDUP_REMOVED lines=9> */
[----:B------:R-:W-:Y:S01]  /*25ee0*/  STL [R1+0x150], R188 ;  /* 0x000150bc01007387 */ /* 0x000fe20000100800 */
[----:B------:R-:W-:-:S03]  /*25ef0*/  IADD3 R180, P6, R180, UR18, RZ ;  /* 0x00000012b4b47c10 */ /* 0x000fc6000ffde0ff */
[----:B------:R-:W-:Y:S01]  /*25f00*/  STL [R1+0x174], R184 ;  /* 0x000174b801007387 */ /* 0x000fe20000100800 */
[----:B------:R-:W-:-:S03]  /*25f10*/  IADD3.X R176, R176, UR37, RZ, P1, !PT ;  /* 0x00000025b0b07c10 */ /* 0x000fc60008ffe4ff */
[----:B------:R-:W-:Y:S01]  /*25f20*/  STL [R1+0x148], R180 ;  /* 0x000148b401007387 */ /* 0x000fe20000100800 */
[----:B------:R-:W-:-:S05]  /*25f30*/  IADD3.X R209, R209, UR37, RZ, P2, !PT ;  /* 0x00000025d1d17c10 */ /* 0x000fca00097fe4ff */
[----:B------:R0:W-:Y:S04]  /*25f40*/  STL [R1+0x164], R209 ;  /* 0x000164d101007387 */ /* 0x0001e80000100800 */
[----:B------:R-:W-:Y:S04]  /*25f50*/  STL [R1+0x16c], R176 ;  /* 0x00016cb001007387 */ /* 0x000fe80000100800 */
[----:B0-----:R-:W4:Y:S01]  /*25f60*/  LDL.LU R209, [R1+0xf8] ;  /* 0x0000f80001d17983 */ /* 0x001f220000300800 */
[----:B------:R-:W-:Y:S02]  /*25f70*/  IADD3 R172, P1, R172, UR18, RZ ;  /* 0x00000012acac7c10 */ /* 0x000fe4000ff3e0ff */
[----:B------:R-:W-:-:S02]  /*25f80*/  IADD3.X R4, R4, UR37, RZ, P3, !PT ;  /* 0x0000002504047c10 */ /* 0x000fc40009ffe4ff */
[----:B------:R-:W-:Y:S01]  /*25f90*/  IADD3 R168, P2, R168, UR18, RZ ;  /* 0x00000012a8a87c10 */ /* 0x000fe2000ff5e0ff */
[----:B------:R-:W-:Y:S01]  /*25fa0*/  STL [R1+0x140], R172 ;  /* 0x000140ac01007387 */ /* 0x000fe20000100800 */
[----:B------:R-:W-:-:S03]  /*25fb0*/  IADD3 R164, P3, R164, UR18, RZ ;  /* 0x00000012a4a47c10 */ /* 0x000fc6000ff7e0ff */
[----:B------:R0:W-:Y:S04]  /*25fc0*/  STL [R1+0x15c], R4 ;  /* 0x00015c0401007387 */ /* 0x0001e80000100800 */
[----:B0-----:R-:W4:Y:S04]  /*25fd0*/  LDL.LU R4, [R1+0xb88] ;  /* 0x000b880001047983 */ /* 0x001f280000300800 */
[----:B------:R-:W-:Y:S01]  /*25fe0*/  STL [R1+0x138], R168 ;  /* 0x000138a801007387 */ /* 0x000fe20000100800 */
        /* <DEDUP_REMOVED lines=9> */
[----:B------:R0:W-:Y:S01]  /*26080*/  STL [R1+0x120], R9 ;  /* 0x0001200901007387 */ /* 0x0001e20000100800 */
[----:B------:R-:W-:-:S03]  /*26090*/  IADD3.X R16, R16, UR37, RZ, P1, !PT ;  /* 0x0000002510107c10 */ /* 0x000fc60008ffe4ff */
[----:B------:R-:W-:Y:S04]  /*260a0*/  STL [R1+0x128], R160 ;  /* 0x000128a001007387 */ /* 0x000fe80000100800 */
[----:B0-----:R-:W4:Y:S04]  /*260b0*/  LDL.LU R9, [R1+0xb84] ;  /* 0x000b840001097983 */ /* 0x001f280000300800 */
[----:B------:R-:W-:Y:S04]  /*260c0*/  STL [R1+0x14c], R156 ;  /* 0x00014c9c01007387 */ /* 0x000fe80000100800 */
[----:B------:R-:W-:Y:S01]  /*260d0*/  STL [R1+0x144], R152 ;  /* 0x0001449801007387 */ /* 0x000fe20000100800 */
[----:B------:R-:W-:-:S03]  /*260e0*/  IADD3 R12, P1, R12, UR18, RZ ;  /* 0x000000120c0c7c10 */ /* 0x000fc6000ff3e0ff */
[----:B------:R-:W-:Y:S04]  /*260f0*/  STL [R1+0x118], R20 ;  /* 0x0001181401007387 */ /* 0x000fe80000100800 */
[----:B------:R-:W4:Y:S01]  /*26100*/  LDL.LU R214, [R1+0x114] ;  /* 0x0001140001d67983 */ /* 0x000f220000300800 */
[----:B------:R-:W-:-:S03]  /*26110*/  IADD3.X R225, R225, UR37, RZ, P2, !PT ;  /* 0x00000025e1e17c10 */ /* 0x000fc600097fe4ff */
[----:B------:R-:W-:Y:S04]  /*26120*/  STL [R1+0x13c], R16 ;  /* 0x00013c1001007387 */ /* 0x000fe80000100800 */
[----:B------:R-:W4:Y:S04]  /*26130*/  LDL.LU R212, [R1+0xe8] ;  /* 0x0000e80001d47983 */ /* 0x000f280000300800 */
[----:B------:R-:W-:Y:S04]  /*26140*/  STL [R1+0x110], R12 ;  /* 0x0001100c01007387 */ /* 0x000fe80000100800 */
[----:B------:R0:W-:Y:S04]  /*26150*/  STL [R1+0x134], R225 ;  /* 0x000134e101007387 */ /* 0x0001e80000100800 */
[----:B0-----:R-:W4:Y:S01]  /*26160*/  LDL.LU R225, [R1+0x10c] ;  /* 0x00010c0001e17983 */ /* 0x001f220000300800 */
[----:B------:R-:W-:-:S02]  /*26170*/  IADD3.X R8, R8, UR37, RZ, P5, !PT ;  /* 0x0000002508087c10 */ /* 0x000fc4000affe4ff */
[----:B--2---:R-:W-:Y:S02]  /*26180*/  IADD3 R193, P2, R193, UR18, RZ ;  /* 0x00000012c1c17c10 */ /* 0x004fe4000ff5e0ff */
        /* <DEDUP_REMOVED lines=8> */
[----:B------:R-:W3:Y:S04]  /*26210*/  LDL.LU R198, [R1+0xd0] ;  /* 0x0000d00001c67983 */ /* 0x000ee80000300800 */
[----:B------:R-:W3:Y:S01]  /*26220*/  LDL.LU R188, [R1+0xf4] ;  /* 0x0000f40001bc7983 */ /* 0x000ee20000300800 */
[----:B------:R-:W-:-:S05]  /*26230*/  IADD3.X R201, R201, UR37, RZ, P4, !PT ;  /* 0x00000025c9c97c10 */ /* 0x000fca000a7fe4ff */
[----:B------:R-:W-:Y:S04]  /*26240*/  STL [R1+0x124], R201 ;  /* 0x000124c901007387 */ /* 0x000fe80000100800 */
[----:B------:R-:W3:Y:S04]  /*26250*/  LDL.LU R184, [R1+0xc8] ;  /* 0x0000c80001b87983 */ /* 0x000ee80000300800 */
[----:B------:R-:W3:Y:S04]  /*26260*/  LDL.LU R180, [R1+0xec] ;  /* 0x0000ec0001b47983 */ /* 0x000ee80000300800 */
[----:B------:R-:W3:Y:S04]  /*26270*/  LDL.LU R176, [R1+0xc0] ;  /* 0x0000c00001b07983 */ /* 0x000ee80000300800 */
[----:B------:R-:W3:Y:S04]  /*26280*/  LDL.LU R172, [R1+0xe4] ;  /* 0x0000e40001ac7983 */ /* 0x000ee80000300800 */
[----:B------:R-:W3:Y:S04]  /*26290*/  LDL.LU R168, [R1+0xb8] ;  /* 0x0000b80001a87983 */ /* 0x000ee80000300800 */
[----:B------:R-:W3:Y:S04]  /*262a0*/  LDL.LU R164, [R1+0xb0] ;  /* 0x0000b00001a47983 */ /* 0x000ee80000300800 */
[----:B------:R-:W3:Y:S01]  /*262b0*/  LDL.LU R160, [R1+0xd4] ;  /* 0x0000d40001a07983 */ /* 0x000ee20000300800 */
[----:B----4-:R-:W-:-:S05]  /*262c0*/  IADD3 R209, P4, R209, UR18, RZ ;  /* 0x00000012d1d17c10 */ /* 0x010fca000ff9e0ff */
[----:B------:R-:W-:Y:S04]  /*262d0*/  STL [R1+0xf8], R209 ;  /* 0x0000f8d101007387 */ /* 0x000fe80000100800 */
[----:B------:R0:W-:Y:S04]  /*262e0*/  STL [R1+0x11c], R8 ;  /* 0x00011c0801007387 */ /* 0x0001e80000100800 */
[----:B0-----:R-:W4:Y:S04]  /*262f0*/  LDL.LU R8, [R1+0xb80] ;  /* 0x000b800001087983 */ /* 0x001f280000300800 */
[----:B------:R-:W4:Y:S04]  /*26300*/  LDL.LU R156, [R1+0xcc] ;  /* 0x0000cc00019c7983 */ /* 0x000f280000300800 */
        /* <DEDUP_REMOVED lines=11> */
[----:B------:R-:W-:Y:S01]  /*263c0*/  STL [R1+0x114], R214 ;  /* 0x000114d601007387 */ /* 0x000fe20000100800 */
[----:B------:R-:W-:Y:S02]  /*263d0*/  IADD3 R212, P6, R212, UR18, RZ ;  /* 0x00000012d4d47c10 */ /* 0x000fe4000ffde0ff */
[----:B------:R-:W-:Y:S02]  /*263e0*/  IADD3.X R225, R225, UR37, RZ, P1, !PT ;  /* 0x00000025e1e17c10 */ /* 0x000fe40008ffe4ff */
[----:B------:R-:W-:-:S05]  /*263f0*/  IADD3 R7, P1, R7, UR18, RZ ;  /* 0x0000001207077c10 */ /* 0x000fca000ff3e0ff */
[----:B------:R0:W-:Y:S04]  /*26400*/  STL [R1+0xe0], R7 ;  /* 0x0000e00701007387 */ /* 0x0001e80000100800 */
[----:B------:R-:W-:Y:S04]  /*26410*/  STL [R1+0xe8], R212 ;  /* 0x0000e8d401007387 */ /* 0x000fe80000100800 */
[----:B0-----:R-:W4:Y:S04]  /*26420*/  LDL.LU R7, [R1+0xb7c] ;  /* 0x000b7c0001077983 */ /* 0x001f280000300800 */
[----:B------:R0:W-:Y:S01]  /*26430*/  STL [R1+0x10c], R225 ;  /* 0x00010ce101007387 */ /* 0x0001e20000100800 */
[----:B------:R-:W-:-:S03]  /*26440*/  IADD3.X R3, R3, UR37, RZ, P1, !PT ;  /* 0x0000002503037c10 */ /* 0x000fc60008ffe4ff */
[----:B0-----:R-:W4:Y:S01]  /*26450*/  LDL.LU R225, [R1+0x94] ;  /* 0x0000940001e17983 */ /* 0x001f220000300800 */
[----:B--2---:R-:W-:-:S05]  /*26460*/  IADD3.X R190, R190, UR37, RZ, P2, !PT ;  /* 0x00000025bebe7c10 */ /* 0x004fca00097fe4ff */
[----:B------:R0:W-:Y:S04]  /*26470*/  STL [R1+0x104], R190 ;  /* 0x000104be01007387 */ /* 0x0001e80000100800 */
[----:B0-----:R-:W2:Y:S01]  /*26480*/  LDL.LU R190, [R1+0x8c] ;  /* 0x00008c0001be7983 */ /* 0x001ea20000300800 */
        /* <DEDUP_REMOVED lines=10> */
[----:B------:R-:W-:-:S03]  /*26530*/  IADD3.X R180, R180, UR37, RZ, P5, !PT ;  /* 0x00000025b4b47c10 */ /* 0x000fc6000affe4ff */
[----:B------:R-:W-:Y:S01]  /*26540*/  STL [R1+0xc8], R184 ;  /* 0x0000c8b801007387 */ /* 0x000fe20000100800 */
[----:B------:R-:W-:-:S03]  /*26550*/  IADD3 R176, P5, R176, UR18, RZ ;  /* 0x00000012b0b07c10 */ /* 0x000fc6000ffbe0ff */
[----:B------:R-:W-:Y:S01]  /*26560*/  STL [R1+0xec], R180 ;  /* 0x0000ecb401007387 */ /* 0x000fe20000100800 */
[----:B------:R-:W-:-:S03]  /*26570*/  IADD3.X R172, R172, UR37, RZ, P6, !PT ;  /* 0x00000025acac7c10 */ /* 0x000fc6000b7fe4ff */
[----:B------:R-:W-:Y:S01]  /*26580*/  STL [R1+0xc0], R176 ;  /* 0x0000c0b001007387 */ /* 0x000fe20000100800 */
[----:B------:R-:W-:-:S03]  /*26590*/  IADD3 R168, P6, R168, UR18, RZ ;  /* 0x00000012a8a87c10 */ /* 0x000fc6000ffde0ff */
[----:B------:R0:W-:Y:S01]  /*265a0*/  STL [R1+0xdc], R3 ;  /* 0x0000dc0301007387 */ /* 0x0001e20000100800 */
[----:B------:R-:W-:-:S03]  /*265b0*/  IADD3 R164, P1, R164, UR18, RZ ;  /* 0x00000012a4a47c10 */ /* 0x000fc6000ff3e0ff */
[----:B------:R-:W-:Y:S01]  /*265c0*/  STL [R1+0xe4], R172 ;  /* 0x0000e4ac01007387 */ /* 0x000fe20000100800 */
[----:B------:R-:W-:-:S03]  /*265d0*/  IADD3.X R160, R160, UR37, RZ, P2, !PT ;  /* 0x00000025a0a07c10 */ /* 0x000fc600097fe4ff */
[----:B0-----:R-:W2:Y:S04]  /*265e0*/  LDL.LU R3, [R1+0xb78] ;  /* 0x000b780001037983 */ /* 0x001ea80000300800 */
[----:B------:R-:W-:Y:S01]  /*265f0*/  STL [R1+0xb8], R168 ;  /* 0x0000b8a801007387 */ /* 0x000fe20000100800 */
[----:B----4-:R-:W-:Y:S02]  /*26600*/  IADD3 R8, P2, R8, UR18, RZ ;  /* 0x0000001208087c10 */ /* 0x010fe4000ff5e0ff */
[----:B------:R-:W-:-:S03]  /*26610*/  IADD3.X R156, R156, UR37, RZ, P3, !PT ;  /* 0x000000259c9c7c10 */ /* 0x000fc60009ffe4ff */
[----:B------:R0:W-:Y:S01]  /*26620*/  STL [R1+0xa8], R8 ;  /* 0x0000a80801007387 */ /* 0x0001e20000100800 */
[----:B------:R-:W-:-:S03]  /*26630*/  IADD3 R6, P3, R6, UR18, RZ ;  /* 0x0000001206067c10 */ /* 0x000fc6000ff7e0ff */
[----:B------:R-:W-:Y:S04]  /*26640*/  STL [R1+0xb0], R164 ;  /* 0x0000b0a401007387 */ /* 0x000fe80000100800 */
[----:B0-----:R-:W4:Y:S04]  /*26650*/  LDL.LU R8, [R1+0xb74] ;  /* 0x000b740001087983 */ /* 0x001f280000300800 */
[----:B------:R-:W-:Y:S04]  /*26660*/  STL [R1+0xd4], R160 ;  /* 0x0000d4a001007387 */ /* 0x000fe80000100800 */
[----:B------:R0:W-:Y:S04]  /*26670*/  STL [R1+0xa0], R6 ;  /* 0x0000a00601007387 */ /* 0x0001e80000100800 */
[----:B0-----:R-:W3:Y:S01]  /*26680*/  LDL.LU R6, [R1+0xb70] ;  /* 0x000b700001067983 */ /* 0x001ee20000300800 */
[----:B------:R-:W-:Y:S01]  /*26690*/  WARPGROUP.ARRIVE ;  /* 0x00000000000079c5 */ /* 0x000fe20000000000 */
[----:B------:R-:W-:Y:S01]  /*266a0*/  UMOV UR13, 0x40000040 ;  /* 0x40000040000d7882 */ /* 0x000fe20000000000 */
[----:B------:R-:W-:-:S04]  /*266b0*/  UMOV UR15, 0x40000040 ;  /* 0x40000040000f7882 */ /* 0x000fc80000000000 */
[----:B------:R-:W-:Y:S01]  /*266c0*/  QGMMA.64x256x32.F32.E5M2.E5M2 R24, gdesc[UR12], R24 ;  /* 0x03e000000c1879f3 */ /* 0x000fe20008703818 */
[----:B------:R-:W-:Y:S02]  /*266d0*/  IADD3.X R152, R152, UR37, RZ, P4, !PT ;  /* 0x0000002598987c10 */ /* 0x000fe4000a7fe4ff */
[----:B------:R-:W-:Y:S02]  /*266e0*/  IADD3 R20, P4, R20, UR18, RZ ;  /* 0x0000001214147c10 */ /* 0x000fe4000ff9e0ff */
[----:B------:R-:W-:Y:S01]  /*266f0*/  IADD3.X R16, R16, UR37, RZ, P5, !PT ;  /* 0x0000002510107c10 */ /* 0x000fe2000affe4ff */
[----:B------:R-:W-:Y:S04]  /*26700*/  STL [R1+0xcc], R156 ;  /* 0x0000cc9c01007387 */ /* 0x000fe80000100800 */
        /* <DEDUP_REMOVED lines=16> */
[----:B------:R-:W-:Y:S01]  /*26810*/  QGMMA.64x256x32.F32.E5M2.E5M2 R24, gdesc[UR8], R24 ;  /* 0x03e00000081879f3 */ /* 0x000fe20008703818 */
[----:B---3--:R-:W-:-:S05]  /*26820*/  IADD3 R6, P2, R6, UR18, RZ ;  /* 0x0000001206067c10 */ /* 0x008fca000ff5e0ff */
[----:B------:R0:W-:Y:S04]  /*26830*/  STL [R1+0x78], R6 ;  /* 0x0000780601007387 */ /* 0x0001e80000100800 */
[----:B0-----:R-:W3:Y:S01]  /*26840*/  LDL.LU R6, [R1+0xb68] ;  /* 0x000b680001067983 */ /* 0x001ee20000300800 */
[----:B------:R-:W-:Y:S02]  /*26850*/  IADD3.X R2, R2, UR37, RZ, P3, !PT ;  /* 0x0000002502027c10 */ /* 0x000fe40009ffe4ff */
[----:B--2---:R-:W-:Y:S02]  /*26860*/  IADD3 R3, P3, R3, UR18, RZ ;  /* 0x0000001203037c10 */ /* 0x004fe4000ff7e0ff */
[----:B------:R-:W-:-:S13]  /*26870*/  IADD3.X R225, R225, UR37, RZ, P4, !PT ;  /* 0x00000025e1e17c10 */ /* 0x000fda000a7fe4ff */
[----:B------:R-:W-:Y:S01]  /*26880*/  QGMMA.64x256x32.F32.E5M2.E5M2 R24, gdesc[UR20], R24 ;  /* 0x03e00000141879f3 */ /* 0x000fe20008703818 */
[----:B------:R-:W-:Y:S01]  /*26890*/  IADD3 R4, P4, R4, UR18, RZ ;  /* 0x0000001204047c10 */ /* 0x000fe2000ff9e0ff */
[----:B------:R0:W-:Y:S01]  /*268a0*/  STL [R1+0x9c], R2 ;  /* 0x00009c0201007387 */ /* 0x0001e20000100800 */
[----:B------:R-:W-:Y:S02]  /*268b0*/  IADD3.X R190, R190, UR37, RZ, P5, !PT ;  /* 0x00000025bebe7c10 */ /* 0x000fe4000affe4ff */
[----:B------:R-:W-:Y:S01]  /*268c0*/  IADD3 R5, P5, R5, UR18, RZ ;  /* 0x0000001205057c10 */ /* 0x000fe2000ffbe0ff */
[----:B0-----:R0:W5:Y:S04]  /*268d0*/  LDL.LU R2, [R1+0xb64] ;  /* 0x000b640001027983 */ /* 0x0011680000300800 */
[----:B------:R1:W-:Y:S01]  /*268e0*/  STL [R1+0x70], R3 ;  /* 0x0000700301007387 */ /* 0x0003e20000100800 */
[----:B------:R-:W-:-:S02]  /*268f0*/  IADD3.X R191, R191, UR37, RZ, P6, !PT ;  /* 0x00000025bfbf7c10 */ /* 0x000fc4000b7fe4ff */
[----:B----4-:R-:W-:Y:S01]  /*26900*/  IADD3.X R8, R8, UR37, RZ, P3, !PT ;  /* 0x0000002508087c10 */ /* 0x010fe20009ffe4ff */
[----:B-1----:R0:W5:Y:S04]  /*26910*/  LDL.LU R3, [R1+0xb60] ;  /* 0x000b600001037983 */ /* 0x0021680000300800 */
[----:B------:R1:W-:Y:S01]  /*26920*/  STL [R1+0x68], R4 ;  /* 0x0000680401007387 */ /* 0x0003e20000100800 */
[----:B------:R-:W-:-:S03]  /*26930*/  IADD3.X R9, R9, UR37, RZ, P4, !PT ;  /* 0x0000002509097c10 */ /* 0x000fc6000a7fe4ff */
[----:B-1----:R0:W5:Y:S04]  /*26940*/  LDL.LU R4, [R1+0xb5c] ;  /* 0x000b5c0001047983 */ /* 0x0021680000300800 */
[----:B------:R-:W-:Y:S04]  /*26950*/  STL [R1+0x94], R225 ;  /* 0x000094e101007387 */ /* 0x000fe80000100800 */
[----:B------:R1:W-:Y:S01]  /*26960*/  STL [R1+0x60], R5 ;  /* 0x0000600501007387 */ /* 0x0003e20000100800 */
[----:B------:R-:W-:-:S03]  /*26970*/  IADD3.X R0, R0, UR37, RZ, P5, !PT ;  /* 0x0000002500007c10 */ /* 0x000fc6000affe4ff */
[----:B-1----:R0:W5:Y:S04]  /*26980*/  LDL.LU R5, [R1+0xb58] ;  /* 0x000b580001057983 */ /* 0x0021680000300800 */
[----:B------:R-:W-:Y:S01]  /*26990*/  STL [R1+0x8c], R190 ;  /* 0x00008cbe01007387 */ /* 0x000fe20000100800 */
[----:B------:R-:W-:Y:S01]  /*269a0*/  IADD3.X R7, R7, UR37, RZ, P2, !PT ;  /* 0x0000002507077c10 */ /* 0x000fe200097fe4ff */
[----:B------:R-:W-:Y:S01]  /*269b0*/  QGMMA.64x256x32.F32.E5M2.E5M2 R24, gdesc[UR24], R24, gsb0 ;  /* 0x03e00000181879f3 */ /* 0x000fe20008003818 */
[----:B---3--:R-:W-:-:S05]  /*269c0*/  IADD3.X R6, R6, UR37, RZ, P1, !PT ;  /* 0x0000002506067c10 */ /* 0x008fca0008ffe4ff */
[----:B------:R1:W-:Y:S04]  /*269d0*/  STL [R1+0x7c], R6 ;  /* 0x00007c0601007387 */ /* 0x0003e80000100800 */
[----:B-1----:R0:W5:Y:S04]  /*269e0*/  LDL.LU R6, [R1+0xb54] ;  /* 0x000b540001067983 */ /* 0x0021680000300800 */
[----:B------:R-:W-:Y:S04]  /*269f0*/  STL [R1+0x84], R191 ;  /* 0x000084bf01007387 */ /* 0x000fe80000100800 */
[----:B------:R1:W-:Y:S04]  /*26a00*/  STL [R1+0x74], R7 ;  /* 0x0000740701007387 */ /* 0x0003e80000100800 */
[----:B-1----:R0:W5:Y:S04]  /*26a10*/  LDL.LU R7, [R1+0xb50] ;  /* 0x000b500001077983 */ /* 0x0021680000300800 */
[----:B------:R1:W-:Y:S04]  /*26a20*/  STL [R1+0x6c], R8 ;  /* 0x00006c0801007387 */ /* 0x0003e80000100800 */
[----:B-1----:R0:W5:Y:S04]  /*26a30*/  LDL.LU R8, [R1+0xb4c] ;  /* 0x000b4c0001087983 */ /* 0x0021680000300800 */
[----:B------:R1:W-:Y:S04]  /*26a40*/  STL [R1+0x64], R9 ;  /* 0x0000640901007387 */ /* 0x0003e80000100800 */
[----:B-1----:R0:W5:Y:S04]  /*26a50*/  LDL.LU R9, [R1+0xb48] ;  /* 0x000b480001097983 */ /* 0x0021680000300800 */
[----:B------:R1:W-:Y:S04]  /*26a60*/  STL [R1+0x5c], R0 ;  /* 0x00005c0001007387 */ /* 0x0003e80000100800 */
[----:B-1----:R0:W5:Y:S01]  /*26a70*/  LDL.LU R0, [R1+0xb44] ;  /* 0x000b440001007983 */ /* 0x0021620000300800 */
[----:B------:R-:W-:-:S04]  /*26a80*/  UIADD3 UR4, UR4, 0x1, URZ ;  /* 0x0000000104047890 */ /* 0x000fc8000fffe03f */
[----:B------:R-:W-:-:S06]  /*26a90*/  UISETP.NE.U32.AND UP0, UPT, UR4, UR5, UPT ;  /* 0x000000050400728c */ /* 0x000fcc000bf05070 */
[----:B------:R-:W-:Y:S01]  /*26aa0*/  PLOP3.LUT P0, PT, PT, PT, UP0, 0x80, 0x0 ;  /* 0x000000000000781c */ /* 0x000fe20003f0f008 */
[----:B------:R-:W-:-:S12]  /*26ab0*/  WARPGROUP.DEPBAR.LE gsb0, 0x0 ;  /* 0x00008000000079c5 */ /* 0x000fd80000010000 */
[----:B0-----:R-:W-:Y:S05]  /*26ac0*/  @P0 BRA `(.L_x_2) ;  /* 0xfffffee000bc0947 */ /* 0x001fea000383ffff */
.L_x_1:
[----:B------:R-:W2:Y:S01]  /*26ad0*/  LDL.LU R10, [R1+0xb3c] ;  /* 0x000b3c00010a7983 */ /* 0x000ea20000300800 */
[----:B------:R-:W-:Y:S01]  /*26ae0*/  F2FP.SATFINITE.E5M2.F32.PACK_AB_MERGE_C R24, R25, R24, RZ ;  /* 0x000000181918723e */ /* 0x000fe200048060ff */
[----:B------:R-:W-:Y:S01]  /*26af0*/  ULDC UR4, c[0x0][0x244] ;  /* 0x0000910000047ab9 */ /* 0x000fe20000000800 */
[----:B------:R-:W-:Y:S01]  /*26b00*/  F2FP.SATFINITE.E5M2.F32.PACK_AB_MERGE_C R28, R29, R28, RZ ;  /* 0x0000001c1d1c723e */ /* 0x000fe200048060ff */
[----:B------:R-:W0:Y:S01]  /*26b10*/  S2R R152, SR_TID.X ;  /* 0x0000000000987919 */ /* 0x000e220000002100 */
[----:B------:R-:W-:Y:S01]  /*26b20*/  F2FP.SATFINITE.E5M2.F32.PACK_AB_MERGE_C R32, R33, R32, RZ ;  /* 0x000000202120723e */ /* 0x000fe200048060ff */
[----:B------:R-:W-:Y:S01]  /*26b30*/  ULDC.64 UR8, c[0x0][0x228] ;  /* 0x00008a0000087ab9 */ /* 0x000fe20000000a00 */
[----:B------:R-:W-:Y:S01]  /*26b40*/  LOP3.LUT R22, R24, 0xffff, RZ, 0xc0, !PT ;  /* 0x0000ffff18167812 */ /* 0x000fe200078ec0ff */
[----:B------:R-:W3:Y:S01]  /*26b50*/  LDL.LU R153, [R1+0xb40] ;  /* 0x000b400001997983 */ /* 0x000ee20000300800 */
[----:B------:R-:W-:Y:S01]  /*26b60*/  LOP3.LUT R29, R32, 0xffff, RZ, 0xc0, !PT ;  /* 0x0000ffff201d7812 */ /* 0x000fe200078ec0ff */
[----:B------:R-:W-:Y:S01]  /*26b70*/  ULDC UR10, c[0x0][0x22c] ;  /* 0x00008b00000a7ab9 */ /* 0x000fe20000000800 */
[----:B------:R-:W-:Y:S01]  /*26b80*/  LOP3.LUT R23, R28, 0xffff, RZ, 0xc0, !PT ;  /* 0x0000ffff1c177812 */ /* 0x000fe200078ec0ff */
[----:B------:R-:W-:Y:S01]  /*26b90*/  ULDC UR11, c[0x0][0x22c] ;  /* 0x00008b00000b7ab9 */ /* 0x000fe20000000800 */
[----:B------:R-:W-:Y:S01]  /*26ba0*/  F2FP.SATFINITE.E5M2.F32.PACK_AB_MERGE_C R40, R41, R40, RZ ;  /* 0x000000282928723e */ /* 0x000fe200048060ff */
[----:B------:R-:W-:Y:S01]  /*26bb0*/  ULDC UR12, c[0x0][0x22c] ;  /* 0x00008b00000c7ab9 */ /* 0x000fe20000000800 */
[----:B------:R-:W-:-:S02]  /*26bc0*/  F2FP.SATFINITE.E5M2.F32.PACK_AB_MERGE_C R44, R45, R44, RZ ;  /* 0x0000002c2d2c723e */ /* 0x000fc400048060ff */
[----:B------:R-:W-:Y:S02]  /*26bd0*/  F2FP.SATFINITE.E5M2.F32.PACK_AB_MERGE_C R48, R49, R48, RZ ;  /* 0x000000303130723e */ /* 0x000fe400048060ff */
[----:B------:R-:W-:Y:S02]  /*26be0*/  F2FP.SATFINITE.E5M2.F32.PACK_AB_MERGE_C R42, R43, R42, RZ ;  /* 0x0000002a2b2a723e */ /* 0x000fe400048060ff */
[----:B------:R-:W-:Y:S02]  /*26bf0*/  F2FP.SATFINITE.E5M2.F32.PACK_AB_MERGE_C R46, R47, R46, RZ ;  /* 0x0000002e2f2e723e */ /* 0x000fe400048060ff */
[----:B------:R-:W-:Y:S02]  /*26c00*/  F2FP.SATFINITE.E5M2.F32.PACK_AB_MERGE_C R50, R51, R50, RZ ;  /* 0x000000323332723e */ /* 0x000fe400048060ff */
[----:B------:R-:W-:Y:S02]  /*26c10*/  F2FP.SATFINITE.E5M2.F32.PACK_AB_MERGE_C R26, R27, R26, RZ ;  /* 0x0000001a1b1a723e */ /* 0x000fe400048060ff */
[----:B------:R-:W-:-:S02]  /*26c20*/  F2FP.SATFINITE.E5M2.F32.PACK_AB_MERGE_C R30, R31, R30, RZ ;  /* 0x0000001e1f1e723e */ /* 0x000fc400048060ff */
[----:B------:R-:W-:Y:S02]  /*26c30*/  F2FP.SATFINITE.E5M2.F32.PACK_AB_MERGE_C R34, R35, R34, RZ ;  /* 0x000000222322723e */ /* 0x000fe400048060ff */
[----:B------:R-:W-:Y:S02]  /*26c40*/  F2FP.SATFINITE.E5M2.F32.PACK_AB_MERGE_C R36, R37, R36, RZ ;  /* 0x000000242524723e */ /* 0x000fe400048060ff */
[----:B------:R-:W-:Y:S02]  /*26c50*/  F2FP.SATFINITE.E5M2.F32.PACK_AB_MERGE_C R56, R57, R56, RZ ;  /* 0x000000383938723e */ /* 0x000fe400048060ff */
[----:B------:R-:W-:Y:S01]  /*26c60*/  F2FP.SATFINITE.E5M2.F32.PACK_AB_MERGE_C R60, R61, R60, RZ ;  /* 0x0000003c3d3c723e */ /* 0x000fe200048060ff */
[----:B0----5:R-:W-:Y:S01]  /*26c70*/  IMAD.SHL.U32 R2, R152, 0x80, RZ ;  /* 0x0000008098027824 */ /* 0x021fe200078e00ff */
[----:B------:R-:W-:Y:S02]  /*26c80*/  F2FP.SATFINITE.E5M2.F32.PACK_AB_MERGE_C R64, R65, R64, RZ ;  /* 0x000000404140723e */ /* 0x000fe400048060ff */
[----:B------:R-:W-:-:S02]  /*26c90*/  PRMT R4, R29, 0x3340, R0 ;  /* 0x000033401d047816 */ /* 0x000fc40000000000 */
[----:B------:R-:W-:Y:S02]  /*26ca0*/  LOP3.LUT R2, R2, 0x400, RZ, 0xc0, !PT ;  /* 0x0000040002027812 */ /* 0x000fe400078ec0ff */
[----:B------:R-:W-:Y:S02]  /*26cb0*/  PRMT R3, R22, 0x3340, R23 ;  /* 0x0000334016037816 */ /* 0x000fe40000000017 */
[----:B------:R-:W-:Y:S02]  /*26cc0*/  F2FP.SATFINITE.E5M2.F32.PACK_AB_MERGE_C R38, R39, R38, RZ ;  /* 0x000000262726723e */ /* 0x000fe400048060ff */
[----:B------:R-:W-:Y:S02]  /*26cd0*/  LOP3.LUT R40, R40, 0xffff, RZ, 0xc0, !PT ;  /* 0x0000ffff28287812 */ /* 0x000fe400078ec0ff */
[----:B------:R-:W-:Y:S02]  /*26ce0*/  LOP3.LUT R33, R44, 0xffff, RZ, 0xc0, !PT ;  /* 0x0000ffff2c217812 */ /* 0x000fe400078ec0ff */
[----:B------:R-:W-:-:S02]  /*26cf0*/  LOP3.LUT R37, R48, 0xffff, RZ, 0xc0, !PT ;  /* 0x0000ffff30257812 */ /* 0x000fc400078ec0ff */
[----:B------:R-:W-:Y:S02]  /*26d00*/  LOP3.LUT R42, R42, 0xffff, RZ, 0xc0, !PT ;  /* 0x0000ffff2a2a7812 */ /* 0x000fe400078ec0ff */
[----:B------:R-:W-:Y:S02]  /*26d10*/  LOP3.LUT R35, R46, 0xffff, RZ, 0xc0, !PT ;  /* 0x0000ffff2e237812 */ /* 0x000fe400078ec0ff */
[----:B------:R-:W-:Y:S02]  /*26d20*/  LOP3.LUT R39, R50, 0xffff, RZ, 0xc0, !PT ;  /* 0x0000ffff32277812 */ /* 0x000fe400078ec0ff */
[----:B------:R-:W-:Y:S02]  /*26d30*/  F2FP.SATFINITE.E5M2.F32.PACK_AB_MERGE_C R58, R59, R58, RZ ;  /* 0x0000003a3b3a723e */ /* 0x000fe400048060ff */
[----:B------:R-:W-:Y:S02]  /*26d40*/  F2FP.SATFINITE.E5M2.F32.PACK_AB_MERGE_C R62, R63, R62, RZ ;  /* 0x0000003e3f3e723e */ /* 0x000fe400048060ff */
[----:B------:R-:W-:-:S02]  /*26d50*/  F2FP.SATFINITE.E5M2.F32.PACK_AB_MERGE_C R66, R67, R66, RZ ;  /* 0x000000424342723e */ /* 0x000fc400048060ff */
        /* <DEDUP_REMOVED lines=12> */
[----:B------:R-:W-:Y:S02]  /*26e20*/  F2FP.SATFINITE.E5M2.F32.PACK_AB_MERGE_C R88, R89, R88, RZ ;  /* 0x000000585958723e */ /* 0x000fe400048060ff */
[----:B------:R-:W-:Y:S02]  /*26e30*/  F2FP.SATFINITE.E5M2.F32.PACK_AB_MERGE_C R92, R93, R92, RZ ;  /* 0x0000005c5d5c723e */ /* 0x000fe400048060ff */
[----:B------:R-:W-:Y:S02]  /*26e40*/  F2FP.SATFINITE.E5M2.F32.PACK_AB_MERGE_C R96, R97, R96, RZ ;  /* 0x000000606160723e */ /* 0x000fe400048060ff */
[----:B------:R-:W-:Y:S02]  /*26e50*/  PRMT R5, R40, 0x3340, R33 ;  /* 0x0000334028057816 */ /* 0x000fe40000000021 */
[----:B------:R-:W-:Y:S02]  /*26e60*/  PRMT R8, R39, 0x3340, R0 ;  /* 0x0000334027087816 */ /* 0x000fe40000000000 */
[----:B------:R-:W-:-:S02]  /*26e70*/  PRMT R7, R42, 0x3340, R35 ;  /* 0x000033402a077816 */ /* 0x000fc40000000023 */
[----:B------:R-:W-:Y:S02]  /*26e80*/  F2FP.SATFINITE.E5M2.F32.PACK_AB_MERGE_C R54, R55, R54, RZ ;  /* 0x000000363736723e */ /* 0x000fe400048060ff */
[----:B------:R-:W-:Y:S02]  /*26e90*/  PRMT R6, R26, 0x3340, R27 ;  /* 0x000033401a067816 */ /* 0x000fe4000000001b */
[----:B------:R-:W-:Y:S02]  /*26ea0*/  LOP3.LUT R58, R58, 0xffff, RZ, 0xc0, !PT ;  /* 0x0000ffff3a3a7812 */ /* 0x000fe400078ec0ff */
[----:B------:R-:W-:Y:S02]  /*26eb0*/  LOP3.LUT R43, R62, 0xffff, RZ, 0xc0, !PT ;  /* 0x0000ffff3e2b7812 */ /* 0x000fe400078ec0ff */
[----:B------:R-:W-:Y:S02]  /*26ec0*/  LOP3.LUT R47, R66, 0xffff, RZ, 0xc0, !PT ;  /* 0x0000ffff422f7812 */ /* 0x000fe400078ec0ff */
[----:B------:R-:W-:-:S02]  /*26ed0*/  F2FP.SATFINITE.E5M2.F32.PACK_AB_MERGE_C R52, R53, R52, RZ ;  /* 0x000000343534723e */ /* 0x000fc400048060ff */
[----:B------:R-:W-:Y:S02]  /*26ee0*/  PRMT R9, R56, 0x3340, R41 ;  /* 0x0000334038097816 */ /* 0x000fe40000000029 */
[----:B------:R-:W-:Y:S02]  /*26ef0*/  LOP3.LUT R74, R74, 0xffff, RZ, 0xc0, !PT ;  /* 0x0000ffff4a4a7812 */ /* 0x000fe400078ec0ff */
[----:B------:R-:W-:Y:S02]  /*26f00*/  LOP3.LUT R51, R78, 0xffff, RZ, 0xc0, !PT ;  /* 0x0000ffff4e337812 */ /* 0x000fe400078ec0ff */
[----:B------:R-:W-:Y:S02]  /*26f10*/  LOP3.LUT R55, R82, 0xffff, RZ, 0xc0, !PT ;  /* 0x0000ffff52377812 */ /* 0x000fe400078ec0ff */
[----:B------:R-:W-:Y:S02]  /*26f20*/  LOP3.LUT R72, R72, 0xffff, RZ, 0xc0, !PT ;  /* 0x0000ffff48487812 */ /* 0x000fe400078ec0ff */
[----:B------:R-:W-:-:S02]  /*26f30*/  LOP3.LUT R49, R76, 0xffff, RZ, 0xc0, !PT ;  /* 0x0000ffff4c317812 */ /* 0x000fc400078ec0ff */
[----:B------:R-:W-:Y:S02]  /*26f40*/  LOP3.LUT R53, R80, 0xffff, RZ, 0xc0, !PT ;  /* 0x0000ffff50357812 */ /* 0x000fe400078ec0ff */
[----:B------:R-:W-:Y:S02]  /*26f50*/  LOP3.LUT R88, R88, 0xffff, RZ, 0xc0, !PT ;  /* 0x0000ffff58587812 */ /* 0x000fe400078ec0ff */
[----:B------:R-:W-:Y:S02]  /*26f60*/  LOP3.LUT R57, R92, 0xffff, RZ, 0xc0, !PT ;  /* 0x0000ffff5c397812 */ /* 0x000fe400078ec0ff */
[----:B------:R-:W-:Y:S02]  /*26f70*/  LOP3.LUT R61, R96, 0xffff, RZ, 0xc0, !PT ;  /* 0x0000ffff603d7812 */ /* 0x000fe400078ec0ff */
[----:B------:R-:W-:Y:S02]  /*26f80*/  F2FP.SATFINITE.E5M2.F32.PACK_AB_MERGE_C R90, R91, R90, RZ ;  /* 0x0000005a5b5a723e */ /* 0x000fe400048060ff */
[----:B------:R-:W-:-:S02]  /*26f90*/  F2FP.SATFINITE.E5M2.F32.PACK_AB_MERGE_C R94, R95, R94, RZ ;  /* 0x0000005e5f5e723e */ /* 0x000fc400048060ff */
[----:B------:R-:W-:Y:S02]  /*26fa0*/  F2FP.SATFINITE.E5M2.F32.PACK_AB_MERGE_C R98, R99, R98, RZ ;  /* 0x000000626362723e */ /* 0x000fe400048060ff */
[--C-:B------:R-:W-:Y:S02]  /*26fb0*/  PRMT R13, R55, 0x3340, R0.reuse ;  /* 0x00003340370d7816 */ /* 0x100fe40000000000 */
[----:B------:R-:W-:Y:S02]  /*26fc0*/  PRMT R12, R74, 0x3340, R51 ;  /* 0x000033404a0c7816 */ /* 0x000fe40000000033 */
[----:B------:R-:W-:Y:S02]  /*26fd0*/  PRMT R15, R61, 0x3340, R0 ;  /* 0x000033403d0f7816 */ /* 0x000fe40000000000 */
[----:B------:R-:W-:Y:S02]  /*26fe0*/  PRMT R14, R88, 0x3340, R57 ;  /* 0x00003340580e7816 */ /* 0x000fe40000000039 */
[----:B------:R-:W-:-:S02]  /*26ff0*/  LOP3.LUT R90, R90, 0xffff, RZ, 0xc0, !PT ;  /* 0x0000ffff5a5a7812 */ /* 0x000fc400078ec0ff */
[----:B------:R-:W-:Y:S02]  /*27000*/  LOP3.LUT R59, R94, 0xffff, RZ, 0xc0, !PT ;  /* 0x0000ffff5e3b7812 */ /* 0x000fe400078ec0ff */
[----:B------:R-:W-:Y:S02]  /*27010*/  LOP3.LUT R63, R98, 0xffff, RZ, 0xc0, !PT ;  /* 0x0000ffff623f7812 */ /* 0x000fe400078ec0ff */
[----:B------:R-:W-:Y:S02]  /*27020*/  F2FP.SATFINITE.E5M2.F32.PACK_AB_MERGE_C R104, R105, R104, RZ ;  /* 0x000000686968723e */ /* 0x000fe400048060ff */
[----:B------:R-:W-:Y:S02]  /*27030*/  F2FP.SATFINITE.E5M2.F32.PACK_AB_MERGE_C R108, R109, R108, RZ ;  /* 0x0000006c6d6c723e */ /* 0x000fe400048060ff */
[----:B------:R-:W-:Y:S02]  /*27040*/  F2FP.SATFINITE.E5M2.F32.PACK_AB_MERGE_C R112, R113, R112, RZ ;  /* 0x000000707170723e */ /* 0x000fe400048060ff */
[----:B------:R-:W-:-:S02]  /*27050*/  F2FP.SATFINITE.E5M2.F32.PACK_AB_MERGE_C R106, R107, R106, RZ ;  /* 0x0000006a6b6a723e */ /* 0x000fc400048060ff */
[----:B------:R-:W-:Y:S02]  /*27060*/  F2FP.SATFINITE.E5M2.F32.PACK_AB_MERGE_C R110, R111, R110, RZ ;  /* 0x0000006e6f6e723e */ /* 0x000fe400048060ff */
[----:B------:R-:W-:Y:S02]  /*27070*/  F2FP.SATFINITE.E5M2.F32.PACK_AB_MERGE_C R114, R115, R114, RZ ;  /* 0x000000727372723e */ /* 0x000fe400048060ff */
[----:B------:R-:W-:Y:S02]  /*27080*/  F2FP.SATFINITE.E5M2.F32.PACK_AB_MERGE_C R68, R69, R68, RZ ;  /* 0x000000444544723e */ /* 0x000fe400048060ff */
[----:B------:R-:W-:Y:S02]  /*27090*/  F2FP.SATFINITE.E5M2.F32.PACK_AB_MERGE_C R70, R71, R70, RZ ;  /* 0x000000464746723e */ /* 0x000fe400048060ff */
        /* <DEDUP_REMOVED lines=9> */
[----:B------:R-:W-:Y:S02]  /*27130*/  F2FP.SATFINITE.E5M2.F32.PACK_AB_MERGE_C R122, R123, R122, RZ ;  /* 0x0000007a7b7a723e */ /* 0x000fe400048060ff */
[----:B------:R-:W-:Y:S02]  /*27140*/  F2FP.SATFINITE.E5M2.F32.PACK_AB_MERGE_C R126, R127, R126, RZ ;  /* 0x0000007e7f7e723e */ /* 0x000fe400048060ff */
[----:B------:R-:W-:Y:S02]  /*27150*/  F2FP.SATFINITE.E5M2.F32.PACK_AB_MERGE_C R130, R131, R130, RZ ;  /* 0x000000828382723e */ /* 0x000fe400048060ff */
[----:B------:R-:W-:Y:S02]  /*27160*/  F2FP.SATFINITE.E5M2.F32.PACK_AB_MERGE_C R84, R85, R84, RZ ;  /* 0x000000545554723e */ /* 0x000fe400048060ff */
[----:B------:R-:W-:-:S02]  /*27170*/  PRMT R17, R71, 0x3340, R0 ;  /* 0x0000334047117816 */ /* 0x000fc40000000000 */
[----:B------:R-:W-:Y:S02]  /*27180*/  PRMT R16, R106, 0x3340, R67 ;  /* 0x000033406a107816 */ /* 0x000fe40000000043 */
[----:B------:R-:W-:Y:S02]  /*27190*/  LOP3.LUT R136, R136, 0xffff, RZ, 0xc0, !PT ;  /* 0x0000ffff88887812 */ /* 0x000fe400078ec0ff */
[----:B------:R-:W-:Y:S02]  /*271a0*/  LOP3.LUT R81, R140, 0xffff, RZ, 0xc0, !PT ;  /* 0x0000ffff8c517812 */ /* 0x000fe400078ec0ff */
[----:B------:R-:W-:Y:S02]  /*271b0*/  LOP3.LUT R85, R144, 0xffff, RZ, 0xc0, !PT ;  /* 0x0000ffff90557812 */ /* 0x000fe400078ec0ff */
[----:B------:R-:W-:Y:S02]  /*271c0*/  LOP3.LUT R122, R122, 0xffff, RZ, 0xc0, !PT ;  /* 0x0000ffff7a7a7812 */ /* 0x000fe400078ec0ff */
[----:B------:R-:W-:-:S02]  /*271d0*/  LOP3.LUT R75, R126, 0xffff, RZ, 0xc0, !PT ;  /* 0x0000ffff7e4b7812 */ /* 0x000fc400078ec0ff */
[----:B------:R-:W-:Y:S02]  /*271e0*/  LOP3.LUT R79, R130, 0xffff, RZ, 0xc0, !PT ;  /* 0x0000ffff824f7812 */ /* 0x000fe400078ec0ff */
[----:B------:R-:W-:Y:S02]  /*271f0*/  F2FP.SATFINITE.E5M2.F32.PACK_AB_MERGE_C R120, R121, R120, RZ ;  /* 0x000000787978723e */ /* 0x000fe400048060ff */
[----:B------:R-:W-:Y:S02]  /*27200*/  F2FP.SATFINITE.E5M2.F32.PACK_AB_MERGE_C R124, R125, R124, RZ ;  /* 0x0000007c7d7c723e */ /* 0x000fe400048060ff */
[----:B------:R-:W-:Y:S02]  /*27210*/  F2FP.SATFINITE.E5M2.F32.PACK_AB_MERGE_C R128, R129, R128, RZ ;  /* 0x000000808180723e */ /* 0x000fe400048060ff */
[----:B------:R-:W-:Y:S02]  /*27220*/  PRMT R24, R136, 0x3340, R81 ;  /* 0x0000334088187816 */ /* 0x000fe40000000051 */
[----:B------:R-:W-:-:S02]  /*27230*/  PRMT R21, R122, 0x3340, R75 ;  /* 0x000033407a157816 */ /* 0x000fc4000000004b */
[----:B------:R-:W-:Y:S02]  /*27240*/  F2FP.SATFINITE.E5M2.F32.PACK_AB_MERGE_C R138, R139, R138, RZ ;  /* 0x0000008a8b8a723e */ /* 0x000fe400048060ff */
[----:B------:R-:W-:Y:S02]  /*27250*/  F2FP.SATFINITE.E5M2.F32.PACK_AB_MERGE_C R142, R143, R142, RZ ;  /* 0x0000008e8f8e723e */ /* 0x000fe400048060ff */
[----:B------:R-:W-:Y:S02]  /*27260*/  F2FP.SATFINITE.E5M2.F32.PACK_AB_MERGE_C R146, R147, R146, RZ ;  /* 0x000000929392723e */ /* 0x000fe400048060ff */
[----:B------:R-:W-:Y:S02]  /*27270*/  LOP3.LUT R120, R120, 0xffff, RZ, 0xc0, !PT ;  /* 0x0000ffff78787812 */ /* 0x000fe400078ec0ff */
[----:B------:R-:W-:Y:S02]  /*27280*/  LOP3.LUT R73, R124, 0xffff, RZ, 0xc0, !PT ;  /* 0x0000ffff7c497812 */ /* 0x000fe400078ec0ff */
[----:B------:R-:W-:-:S02]  /*27290*/  LOP3.LUT R77, R128, 0xffff, RZ, 0xc0, !PT ;  /* 0x0000ffff804d7812 */ /* 0x000fc400078ec0ff */
[----:B------:R-:W-:Y:S02]  /*272a0*/  F2FP.SATFINITE.E5M2.F32.PACK_AB_MERGE_C R86, R87, R86, RZ ;  /* 0x000000565756723e */ /* 0x000fe400048060ff */
[----:B------:R-:W-:Y:S02]  /*272b0*/  PRMT R19, R77, 0x3340, R0 ;  /* 0x000033404d137816 */ /* 0x000fe40000000000 */
[----:B------:R-:W-:Y:S02]  /*272c0*/  PRMT R20, R120, 0x3340, R73 ;  /* 0x0000334078147816 */ /* 0x000fe40000000049 */
[----:B------:R-:W-:Y:S02]  /*272d0*/  LOP3.LUT R138, R138, 0xffff, RZ, 0xc0, !PT ;  /* 0x0000ffff8a8a7812 */ /* 0x000fe400078ec0ff */
[----:B------:R-:W-:Y:S02]  /*272e0*/  LOP3.LUT R87, R146, 0xffff, RZ, 0xc0, !PT ;  /* 0x0000ffff92577812 */ /* 0x000fe400078ec0ff */
[----:B------:R-:W-:-:S02]  /*272f0*/  LOP3.LUT R83, R142, 0xffff, RZ, 0xc0, !PT ;  /* 0x0000ffff8e537812 */ /* 0x000fc400078ec0ff */
[----:B------:R-:W-:Y:S02]  /*27300*/  PRMT R20, R20, 0x5410, R19 ;  /* 0x0000541014147816 */ /* 0x000fe40000000013 */
[----:B------:R-:W-:Y:S02]  /*27310*/  PRMT R18, R87, 0x3340, R0 ;  /* 0x0000334057127816 */ /* 0x000fe40000000000 */
[----:B------:R-:W-:Y:S02]  /*27320*/  PRMT R25, R138, 0x3340, R83 ;  /* 0x000033408a197816 */ /* 0x000fe40000000053 */
[----:B------:R-:W-:Y:S02]  /*27330*/  SHF.R.U32.HI R19, RZ, 0x8, R31 ;  /* 0x00000008ff137819 */ /* 0x000fe4000001161f */
[----:B------:R-:W-:Y:S02]  /*27340*/  PRMT R25, R25, 0x5410, R18 ;  /* 0x0000541019197816 */ /* 0x000fe40000000012 */
[----:B------:R-:W-:-:S02]  /*27350*/  SHF.R.U32.HI R18, RZ, 0x8, R29 ;  /* 0x00000008ff127819 */ /* 0x000fc4000001161d */
        /* <DEDUP_REMOVED lines=8> */
[----:B--2---:R-:W-:Y:S02]  /*273e0*/  IADD3 R11, R2, UR7, R10 ;  /* 0x00000007020b7c10 */ /* 0x004fe4000fffe00a */
[----:B------:R-:W-:Y:S02]  /*273f0*/  PRMT R2, R3, 0x5410, R4 ;  /* 0x0000541003027816 */ /* 0x000fe40000000004 */
[--C-:B------:R-:W-:Y:S02]  /*27400*/  PRMT R4, R37, 0x3340, R0.reuse ;  /* 0x0000334025047816 */ /* 0x100fe40000000000 */
[----:B------:R-:W-:-:S02]  /*27410*/  PRMT R3, R31, 0x3340, R0 ;  /* 0x000033401f037816 */ /* 0x000fc40000000000 */
[----:B------:R-:W-:Y:S02]  /*27420*/  PRMT R10, R45, 0x3340, R0 ;  /* 0x000033402d0a7816 */ /* 0x000fe40000000000 */
[----:B------:R-:W-:Y:S02]  /*27430*/  PRMT R5, R5, 0x5410, R4 ;  /* 0x0000541005057816 */ /* 0x000fe40000000004 */
[----:B------:R-:W-:Y:S02]  /*27440*/  PRMT R4, R7, 0x5410, R8 ;  /* 0x0000541007047816 */ /* 0x000fe40000000008 */
[----:B------:R-:W-:Y:S02]  /*27450*/  PRMT R6, R6, 0x5410, R3 ;  /* 0x0000541006067816 */ /* 0x000fe40000000003 */
[----:B------:R-:W-:Y:S02]  /*27460*/  PRMT R8, R47, 0x3340, R0 ;  /* 0x000033402f087816 */ /* 0x000fe40000000000 */
        /* <DEDUP_REMOVED lines=8> */
[--C-:B------:R-:W-:Y:S02]  /*274f0*/  PRMT R10, R63, 0x3340, R0.reuse ;  /* 0x000033403f0a7816 */ /* 0x100fe40000000000 */
[----:B------:R-:W-:Y:S02]  /*27500*/  PRMT R15, R90, 0x3340, R59 ;  /* 0x000033405a0f7816 */ /* 0x000fe4000000003b */
[----:B------:R-:W-:Y:S02]  /*27510*/  PRMT R13, R69, 0x3340, R0 ;  /* 0x00003340450d7816 */ /* 0x000fe40000000000 */
[----:B------:R-:W-:Y:S01]  /*27520*/  PRMT R15, R15, 0x5410, R10 ;  /* 0x000054100f0f7816 */ /* 0x000fe2000000000a */
[----:B------:R-:W-:Y:S01]  /*27530*/  IMAD.SHL.U32 R10, R152, 0x8, RZ ;  /* 0x00000008980a7824 */ /* 0x000fe200078e00ff */
[----:B------:R-:W-:-:S04]  /*27540*/  PRMT R14, R104, 0x3340, R65 ;  /* 0x00003340680e7816 */ /* 0x000fc80000000041 */
[----:B------:R-:W-:Y:S02]  /*27550*/  PRMT R14, R14, 0x5410, R13 ;  /* 0x000054100e0e7816 */ /* 0x000fe4000000000d */
[----:B------:R-:W-:Y:S02]  /*27560*/  LOP3.LUT R10, R10, 0x380, RZ, 0xc0, !PT ;  /* 0x000003800a0a7812 */ /* 0x000fe400078ec0ff */
[----:B------:R-:W-:Y:S02]  /*27570*/  PRMT R13, R16, 0x5410, R17 ;  /* 0x00005410100d7816 */ /* 0x000fe40000000011 */
[--C-:B------:R-:W-:Y:S01]  /*27580*/  PRMT R17, R85, 0x3340, R0.reuse ;  /* 0x0000334055117816 */ /* 0x100fe20000000000 */
[----:B------:R-:W-:Y:S01]  /*27590*/  IMAD.IADD R30, R10, 0x1, R11 ;  /* 0x000000010a1e7824 */ /* 0x000fe200078e020b */
[----:B------:R-:W-:Y:S02]  /*275a0*/  PRMT R16, R79, 0x3340, R0 ;  /* 0x000033404f107816 */ /* 0x000fe40000000000 */
[----:B------:R-:W-:-:S02]  /*275b0*/  PRMT R24, R24, 0x5410, R17 ;  /* 0x0000541018187816 */ /* 0x000fc40000000011 */
[----:B------:R-:W-:Y:S02]  /*275c0*/  SHF.R.U32.HI R10, RZ, 0x8, R22 ;  /* 0x00000008ff0a7819 */ /* 0x000fe40000011616 */
[----:B------:R-:W-:Y:S02]  /*275d0*/  SHF.R.U32.HI R11, RZ, 0x8, R26 ;  /* 0x00000008ff0b7819 */ /* 0x000fe4000001161a */
[----:B------:R-:W-:Y:S02]  /*275e0*/  SHF.R.U32.HI R17, RZ, 0x8, R27 ;  /* 0x00000008ff117819 */ /* 0x000fe4000001161b */
[----:B------:R-:W-:Y:S02]  /*275f0*/  PRMT R21, R21, 0x5410, R16 ;  /* 0x0000541015157816 */ /* 0x000fe40000000010 */
[----:B------:R-:W-:Y:S02]  /*27600*/  SHF.R.U32.HI R16, RZ, 0x8, R23 ;  /* 0x00000008ff107819 */ /* 0x000fe40000011617 */
[----:B------:R-:W-:-:S02]  /*27610*/  LOP3.LUT R23, R10, 0xffff, RZ, 0xc0, !PT ;  /* 0x0000ffff0a177812 */ /* 0x000fc400078ec0ff */
[----:B------:R-:W-:Y:S02]  /*27620*/  LOP3.LUT R17, R17, 0xffff, RZ, 0xc0, !PT ;  /* 0x0000ffff11117812 */ /* 0x000fe400078ec0ff */
[----:B------:R-:W-:Y:S02]  /*27630*/  LOP3.LUT R10, R11, 0xffff, RZ, 0xc0, !PT ;  /* 0x0000ffff0b0a7812 */ /* 0x000fe400078ec0ff */
[----:B------:R-:W-:Y:S02]  /*27640*/  SHF.R.U32.HI R11, RZ, 0x8, R42 ;  /* 0x00000008ff0b7819 */ /* 0x000fe4000001162a */
[----:B------:R-:W-:Y:S02]  /*27650*/  PRMT R26, R10, 0x3340, R17 ;  /* 0x000033400a1a7816 */ /* 0x000fe40000000011 */
[----:B------:R-:W-:Y:S02]  /*27660*/  SHF.R.U32.HI R10, RZ, 0x8, R40 ;  /* 0x00000008ff0a7819 */ /* 0x000fe40000011628 */
[----:B------:R-:W-:-:S02]  /*27670*/  SHF.R.U32.HI R17, RZ, 0x8, R35 ;  /* 0x00000008ff117819 */ /* 0x000fc40000011623 */
[----:B------:R-:W-:Y:S02]  /*27680*/  LOP3.LUT R16, R16, 0xffff, RZ, 0xc0, !PT ;  /* 0x0000ffff10107812 */ /* 0x000fe400078ec0ff */
[----:B------:R-:W-:Y:S02]  /*27690*/  LOP3.LUT R19, R19, 0xffff, RZ, 0xc0, !PT ;  /* 0x0000ffff13137812 */ /* 0x000fe400078ec0ff */
[----:B------:R-:W-:Y:S02]  /*276a0*/  LOP3.LUT R29, R10, 0xffff, RZ, 0xc0, !PT ;  /* 0x0000ffff0a1d7812 */ /* 0x000fe400078ec0ff */
[----:B------:R-:W-:Y:S02]  /*276b0*/  LOP3.LUT R17, R17, 0xffff, RZ, 0xc0, !PT ;  /* 0x0000ffff11117812 */ /* 0x000fe400078ec0ff */
[----:B------:R-:W-:Y:S02]  /*276c0*/  LOP3.LUT R10, R11, 0xffff, RZ, 0xc0, !PT ;  /* 0x0000ffff0b0a7812 */ /* 0x000fe400078ec0ff */
[----:B------:R-:W-:-:S02]  /*276d0*/  PRMT R23, R23, 0x3340, R16 ;  /* 0x0000334017177816 */ /* 0x000fc40000000010 */
[----:B------:R-:W-:Y:S02]  /*276e0*/  PRMT R27, R19, 0x3340, R0 ;  /* 0x00003340131b7816 */ /* 0x000fe40000000000 */
[----:B------:R-:W-:Y:S02]  /*276f0*/  SHF.R.U32.HI R16, RZ, 0x8, R33 ;  /* 0x00000008ff107819 */ /* 0x000fe40000011621 */
[----:B------:R-:W-:Y:S02]  /*27700*/  SHF.R.U32.HI R19, RZ, 0x8, R39 ;  /* 0x00000008ff137819 */ /* 0x000fe40000011627 */
[----:B------:R-:W-:Y:S02]  /*27710*/  PRMT R31, R10, 0x3340, R17 ;  /* 0x000033400a1f7816 */ /* 0x000fe40000000011 */
[----:B------:R-:W-:Y:S02]  /*27720*/  SHF.R.U32.HI R10, RZ, 0x8, R56 ;  /* 0x00000008ff0a7819 */ /* 0x000fe40000011638 */
[----:B------:R-:W-:-:S02]  /*27730*/  LOP3.LUT R16, R16, 0xffff, RZ, 0xc0, !PT ;  /* 0x0000ffff10107812 */ /* 0x000fc400078ec0ff */
[----:B------:R-:W-:Y:S02]  /*27740*/  SHF.R.U32.HI R11, RZ, 0x8, R58 ;  /* 0x00000008ff0b7819 */ /* 0x000fe4000001163a */
[----:B------:R-:W-:Y:S02]  /*27750*/  SHF.R.U32.HI R17, RZ, 0x8, R43 ;  /* 0x00000008ff117819 */ /* 0x000fe4000001162b */
[----:B------:R-:W-:Y:S02]  /*27760*/  LOP3.LUT R19, R19, 0xffff, RZ, 0xc0, !PT ;  /* 0x0000ffff13137812 */ /* 0x000fe400078ec0ff */
[----:B------:R-:W-:Y:S02]  /*27770*/  LOP3.LUT R18, R18, 0xffff, RZ, 0xc0, !PT ;  /* 0x0000ffff12127812 */ /* 0x000fe400078ec0ff */
[----:B------:R-:W-:Y:S02]  /*27780*/  LOP3.LUT R33, R10, 0xffff, RZ, 0xc0, !PT ;  /* 0x0000ffff0a217812 */ /* 0x000fe400078ec0ff */
[----:B------:R-:W-:-:S02]  /*27790*/  PRMT R29, R29, 0x3340, R16 ;  /* 0x000033401d1d7816 */ /* 0x000fc40000000010 */
[----:B------:R-:W-:Y:S02]  /*277a0*/  LOP3.LUT R17, R17, 0xffff, RZ, 0xc0, !PT ;  /* 0x0000ffff11117812 */ /* 0x000fe400078ec0ff */
[----:B------:R-:W-:Y:S02]  /*277b0*/  LOP3.LUT R10, R11, 0xffff, RZ, 0xc0, !PT ;  /* 0x0000ffff0b0a7812 */ /* 0x000fe400078ec0ff */
[----:B------:R-:W-:Y:S02]  /*277c0*/  PRMT R32, R19, 0x3340, R0 ;  /* 0x0000334013207816 */ /* 0x000fe40000000000 */
[----:B------:R-:W-:Y:S02]  /*277d0*/  SHF.R.U32.HI R16, RZ, 0x8, R41 ;  /* 0x00000008ff107819 */ /* 0x000fe40000011629 */
[----:B------:R-:W-:Y:S02]  /*277e0*/  SHF.R.U32.HI R19, RZ, 0x8, R47 ;  /* 0x00000008ff137819 */ /* 0x000fe4000001162f */
[----:B------:R-:W-:-:S02]  /*277f0*/  PRMT R22, R18, 0x3340, R1 ;  /* 0x0000334012167816 */ /* 0x000fc40000000001 */
[----:B------:R-:W-:Y:S02]  /*27800*/  SHF.R.U32.HI R18, RZ, 0x8, R37 ;  /* 0x00000008ff127819 */ /* 0x000fe40000011625 */
[----:B------:R-:W-:Y:S02]  /*27810*/  PRMT R35, R10, 0x3340, R17 ;  /* 0x000033400a237816 */ /* 0x000fe40000000011 */
[----:B------:R-:W-:Y:S02]  /*27820*/  LOP3.LUT R16, R16, 0xffff, RZ, 0xc0, !PT ;  /* 0x0000ffff10107812 */ /* 0x000fe400078ec0ff */
[----:B------:R-:W-:Y:S02]  /*27830*/  SHF.R.U32.HI R10, RZ, 0x8, R72 ;  /* 0x00000008ff0a7819 */ /* 0x000fe40000011648 */
[----:B------:R-:W-:Y:S02]  /*27840*/  LOP3.LUT R19, R19, 0xffff, RZ, 0xc0, !PT ;  /* 0x0000ffff13137812 */ /* 0x000fe400078ec0ff */
[----:B------:R-:W-:-:S02]  /*27850*/  SHF.R.U32.HI R11, RZ, 0x8, R74 ;  /* 0x00000008ff0b7819 */ /* 0x000fc4000001164a */
[----:B------:R-:W-:Y:S02]  /*27860*/  SHF.R.U32.HI R17, RZ, 0x8, R51 ;  /* 0x00000008ff117819 */ /* 0x000fe40000011633 */
[----:B------:R-:W-:Y:S02]  /*27870*/  LOP3.LUT R18, R18, 0xffff, RZ, 0xc0, !PT ;  /* 0x0000ffff12127812 */ /* 0x000fe400078ec0ff */
[----:B------:R-:W-:Y:S02]  /*27880*/  PRMT R33, R33, 0x3340, R16 ;  /* 0x0000334021217816 */ /* 0x000fe40000000010 */
[----:B------:R-:W-:Y:S02]  /*27890*/  LOP3.LUT R37, R10, 0xffff, RZ, 0xc0, !PT ;  /* 0x0000ffff0a257812 */ /* 0x000fe400078ec0ff */
[----:B------:R-:W-:Y:S02]  /*278a0*/  PRMT R40, R19, 0x3340, R0 ;  /* 0x0000334013287816 */ /* 0x000fe40000000000 */
[----:B------:R-:W-:-:S02]  /*278b0*/  SHF.R.U32.HI R16, RZ, 0x8, R49 ;  /* 0x00000008ff107819 */ /* 0x000fc40000011631 */
[----:B------:R-:W-:Y:S02]  /*278c0*/  LOP3.LUT R17, R17, 0xffff, RZ, 0xc0, !PT ;  /* 0x0000ffff11117812 */ /* 0x000fe400078ec0ff */
[----:B------:R-:W-:Y:S02]  /*278d0*/  LOP3.LUT R10, R11, 0xffff, RZ, 0xc0, !PT ;  /* 0x0000ffff0b0a7812 */ /* 0x000fe400078ec0ff */
[----:B------:R-:W-:Y:S02]  /*278e0*/  SHF.R.U32.HI R19, RZ, 0x8, R55 ;  /* 0x00000008ff137819 */ /* 0x000fe40000011637 */
[----:B------:R-:W-:Y:S02]  /*278f0*/  PRMT R28, R18, 0x3340, R1 ;  /* 0x00003340121c7816 */ /* 0x000fe40000000001 */
[----:B------:R-:W-:Y:S02]  /*27900*/  SHF.R.U32.HI R18, RZ, 0x8, R45 ;  /* 0x00000008ff127819 */ /* 0x000fe4000001162d */
[----:B------:R-:W-:-:S02]  /*27910*/  LOP3.LUT R16, R16, 0xffff, RZ, 0xc0, !PT ;  /* 0x0000ffff10107812 */ /* 0x000fc400078ec0ff */
[----:B------:R-:W-:Y:S02]  /*27920*/  PRMT R43, R10, 0x3340, R17 ;  /* 0x000033400a2b7816 */ /* 0x000fe40000000011 */
[----:B------:R-:W-:Y:S02]  /*27930*/  LOP3.LUT R19, R19, 0xffff, RZ, 0xc0, !PT ;  /* 0x0000ffff13137812 */ /* 0x000fe400078ec0ff */
[----:B------:R-:W-:Y:S02]  /*27940*/  SHF.R.U32.HI R10, RZ, 0x8, R88 ;  /* 0x00000008ff0a7819 */ /* 0x000fe40000011658 */
[----:B------:R-:W-:Y:S02]  /*27950*/  SHF.R.U32.HI R11, RZ, 0x8, R90 ;  /* 0x00000008ff0b7819 */ /* 0x000fe4000001165a */
[----:B------:R-:W-:Y:S02]  /*27960*/  SHF.R.U32.HI R17, RZ, 0x8, R59 ;  /* 0x00000008ff117819 */ /* 0x000fe4000001163b */
[----:B------:R-:W-:-:S02]  /*27970*/  LOP3.LUT R18, R18, 0xffff, RZ, 0xc0, !PT ;  /* 0x0000ffff12127812 */ /* 0x000fc400078ec0ff */
[----:B------:R-:W-:Y:S02]  /*27980*/  PRMT R41, R37, 0x3340, R16 ;  /* 0x0000334025297816 */ /* 0x000fe40000000010 */
[----:B------:R-:W-:Y:S02]  /*27990*/  PRMT R44, R19, 0x3340, R0 ;  /* 0x00003340132c7816 */ /* 0x000fe40000000000 */
[----:B------:R-:W-:Y:S02]  /*279a0*/  LOP3.LUT R37, R10, 0xffff, RZ, 0xc0, !PT ;  /* 0x0000ffff0a257812 */ /* 0x000fe400078ec0ff */
[----:B------:R-:W-:Y:S02]  /*279b0*/  SHF.R.U32.HI R16, RZ, 0x8, R57 ;  /* 0x00000008ff107819 */ /* 0x000fe40000011639 */
[----:B------:R-:W-:Y:S02]  /*279c0*/  SHF.R.U32.HI R19, RZ, 0x8, R63 ;  /* 0x00000008ff137819 */ /* 0x000fe4000001163f */
[----:B------:R-:W-:-:S02]  /*279d0*/  LOP3.LUT R17, R17, 0xffff, RZ, 0xc0, !PT ;  /* 0x0000ffff11117812 */ /* 0x000fc400078ec0ff */
[----:B------:R-:W-:Y:S02]  /*279e0*/  LOP3.LUT R10, R11, 0xffff, RZ, 0xc0, !PT ;  /* 0x0000ffff0b0a7812 */ /* 0x000fe400078ec0ff */
[----:B------:R-:W-:Y:S02]  /*279f0*/  PRMT R34, R18, 0x3340, R1 ;  /* 0x0000334012227816 */ /* 0x000fe40000000001 */
[----:B------:R-:W-:Y:S02]  /*27a00*/  SHF.R.U32.HI R18, RZ, 0x8, R53 ;  /* 0x00000008ff127819 */ /* 0x000fe40000011635 */
[----:B------:R-:W-:Y:S02]  /*27a10*/  LOP3.LUT R16, R16, 0xffff, RZ, 0xc0, !PT ;  /* 0x0000ffff10107812 */ /* 0x000fe400078ec0ff */
[----:B------:R-:W-:Y:S02]  /*27a20*/  LOP3.LUT R19, R19, 0xffff, RZ, 0xc0, !PT ;  /* 0x0000ffff13137812 */ /* 0x000fe400078ec0ff */
[----:B------:R-:W-:-:S02]  /*27a30*/  PRMT R47, R10, 0x3340, R17 ;  /* 0x000033400a2f7816 */ /* 0x000fc40000000011 */
[----:B------:R-:W-:Y:S02]  /*27a40*/  SHF.R.U32.HI R10, RZ, 0x8, R104 ;  /* 0x00000008ff0a7819 */ /* 0x000fe40000011668 */
[----:B------:R-:W-:Y:S02]  /*27a50*/  LOP3.LUT R18, R18, 0xffff, RZ, 0xc0, !PT ;  /* 0x0000ffff12127812 */ /* 0x000fe400078ec0ff */
[----:B------:R-:W-:Y:S02]  /*27a60*/  SHF.R.U32.HI R11, RZ, 0x8, R106 ;  /* 0x00000008ff0b7819 */ /* 0x000fe4000001166a */
[----:B------:R-:W-:Y:S02]  /*27a70*/  SHF.R.U32.HI R17, RZ, 0x8, R67 ;  /* 0x00000008ff117819 */ /* 0x000fe40000011643 */
[----:B------:R-:W-:Y:S02]  /*27a80*/  PRMT R45, R37, 0x3340, R16 ;  /* 0x00003340252d7816 */ /* 0x000fe40000000010 */
[----:B------:R-:W-:-:S02]  /*27a90*/  PRMT R48, R19, 0x3340, R0 ;  /* 0x0000334013307816 */ /* 0x000fc40000000000 */
[----:B------:R-:W-:Y:S02]  /*27aa0*/  SHF.R.U32.HI R19, RZ, 0x8, R71 ;  /* 0x00000008ff137819 */ /* 0x000fe40000011647 */
[----:B------:R-:W-:Y:S02]  /*27ab0*/  LOP3.LUT R37, R10, 0xffff, RZ, 0xc0, !PT ;  /* 0x0000ffff0a257812 */ /* 0x000fe400078ec0ff */
[----:B------:R-:W-:Y:S02]  /*27ac0*/  PRMT R42, R18, 0x3340, R1 ;  /* 0x00003340122a7816 */ /* 0x000fe40000000001 */
[----:B------:R-:W-:Y:S02]  /*27ad0*/  SHF.R.U32.HI R16, RZ, 0x8, R65 ;  /* 0x00000008ff107819 */ /* 0x000fe40000011641 */
[----:B------:R-:W-:Y:S02]  /*27ae0*/  LOP3.LUT R17, R17, 0xffff, RZ, 0xc0, !PT ;  /* 0x0000ffff11117812 */ /* 0x000fe400078ec0ff */
[----:B------:R-:W-:-:S02]  /*27af0*/  LOP3.LUT R10, R11, 0xffff, RZ, 0xc0, !PT ;  /* 0x0000ffff0b0a7812 */ /* 0x000fc400078ec0ff */
[----:B------:R-:W-:Y:S02]  /*27b00*/  SHF.R.U32.HI R18, RZ, 0x8, R61 ;  /* 0x00000008ff127819 */ /* 0x000fe4000001163d */
[----:B------:R-:W-:Y:S02]  /*27b10*/  LOP3.LUT R19, R19, 0xffff, RZ, 0xc0, !PT ;  /* 0x0000ffff13137812 */ /* 0x000fe400078ec0ff */
[----:B------:R-:W-:Y:S02]  /*27b20*/  LOP3.LUT R16, R16, 0xffff, RZ, 0xc0, !PT ;  /* 0x0000ffff10107812 */ /* 0x000fe400078ec0ff */
[----:B------:R-:W-:Y:S02]  /*27b30*/  PRMT R51, R10, 0x3340, R17 ;  /* 0x000033400a337816 */ /* 0x000fe40000000011 */
[----:B------:R-:W-:Y:S02]  /*27b40*/  LOP3.LUT R18, R18, 0xffff, RZ, 0xc0, !PT ;  /* 0x0000ffff12127812 */ /* 0x000fe400078ec0ff */
[----:B------:R-:W-:-:S02]  /*27b50*/  SHF.R.U32.HI R10, RZ, 0x8, R120 ;  /* 0x00000008ff0a7819 */ /* 0x000fc40000011678 */
[----:B------:R-:W-:Y:S02]  /*27b60*/  SHF.R.U32.HI R11, RZ, 0x8, R122 ;  /* 0x00000008ff0b7819 */ /* 0x000fe4000001167a */
[----:B------:R-:W-:Y:S02]  /*27b70*/  SHF.R.U32.HI R17, RZ, 0x8, R75 ;  /* 0x00000008ff117819 */ /* 0x000fe4000001164b */
[----:B------:R-:W-:Y:S02]  /*27b80*/  PRMT R56, R19, 0x3340, R0 ;  /* 0x0000334013387816 */ /* 0x000fe40000000000 */
[----:B------:R-:W-:Y:S02]  /*27b90*/  PRMT R49, R37, 0x3340, R16 ;  /* 0x0000334025317816 */ /* 0x000fe40000000010 */
[----:B------:R-:W-:Y:S02]  /*27ba0*/  SHF.R.U32.HI R19, RZ, 0x8, R79 ;  /* 0x00000008ff137819 */ /* 0x000fe4000001164f */
[----:B------:R-:W-:-:S02]  /*27bb0*/  PRMT R46, R18, 0x3340, R1 ;  /* 0x00003340122e7816 */ /* 0x000fc40000000001 */
[----:B------:R-:W-:Y:S02]  /*27bc0*/  LOP3.LUT R37, R10, 0xffff, RZ, 0xc0, !PT ;  /* 0x0000ffff0a257812 */ /* 0x000fe400078ec0ff */
[----:B------:R-:W-:Y:S02]  /*27bd0*/  SHF.R.U32.HI R18, RZ, 0x8, R69 ;  /* 0x00000008ff127819 */ /* 0x000fe40000011645 */
[----:B------:R-:W-:Y:S02]  /*27be0*/  SHF.R.U32.HI R16, RZ, 0x8, R73 ;  /* 0x00000008ff107819 */ /* 0x000fe40000011649 */
[----:B------:R-:W-:Y:S02]  /*27bf0*/  LOP3.LUT R17, R17, 0xffff, RZ, 0xc0, !PT ;  /* 0x0000ffff11117812 */ /* 0x000fe400078ec0ff */
[----:B------:R-:W-:Y:S02]  /*27c00*/  LOP3.LUT R10, R11, 0xffff, RZ, 0xc0, !PT ;  /* 0x0000ffff0b0a7812 */ /* 0x000fe400078ec0ff */
[----:B------:R-:W-:-:S02]  /*27c10*/  LOP3.LUT R19, R19, 0xffff, RZ, 0xc0, !PT ;  /* 0x0000ffff13137812 */ /* 0x000fc400078ec0ff */
[----:B------:R-:W-:Y:S02]  /*27c20*/  LOP3.LUT R39, R18, 0xffff, RZ, 0xc0, !PT ;  /* 0x0000ffff12277812 */ /* 0x000fe400078ec0ff */
[----:B------:R-:W-:Y:S02]  /*27c30*/  LOP3.LUT R16, R16, 0xffff, RZ, 0xc0, !PT ;  /* 0x0000ffff10107812 */ /* 0x000fe400078ec0ff */
[----:B------:R-:W-:Y:S02]  /*27c40*/  PRMT R55, R10, 0x3340, R17 ;  /* 0x000033400a377816 */ /* 0x000fe40000000011 */
[----:B------:R-:W-:Y:S02]  /*27c50*/  SHF.R.U32.HI R18, RZ, 0x8, R77 ;  /* 0x00000008ff127819 */ /* 0x000fe4000001164d */
[----:B------:R-:W-:Y:S02]  /*27c60*/  SHF.R.U32.HI R10, RZ, 0x8, R136 ;  /* 0x00000008ff0a7819 */ /* 0x000fe40000011688 */
[----:B------:R-:W-:-:S02]  /*27c70*/  PRMT R60, R19, 0x3340, R0 ;  /* 0x00003340133c7816 */ /* 0x000fc40000000000 */
[----:B------:R-:W-:Y:S02]  /*27c80*/  SHF.R.U32.HI R11, RZ, 0x8, R138 ;  /* 0x00000008ff0b7819 */ /* 0x000fe4000001168a */
[----:B------:R-:W-:Y:S02]  /*27c90*/  SHF.R.U32.HI R17, RZ, 0x8, R83 ;  /* 0x00000008ff117819 */ /* 0x000fe40000011653 */
[----:B------:R-:W-:Y:S01]  /*27ca0*/  SHF.R.U32.HI R19, RZ, 0x8, R87 ;  /* 0x00000008ff137819 */ /* 0x000fe20000011657 */
[----:B------:R-:W0:Y:S01]  /*27cb0*/  S2R R59, SR_TID.X ;  /* 0x00000000003b7919 */ /* 0x000e220000002100 */
[----:B------:R-:W-:Y:S02]  /*27cc0*/  PRMT R50, R39, 0x3340, R0 ;  /* 0x0000334027327816 */ /* 0x000fe40000000000 */
[----:B------:R-:W-:Y:S02]  /*27cd0*/  PRMT R53, R37, 0x3340, R16 ;  /* 0x0000334025357816 */ /* 0x000fe40000000010 */
[----:B------:R-:W-:-:S02]  /*27ce0*/  LOP3.LUT R39, R18, 0xffff, RZ, 0xc0, !PT ;  /* 0x0000ffff12277812 */ /* 0x000fc400078ec0ff */
[----:B------:R-:W-:Y:S02]  /*27cf0*/  LOP3.LUT R37, R10, 0xffff, RZ, 0xc0, !PT ;  /* 0x0000ffff0a257812 */ /* 0x000fe400078ec0ff */
[----:B------:R-:W-:Y:S02]  /*27d00*/  SHF.R.U32.HI R16, RZ, 0x8, R81 ;  /* 0x00000008ff107819 */ /* 0x000fe40000011651 */
[----:B------:R-:W-:Y:S02]  /*27d10*/  SHF.R.U32.HI R18, RZ, 0x8, R85 ;  /* 0x00000008ff127819 */ /* 0x000fe40000011655 */
[----:B------:R-:W-:Y:S02]  /*27d20*/  LOP3.LUT R10, R11, 0xffff, RZ, 0xc0, !PT ;  /* 0x0000ffff0b0a7812 */ /* 0x000fe400078ec0ff */
[----:B------:R-:W-:Y:S02]  /*27d30*/  LOP3.LUT R17, R17, 0xffff, RZ, 0xc0, !PT ;  /* 0x0000ffff11117812 */ /* 0x000fe400078ec0ff */
[----:B------:R-:W-:-:S02]  /*27d40*/  LOP3.LUT R11, R19, 0xffff, RZ, 0xc0, !PT ;  /* 0x0000ffff130b7812 */ /* 0x000fc400078ec0ff */
[--C-:B------:R-:W-:Y:S02]  /*27d50*/  PRMT R58, R39, 0x3340, R0.reuse ;  /* 0x00003340273a7816 */ /* 0x100fe40000000000 */
[----:B------:R-:W-:Y:S02]  /*27d60*/  LOP3.LUT R16, R16, 0xffff, RZ, 0xc0, !PT ;  /* 0x0000ffff10107812 */ /* 0x000fe400078ec0ff */
[----:B------:R-:W-:Y:S02]  /*27d70*/  LOP3.LUT R39, R18, 0xffff, RZ, 0xc0, !PT ;  /* 0x0000ffff12277812 */ /* 0x000fe400078ec0ff */
[----:B------:R-:W-:Y:S02]  /*27d80*/  PRMT R18, R10, 0x3340, R17 ;  /* 0x000033400a127816 */ /* 0x000fe40000000011 */
[----:B------:R-:W-:Y:S02]  /*27d90*/  PRMT R57, R11, 0x3340, R0 ;  /* 0x000033400b397816 */ /* 0x000fe40000000000 */
[----:B------:R-:W-:-:S02]  /*27da0*/  PRMT R22, R23, 0x5410, R22 ;  /* 0x0000541017167816 */ /* 0x000fc40000000016 */
[----:B------:R-:W-:Y:S02]  /*27db0*/  PRMT R26, R26, 0x5410, R27 ;  /* 0x000054101a1a7816 */ /* 0x000fe4000000001b */
[----:B------:R-:W-:Y:S02]  /*27dc0*/  LOP3.LUT R11, R36, 0xffff, RZ, 0xc0, !PT ;  /* 0x0000ffff240b7812 */ /* 0x000fe400078ec0ff */
[----:B------:R-:W-:Y:S02]  /*27dd0*/  LOP3.LUT R17, R38, 0xffff, RZ, 0xc0, !PT ;  /* 0x0000ffff26117812 */ /* 0x000fe400078ec0ff */
[----:B------:R-:W-:Y:S02]  /*27de0*/  PRMT R16, R37, 0x3340, R16 ;  /* 0x0000334025107816 */ /* 0x000fe40000000010 */
[----:B------:R-:W-:Y:S02]  /*27df0*/  PRMT R19, R39, 0x3340, R0 ;  /* 0x0000334027137816 */ /* 0x000fe40000000000 */
[----:B------:R-:W-:-:S02]  /*27e00*/  PRMT R10, R31, 0x5410, R32 ;  /* 0x000054101f0a7816 */ /* 0x000fc40000000020 */
[----:B------:R-:W-:Y:S02]  /*27e10*/  PRMT R37, R33, 0x5410, R34 ;  /* 0x0000541021257816 */ /* 0x000fe40000000022 */
[----:B------:R-:W-:Y:S02]  /*27e20*/  PRMT R39, R35, 0x5410, R40 ;  /* 0x0000541023277816 */ /* 0x000fe40000000028 */
[--C-:B------:R-:W-:Y:S02]  /*27e30*/  PRMT R32, R2, 0x4210, R11.reuse ;  /* 0x0000421002207816 */ /* 0x100fe4000000000b */
[----:B------:R-:W-:Y:S02]  /*27e40*/  PRMT R33, R22, 0x5210, R11 ;  /* 0x0000521016217816 */ /* 0x000fe4000000000b */
[--C-:B------:R-:W-:Y:S02]  /*27e50*/  PRMT R34, R6, 0x4210, R17.reuse ;  /* 0x0000421006227816 */ /* 0x100fe40000000011 */
[----:B------:R-:W-:Y:S01]  /*27e60*/  PRMT R35, R26, 0x5210, R17 ;  /* 0x000052101a237816 */ /* 0x000fe20000000011 */
[----:B------:R-:W-:Y:S01]  /*27e70*/  BAR.SYNC.DEFER_BLOCKING 0x0 ;  /* 0x0000000000007b1d */ /* 0x000fe20000010000 */
[----:B0-----:R-:W-:-:S05]  /*27e80*/  LOP3.LUT R2, R59, 0x7f, RZ, 0xc0, !PT ;  /* 0x0000007f3b027812 */ /* 0x001fca00078ec0ff */
[----:B------:R-:W-:Y:S01]  /*27e90*/  STSM.16.M88.4 [R30], R32 ;  /* 0x000000201e007844 */ /* 0x000fe20000000200 */
[----:B------:R-:W-:Y:S01]  /*27ea0*/  LEA R2, R2, UR7, 0x4 ;  /* 0x0000000702027c11 */ /* 0x000fe2000f8e20ff */
[----:B------:R-:W-:Y:S01]  /*27eb0*/  ULDC UR7, c[0x0][0x248] ;  /* 0x0000920000077ab9 */ /* 0x000fe20000000800 */
[----:B------:R-:W-:Y:S01]  /*27ec0*/  BAR.SYNC.DEFER_BLOCKING 0x0 ;  /* 0x0000000000007b1d */ /* 0x000fe20000010000 */
[----:B------:R-:W-:Y:S02]  /*27ed0*/  PRMT R29, R29, 0x5410, R28 ;  /* 0x000054101d1d7816 */ /* 0x000fe4000000001c */
[----:B------:R-:W-:Y:S02]  /*27ee0*/  LOP3.LUT R52, R52, 0xffff, RZ, 0xc0, !PT ;  /* 0x0000ffff34347812 */ /* 0x000fe400078ec0ff */
[----:B------:R-:W-:Y:S01]  /*27ef0*/  LOP3.LUT R11, R54, 0xffff, RZ, 0xc0, !PT ;  /* 0x0000ffff360b7812 */ /* 0x000fe200078ec0ff */
[----:B------:R-:W0:Y:S01]  /*27f00*/  LDS.128 R32, [R2] ;  /* 0x0000000002207984 */ /* 0x000e220000000c00 */
[----:B------:R-:W-:-:S02]  /*27f10*/  PRMT R26, R16, 0x5410, R19 ;  /* 0x00005410101a7816 */ /* 0x000fc40000000013 */
[----:B------:R-:W-:Y:S02]  /*27f20*/  PRMT R57, R18, 0x5410, R57 ;  /* 0x0000541012397816 */ /* 0x000fe40000000039 */
[--C-:B------:R-:W-:Y:S02]  /*27f30*/  PRMT R16, R5, 0x4210, R52.reuse ;  /* 0x0000421005107816 */ /* 0x100fe40000000034 */
[----:B------:R-:W-:Y:S02]  /*27f40*/  PRMT R17, R29, 0x5210, R52 ;  /* 0x000052101d117816 */ /* 0x000fe40000000034 */
[--C-:B------:R-:W-:Y:S02]  /*27f50*/  PRMT R18, R4, 0x4210, R11.reuse ;  /* 0x0000421004127816 */ /* 0x100fe4000000000b */
[----:B------:R-:W-:Y:S01]  /*27f60*/  PRMT R19, R10, 0x5210, R11 ;  /* 0x000052100a137816 */ /* 0x000fe2000000000b */
[----:B------:R-:W-:Y:S01]  /*27f70*/  BAR.SYNC.DEFER_BLOCKING 0x0 ;  /* 0x0000000000007b1d */ /* 0x000fe20000010000 */
[----:B------:R-:W-:-:S05]  /*27f80*/  LOP3.LUT R70, R70, 0xffff, RZ, 0xc0, !PT ;  /* 0x0000ffff46467812 */ /* 0x000fca00078ec0ff */
[----:B------:R-:W-:Y:S02]  /*27f90*/  STSM.16.M88.4 [R30], R16 ;  /* 0x000000101e007844 */ /* 0x000fe40000000200 */
[----:B------:R-:W-:Y:S01]  /*27fa0*/  BAR.SYNC.DEFER_BLOCKING 0x0 ;  /* 0x0000000000007b1d */ /* 0x000fe20000010000 */
[----:B------:R-:W-:Y:S02]  /*27fb0*/  PRMT R38, R7, 0x4210, R70 ;  /* 0x0000421007267816 */ /* 0x000fe40000000046 */
[----:B------:R-:W-:-:S03]  /*27fc0*/  LOP3.LUT R68, R68, 0xffff, RZ, 0xc0, !PT ;  /* 0x0000ffff44447812 */ /* 0x000fc600078ec0ff */
[----:B------:R-:W1:Y:S01]  /*27fd0*/  LDS.128 R4, [R2] ;  /* 0x0000000002047984 */ /* 0x000e620000000c00 */
[--C-:B------:R-:W-:Y:S02]  /*27fe0*/  PRMT R36, R3, 0x4210, R68.reuse ;  /* 0x0000421003247816 */ /* 0x100fe40000000044 */
[----:B------:R-:W-:Y:S02]  /*27ff0*/  PRMT R37, R37, 0x5210, R68 ;  /* 0x0000521025257816 */ /* 0x000fe40000000044 */
[----:B------:R-:W-:Y:S01]  /*28000*/  PRMT R39, R39, 0x5210, R70 ;  /* 0x0000521027277816 */ /* 0x000fe20000000046 */
[----:B------:R-:W-:Y:S01]  /*28010*/  BAR.SYNC.DEFER_BLOCKING 0x0 ;  /* 0x0000000000007b1d */ /* 0x000fe20000010000 */
[----:B------:R-:W-:Y:S02]  /*28020*/  LOP3.LUT R84, R84, 0xffff, RZ, 0xc0, !PT ;  /* 0x0000ffff54547812 */ /* 0x000fe400078ec0ff */
[----:B------:R-:W-:-:S03]  /*28030*/  LOP3.LUT R3, R86, 0xffff, RZ, 0xc0, !PT ;  /* 0x0000ffff56037812 */ /* 0x000fc600078ec0ff */
[----:B------:R2:W-:Y:S01]  /*28040*/  STSM.16.M88.4 [R30], R36 ;  /* 0x000000241e007844 */ /* 0x0005e20000000200 */
[----:B------:R-:W-:Y:S02]  /*28050*/  PRMT R41, R41, 0x5410, R42 ;  /* 0x0000541029297816 */ /* 0x000fe4000000002a */
[----:B------:R-:W-:Y:S02]  /*28060*/  PRMT R40, R9, 0x4210, R84 ;  /* 0x0000421009287816 */ /* 0x000fe40000000054 */
[----:B------:R-:W-:Y:S01]  /*28070*/  PRMT R42, R8, 0x4210, R3 ;  /* 0x00004210082a7816 */ /* 0x000fe20000000003 */
[----:B------:R-:W-:Y:S01]  /*28080*/  BAR.SYNC.DEFER_BLOCKING 0x0 ;  /* 0x0000000000007b1d */ /* 0x000fe20000010000 */
[----:B------:R-:W-:Y:S02]  /*28090*/  PRMT R44, R43, 0x5410, R44 ;  /* 0x000054102b2c7816 */ /* 0x000fe4000000002c */
[----:B------:R-:W-:-:S03]  /*280a0*/  PRMT R41, R41, 0x5210, R84 ;  /* 0x0000521029297816 */ /* 0x000fc60000000054 */
[----:B------:R-:W4:Y:S01]  /*280b0*/  LDS.128 R8, [R2] ;  /* 0x0000000002087984 */ /* 0x000f220000000c00 */
[----:B------:R-:W-:Y:S01]  /*280c0*/  PRMT R43, R44, 0x5210, R3 ;  /* 0x000052102c2b7816 */ /* 0x000fe20000000003 */
[----:B------:R-:W-:Y:S06]  /*280d0*/  BAR.SYNC.DEFER_BLOCKING 0x0 ;  /* 0x0000000000007b1d */ /* 0x000fec0000010000 */
[----:B------:R3:W-:Y:S02]  /*280e0*/  STSM.16.M88.4 [R30], R40 ;  /* 0x000000281e007844 */ /* 0x0007e40000000200 */
[----:B------:R-:W-:Y:S01]  /*280f0*/  BAR.SYNC.DEFER_BLOCKING 0x0 ;  /* 0x0000000000007b1d */ /* 0x000fe20000010000 */
[----:B------:R-:W-:-:S02]  /*28100*/  PRMT R46, R45, 0x5410, R46 ;  /* 0x000054102d2e7816 */ /* 0x000fc4000000002e */
[----:B------:R-:W-:Y:S02]  /*28110*/  PRMT R47, R47, 0x5410, R48 ;  /* 0x000054102f2f7816 */ /* 0x000fe40000000030 */
[----:B------:R-:W-:Y:S02]  /*28120*/  LOP3.LUT R3, R100, 0xffff, RZ, 0xc0, !PT ;  /* 0x0000ffff64037812 */ /* 0x000fe400078ec0ff */
[----:B------:R-:W-:Y:S01]  /*28130*/  LOP3.LUT R102, R102, 0xffff, RZ, 0xc0, !PT ;  /* 0x0000ffff66667812 */ /* 0x000fe200078ec0ff */
[----:B------:R-:W4:Y:S01]  /*28140*/  LDS.128 R16, [R2] ;  /* 0x0000000002107984 */ /* 0x000f220000000c00 */
[--C-:B--2---:R-:W-:Y:S02]  /*28150*/  PRMT R36, R12, 0x4210, R3.reuse ;  /* 0x000042100c247816 */ /* 0x104fe40000000003 */
[----:B------:R-:W-:Y:S02]  /*28160*/  PRMT R37, R46, 0x5210, R3 ;  /* 0x000052102e257816 */ /* 0x000fe40000000003 */
[----:B------:R-:W-:-:S02]  /*28170*/  PRMT R38, R15, 0x4210, R102 ;  /* 0x000042100f267816 */ /* 0x000fc40000000066 */
[----:B------:R-:W-:Y:S01]  /*28180*/  PRMT R39, R47, 0x5210, R102 ;  /* 0x000052102f277816 */ /* 0x000fe20000000066 */
[----:B------:R-:W-:Y:S01]  /*28190*/  BAR.SYNC.DEFER_BLOCKING 0x0 ;  /* 0x0000000000007b1d */ /* 0x000fe20000010000 */
[----:B------:R-:W-:Y:S02]  /*281a0*/  LOP3.LUT R3, R116, 0xffff, RZ, 0xc0, !PT ;  /* 0x0000ffff74037812 */ /* 0x000fe400078ec0ff */
[----:B------:R-:W-:-:S03]  /*281b0*/  LOP3.LUT R118, R118, 0xffff, RZ, 0xc0, !PT ;  /* 0x0000ffff76767812 */ /* 0x000fc600078ec0ff */
[----:B------:R-:W-:Y:S01]  /*281c0*/  STSM.16.M88.4 [R30], R36 ;  /* 0x000000241e007844 */ /* 0x000fe20000000200 */
[----:B---3--:R-:W-:Y:S02]  /*281d0*/  PRMT R40, R14, 0x4210, R3 ;  /* 0x000042100e287816 */ /* 0x008fe40000000003 */
[----:B------:R-:W-:Y:S01]  /*281e0*/  PRMT R42, R13, 0x4210, R118 ;  /* 0x000042100d2a7816 */ /* 0x000fe20000000076 */
[----:B------:R-:W-:Y:S01]  /*281f0*/  BAR.SYNC.DEFER_BLOCKING 0x0 ;  /* 0x0000000000007b1d */ /* 0x000fe20000010000 */
[----:B------:R-:W-:Y:S02]  /*28200*/  PRMT R50, R49, 0x5410, R50 ;  /* 0x0000541031327816 */ /* 0x000fe40000000032 */
[----:B------:R-:W-:-:S03]  /*28210*/  PRMT R51, R51, 0x5410, R56 ;  /* 0x0000541033337816 */ /* 0x000fc60000000038 */
[----:B------:R-:W2:Y:S01]  /*28220*/  LDS.128 R12, [R2] ;  /* 0x00000000020c7984 */ /* 0x000ea20000000c00 */
[----:B------:R-:W-:Y:S02]  /*28230*/  PRMT R41, R50, 0x5210, R3 ;  /* 0x0000521032297816 */ /* 0x000fe40000000003 */
[----:B------:R-:W-:Y:S01]  /*28240*/  PRMT R43, R51, 0x5210, R118 ;  /* 0x00005210332b7816 */ /* 0x000fe20000000076 */
[----:B------:R-:W-:Y:S01]  /*28250*/  BAR.SYNC.DEFER_BLOCKING 0x0 ;  /* 0x0000000000007b1d */ /* 0x000fe20000010000 */
[----:B------:R-:W-:Y:S02]  /*28260*/  LOP3.LUT R3, R132, 0xffff, RZ, 0xc0, !PT ;  /* 0x0000ffff84037812 */ /* 0x000fe400078ec0ff */
[----:B------:R-:W-:-:S03]  /*28270*/  LOP3.LUT R134, R134, 0xffff, RZ, 0xc0, !PT ;  /* 0x0000ffff86867812 */ /* 0x000fc600078ec0ff */
[----:B------:R3:W-:Y:S01]  /*28280*/  STSM.16.M88.4 [R30], R40 ;  /* 0x000000281e007844 */ /* 0x0007e20000000200 */
[----:B------:R-:W-:Y:S02]  /*28290*/  PRMT R44, R20, 0x4210, R3 ;  /* 0x00004210142c7816 */ /* 0x000fe40000000003 */
        /* <DEDUP_REMOVED lines=10> */
[----:B------:R-:W-:Y:S01]  /*28340*/  STSM.16.M88.4 [R30], R44 ;  /* 0x0000002c1e007844 */ /* 0x000fe20000000200 */
[--C-:B---3--:R-:W-:Y:S02]  /*28350*/  PRMT R40, R24, 0x4210, R27.reuse ;  /* 0x0000421018287816 */ /* 0x108fe4000000001b */
[----:B------:R-:W-:Y:S02]  /*28360*/  PRMT R41, R26, 0x5210, R27 ;  /* 0x000052101a297816 */ /* 0x000fe4000000001b */
[--C-:B------:R-:W-:Y:S01]  /*28370*/  PRMT R42, R25, 0x4210, R150.reuse ;  /* 0x00004210192a7816 */ /* 0x100fe20000000096 */
[----:B------:R-:W-:Y:S01]  /*28380*/  BAR.SYNC.DEFER_BLOCKING 0x0 ;  /* 0x0000000000007b1d */ /* 0x000fe20000010000 */
[----:B------:R-:W-:-:S05]  /*28390*/  PRMT R43, R57, 0x5210, R150 ;  /* 0x00005210392b7816 */ /* 0x000fca0000000096 */
[----:B------:R-:W3:Y:S02]  /*283a0*/  LDS.128 R24, [R2] ;  /* 0x0000000002187984 */ /* 0x000ee40000000c00 */
[----:B------:R-:W-:Y:S01]  /*283b0*/  BAR.SYNC.DEFER_BLOCKING 0x0 ;  /* 0x0000000000007b1d */ /* 0x000fe20000010000 */
[----:B------:R-:W-:Y:S01]  /*283c0*/  SHF.R.U32.HI R29, RZ, 0x6, R152 ;  /* 0x00000006ff1d7819 */ /* 0x000fe20000011698 */
[----:B------:R-:W-:-:S03]  /*283d0*/  IMAD R28, R153, UR4, RZ ;  /* 0x00000004991c7c24 */ /* 0x000fc6000f8e02ff */
[----:B------:R-:W-:Y:S01]  /*283e0*/  SGXT.U32 R29, R29, 0x1 ;  /* 0x000000011d1d781a */ /* 0x000fe20000000000 */
[----:B------:R-:W-:Y:S01]  /*283f0*/  ULDC.64 UR4, c[0x0][0x220] ;  /* 0x0000880000047ab9 */ /* 0x000fe20000000a00 */
[----:B------:R-:W-:Y:S01]  /*28400*/  ISETP.GE.AND P0, PT, R153, UR8, PT ;  /* 0x0000000899007c0c */ /* 0x000fe2000bf06270 */
[----:B------:R-:W-:Y:S01]  /*28410*/  ULDC UR8, c[0x0][0x248] ;  /* 0x0000920000087ab9 */ /* 0x000fe20000000800 */
[----:B------:R-:W-:Y:S01]  /*28420*/  IADD3 R3, P1, R28, UR4, RZ ;  /* 0x000000041c037c10 */ /* 0x000fe2000ff3e0ff */
[----:B------:R-:W-:Y:S01]  /*28430*/  ULDC UR4, c[0x0][0x248] ;  /* 0x0000920000047ab9 */ /* 0x000fe20000000800 */
[----:B------:R-:W-:Y:S02]  /*28440*/  LOP3.LUT R31, R0, R29, RZ, 0xfc, !PT ;  /* 0x0000001d001f7212 */ /* 0x000fe400078efcff */
[----:B------:R-:W-:Y:S01]  /*28450*/  LEA.HI.X.SX32 R28, R28, UR5, 0x1, P1 ;  /* 0x000000051c1c7c11 */ /* 0x000fe200088f0eff */
[----:B------:R-:W-:Y:S01]  /*28460*/  ULDC UR5, c[0x0][0x248] ;  /* 0x0000920000057ab9 */ /* 0x000fe20000000800 */
[----:B------:R1:W-:Y:S01]  /*28470*/  STSM.16.M88.4 [R30], R40 ;  /* 0x000000281e007844 */ /* 0x0003e20000000200 */
[C---:B------:R-:W-:Y:S01]  /*28480*/  ISETP.LT.AND P1, PT, R31.reuse, UR9, !P0 ;  /* 0x000000091f007c0c */ /* 0x040fe2000c721270 */
[----:B------:R-:W-:Y:S01]  /*28490*/  IMAD R31, R31, UR4, RZ ;  /* 0x000000041f1f7c24 */ /* 0x000fe2000f8e02ff */
[C-C-:B------:R-:W-:Y:S01]  /*284a0*/  LOP3.LUT R38, R0.reuse, 0x2, R29.reuse, 0xfe, !PT ;  /* 0x0000000200267812 */ /* 0x140fe200078efe1d */
[----:B------:R-:W-:Y:S01]  /*284b0*/  ULDC UR9, c[0x0][0x22c] ;  /* 0x00008b0000097ab9 */ /* 0x000fe20000000800 */
[--C-:B------:R-:W-:Y:S01]  /*284c0*/  LOP3.LUT R36, R0, 0x4, R29.reuse, 0xfe, !PT ;  /* 0x0000000400247812 */ /* 0x100fe200078efe1d */
[----:B------:R-:W-:Y:S01]  /*284d0*/  ULDC UR4, c[0x0][0x248] ;  /* 0x0000920000047ab9 */ /* 0x000fe20000000800 */
[C---:B------:R-:W-:Y:S01]  /*284e0*/  ISETP.LT.AND P3, PT, R38.reuse, UR9, !P0 ;  /* 0x0000000926007c0c */ /* 0x040fe2000c761270 */
[----:B------:R-:W-:Y:S01]  /*284f0*/  IMAD R39, R38, UR5, RZ ;  /* 0x0000000526277c24 */ /* 0x000fe2000f8e02ff */
[----:B------:R-:W-:Y:S01]  /*28500*/  ISETP.LT.AND P2, PT, R36, UR10, !P0 ;  /* 0x0000000a24007c0c */ /* 0x000fe2000c741270 */
[----:B------:R-:W-:Y:S01]  /*28510*/  ULDC UR9, c[0x0][0x22c] ;  /* 0x00008b0000097ab9 */ /* 0x000fe20000000800 */
[----:B------:R-:W-:Y:S01]  /*28520*/  LOP3.LUT R37, R0, 0x6, R29, 0xfe, !PT ;  /* 0x0000000600257812 */ /* 0x000fe200078efe1d */
[----:B------:R-:W-:Y:S01]  /*28530*/  ULDC UR5, c[0x0][0x248] ;  /* 0x0000920000057ab9 */ /* 0x000fe20000000800 */
[----:B0-----:R-:W-:Y:S01]  /*28540*/  PRMT R49, R32, 0x7770, RZ ;  /* 0x0000777020317816 */ /* 0x001fe200000000ff */
[----:B------:R-:W-:Y:S01]  /*28550*/  ULDC UR10, c[0x0][0x22c] ;  /* 0x00008b00000a7ab9 */ /* 0x000fe20000000800 */
[-C--:B-1----:R-:W-:Y:S01]  /*28560*/  IADD3 R30, P6, R31, R3.reuse, RZ ;  /* 0x000000031f1e7210 */ /* 0x082fe20007fde0ff */
[----:B------:R-:W-:Y:S01]  /*28570*/  IMAD R41, R36, UR7, RZ ;  /* 0x0000000724297c24 */ /* 0x000fe2000f8e02ff */
[-C--:B------:R-:W-:Y:S01]  /*28580*/  IADD3 R36, P5, R39, R3.reuse, RZ ;  /* 0x0000000327247210 */ /* 0x080fe20007fbe0ff */
[----:B------:R-:W-:Y:S01]  /*28590*/  IMAD R42, R37, UR8, RZ ;  /* 0x00000008252a7c24 */ /* 0x000fe2000f8e02ff */
[----:B------:R-:W-:Y:S01]  /*285a0*/  LEA.HI.X.SX32 R31, R31, R28, 0x1, P6 ;  /* 0x0000001c1f1f7211 */ /* 0x000fe200030f0eff */
[----:B------:R-:W-:Y:S01]  /*285b0*/  BAR.SYNC.DEFER_BLOCKING 0x0 ;  /* 0x0000000000007b1d */ /* 0x000fe20000010000 */
[----:B------:R-:W-:-:S02]  /*285c0*/  IADD3 R38, P6, R41, R3, RZ ;  /* 0x0000000329267210 */ /* 0x000fc40007fde0ff */
[----:B------:R-:W-:Y:S02]  /*285d0*/  ISETP.LT.AND P4, PT, R37, UR11, !P0 ;  /* 0x0000000b25007c0c */ /* 0x000fe4000c781270 */
[-C--:B------:R-:W-:Y:S01]  /*285e0*/  LEA.HI.X.SX32 R37, R39, R28.reuse, 0x1, P5 ;  /* 0x0000001c27257211 */ /* 0x080fe200028f0eff */
[----:B------:R-:W-:Y:S01]  /*285f0*/  ULDC UR7, c[0x0][0x248] ;  /* 0x0000920000077ab9 */ /* 0x000fe20000000800 */
[----:B------:R-:W-:Y:S01]  /*28600*/  PRMT R47, R33, 0x7770, RZ ;  /* 0x00007770212f7816 */ /* 0x000fe200000000ff */
[----:B------:R-:W-:Y:S01]  /*28610*/  ULDC UR11, c[0x0][0x22c] ;  /* 0x00008b00000b7ab9 */ /* 0x000fe20000000800 */
[----:B------:R-:W-:Y:S01]  /*28620*/  LEA.HI.X.SX32 R39, R41, R28, 0x1, P6 ;  /* 0x0000001c29277211 */ /* 0x000fe200030f0eff */
[----:B------:R-:W-:Y:S01]  /*28630*/  ULDC UR8, c[0x0][0x248] ;  /* 0x0000920000087ab9 */ /* 0x000fe20000000800 */
[----:B------:R-:W-:Y:S02]  /*28640*/  PRMT R45, R34, 0x7770, RZ ;  /* 0x00007770222d7816 */ /* 0x000fe400000000ff */
[----:B------:R-:W-:Y:S01]  /*28650*/  PRMT R43, R35, 0x7770, RZ ;  /* 0x00007770232b7816 */ /* 0x000fe200000000ff */
[----:B------:R0:W-:Y:S01]  /*28660*/  @P1 STG.E.U8 desc[UR28][R30.64], R49 ;  /* 0x000000311e001986 */ /* 0x0001e2000c10111c */
[----:B------:R-:W-:-:S03]  /*28670*/  IADD3 R40, P1, R42, R3, RZ ;  /* 0x000000032a287210 */ /* 0x000fc60007f3e0ff */
[----:B------:R1:W-:Y:S01]  /*28680*/  @P3 STG.E.U8 desc[UR28][R36.64], R47 ;  /* 0x0000002f24003986 */ /* 0x0003e2000c10111c */
[----:B------:R-:W-:-:S03]  /*28690*/  LEA.HI.X.SX32 R41, R42, R28, 0x1, P1 ;  /* 0x0000001c2a297211 */ /* 0x000fc600008f0eff */
[----:B------:R4:W-:Y:S01]  /*286a0*/  @P2 STG.E.U8 desc[UR28][R38.64], R45 ;  /* 0x0000002d26002986 */ /* 0x0009e2000c10111c */
[C-C-:B0-----:R-:W-:Y:S02]  /*286b0*/  LOP3.LUT R31, R0.reuse, 0x8, R29.reuse, 0xfe, !PT ;  /* 0x00000008001f7812 */ /* 0x141fe400078efe1d */
[C-C-:B------:R-:W-:Y:S02]  /*286c0*/  LOP3.LUT R30, R0.reuse, 0xa, R29.reuse, 0xfe, !PT ;  /* 0x0000000a001e7812 */ /* 0x140fe400078efe1d */
[C---:B------:R-:W-:Y:S02]  /*286d0*/  ISETP.LT.AND P2, PT, R31.reuse, UR9, !P0 ;  /* 0x000000091f007c0c */ /* 0x040fe4000c741270 */
[C---:B-1----:R-:W-:Y:S01]  /*286e0*/  LOP3.LUT R37, R0.reuse, UR35, RZ, 0xfc, !PT ;  /* 0x0000002300257c12 */ /* 0x042fe2000f8efcff */
[----:B------:R0:W-:Y:S01]  /*286f0*/  @P4 STG.E.U8 desc[UR28][R40.64], R43 ;  /* 0x0000002b28004986 */ /* 0x0001e2000c10111c */
[----:B----4-:R-:W-:Y:S01]  /*28700*/  IMAD R38, R31, UR4, RZ ;  /* 0x000000041f267c24 */ /* 0x010fe2000f8e02ff */
[----:B------:R-:W-:Y:S01]  /*28710*/  LOP3.LUT R31, R0, 0xc, R29, 0xfe, !PT ;  /* 0x0000000c001f7812 */ /* 0x000fe200078efe1d */
[C---:B------:R-:W-:Y:S01]  /*28720*/  IMAD R39, R30.reuse, UR5, RZ ;  /* 0x000000051e277c24 */ /* 0x040fe2000f8e02ff */
[----:B------:R-:W-:Y:S01]  /*28730*/  ISETP.LT.AND P3, PT, R30, UR10, !P0 ;  /* 0x0000000a1e007c0c */ /* 0x000fe2000c761270 */
[----:B------:R-:W-:Y:S01]  /*28740*/  IMAD R42, R37, UR8, RZ ;  /* 0x00000008252a7c24 */ /* 0x000fe2000f8e02ff */
[CC--:B------:R-:W-:Y:S01]  /*28750*/  IADD3 R30, P6, R38.reuse, R3.reuse, RZ ;  /* 0x00000003261e7210 */ /* 0x0c0fe20007fde0ff */
[----:B------:R-:W-:Y:S01]  /*28760*/  ULDC UR4, c[0x0][0x248] ;  /* 0x0000920000047ab9 */ /* 0x000fe20000000800 */
[----:B------:R-:W-:Y:S01]  /*28770*/  ISETP.LT.AND P4, PT, R31, UR11, !P0 ;  /* 0x0000000b1f007c0c */ /* 0x000fe2000c781270 */
[----:B------:R-:W-:Y:S01]  /*28780*/  ULDC UR9, c[0x0][0x22c] ;  /* 0x00008b0000097ab9 */ /* 0x000fe20000000800 */
[-C--:B------:R-:W-:Y:S01]  /*28790*/  IADD3 R36, P5, R39, R3.reuse, RZ ;  /* 0x0000000327247210 */ /* 0x080fe20007fbe0ff */
[----:B------:R-:W-:Y:S01]  /*287a0*/  ULDC UR5, c[0x0][0x248] ;  /* 0x0000920000057ab9 */ /* 0x000fe20000000800 */
[----:B0-----:R-:W-:Y:S01]  /*287b0*/  IMAD R41, R31, UR7, RZ ;  /* 0x000000071f297c24 */ /* 0x001fe2000f8e02ff */
[-C--:B------:R-:W-:Y:S01]  /*287c0*/  LEA.HI.X.SX32 R31, R38, R28.reuse, 0x1, P6 ;  /* 0x0000001c261f7211 */ /* 0x080fe200030f0eff */
[----:B------:R-:W-:Y:S01]  /*287d0*/  ULDC UR10, c[0x0][0x22c] ;  /* 0x00008b00000a7ab9 */ /* 0x000fe20000000800 */
[----:B------:R-:W-:Y:S01]  /*287e0*/  PRMT R49, R32, 0x7771, RZ ;  /* 0x0000777120317816 */ /* 0x000fe200000000ff */
[----:B------:R-:W-:Y:S01]  /*287f0*/  ULDC UR7, c[0x0][0x248] ;  /* 0x0000920000077ab9 */ /* 0x000fe20000000800 */
[----:B------:R-:W-:Y:S01]  /*28800*/  ISETP.LT.AND P1, PT, R37, UR12, !P0 ;  /* 0x0000000c25007c0c */ /* 0x000fe2000c721270 */
[----:B------:R-:W-:Y:S01]  /*28810*/  ULDC UR11, c[0x0][0x22c] ;  /* 0x00008b00000b7ab9 */ /* 0x000fe20000000800 */
[-C--:B------:R-:W-:Y:S01]  /*28820*/  LEA.HI.X.SX32 R37, R39, R28.reuse, 0x1, P5 ;  /* 0x0000001c27257211 */ /* 0x080fe200028f0eff */
[----:B------:R0:W-:Y:S01]  /*28830*/  @P2 STG.E.U8 desc[UR28][R30.64], R49 ;  /* 0x000000311e002986 */ /* 0x0001e2000c10111c */
[----:B------:R-:W-:Y:S01]  /*28840*/  PRMT R47, R33, 0x7771, RZ ;  /* 0x00007771212f7816 */ /* 0x000fe200000000ff */
[----:B------:R-:W-:Y:S01]  /*28850*/  ULDC UR8, c[0x0][0x248] ;  /* 0x0000920000087ab9 */ /* 0x000fe20000000800 */
[CC--:B------:R-:W-:Y:S01]  /*28860*/  IADD3 R38, P6, R41.reuse, R3.reuse, RZ ;  /* 0x0000000329267210 */ /* 0x0c0fe20007fde0ff */
[----:B------:R-:W-:Y:S01]  /*28870*/  ULDC UR12, c[0x0][0x22c] ;  /* 0x00008b00000c7ab9 */ /* 0x000fe20000000800 */
[----:B------:R-:W-:Y:S01]  /*28880*/  IADD3 R40, P2, R42, R3, RZ ;  /* 0x000000032a287210 */ /* 0x000fe20007f5e0ff */
[----:B------:R1:W-:Y:S01]  /*28890*/  @P3 STG.E.U8 desc[UR28][R36.64], R47 ;  /* 0x0000002f24003986 */ /* 0x0003e2000c10111c */
[----:B------:R-:W-:-:S02]  /*288a0*/  LEA.HI.X.SX32 R39, R41, R28, 0x1, P6 ;  /* 0x0000001c29277211 */ /* 0x000fc400030f0eff */
[----:B------:R-:W-:Y:S02]  /*288b0*/  PRMT R45, R34, 0x7771, RZ ;  /* 0x00007771222d7816 */ /* 0x000fe400000000ff */
[----:B------:R-:W-:Y:S02]  /*288c0*/  LEA.HI.X.SX32 R41, R42, R28, 0x1, P2 ;  /* 0x0000001c2a297211 */ /* 0x000fe400010f0eff */
[----:B------:R-:W-:Y:S02]  /*288d0*/  PRMT R43, R35, 0x7771, RZ ;  /* 0x00007771232b7816 */ /* 0x000fe400000000ff */
[C-C-:B0-----:R-:W-:Y:S02]  /*288e0*/  LOP3.LUT R30, R0.reuse, 0x12, R29.reuse, 0xfe, !PT ;  /* 0x00000012001e7812 */ /* 0x141fe400078efe1d */
[C-C-:B-1----:R-:W-:Y:S01]  /*288f0*/  LOP3.LUT R36, R0.reuse, 0x10, R29.reuse, 0xfe, !PT ;  /* 0x0000001000247812 */ /* 0x142fe200078efe1d */
[----:B------:R0:W-:Y:S01]  /*28900*/  @P4 STG.E.U8 desc[UR28][R38.64], R45 ;  /* 0x0000002d26004986 */ /* 0x0001e2000c10111c */
[----:B------:R-:W-:-:S03]  /*28910*/  LOP3.LUT R31, R0, 0x14, R29, 0xfe, !PT ;  /* 0x00000014001f7812 */ /* 0x000fc600078efe1d */
[----:B------:R1:W-:Y:S01]  /*28920*/  @P1 STG.E.U8 desc[UR28][R40.64], R43 ;  /* 0x0000002b28001986 */ /* 0x0003e2000c10111c */
[----:B------:R-:W-:Y:S01]  /*28930*/  ISETP.LT.AND P1, PT, R36, UR9, !P0 ;  /* 0x0000000924007c0c */ /* 0x000fe2000c721270 */
[----:B------:R-:W-:Y:S01]  /*28940*/  ULDC UR9, c[0x0][0x22c] ;  /* 0x00008b0000097ab9 */ /* 0x000fe20000000800 */
[----:B------:R-:W-:Y:S01]  /*28950*/  ISETP.LT.AND P3, PT, R30, UR10, !P0 ;  /* 0x0000000a1e007c0c */ /* 0x000fe2000c761270 */
[----:B------:R-:W-:Y:S01]  /*28960*/  ULDC UR10, c[0x0][0x22c] ;  /* 0x00008b00000a7ab9 */ /* 0x000fe20000000800 */
[----:B0-----:R-:W-:Y:S02]  /*28970*/  IMAD R38, R36, UR4, RZ ;  /* 0x0000000424267c24 */ /* 0x001fe4000f8e02ff */
[----:B------:R-:W-:Y:S01]  /*28980*/  IMAD R39, R30, UR5, RZ ;  /* 0x000000051e277c24 */ /* 0x000fe2000f8e02ff */
[----:B------:R-:W-:Y:S01]  /*28990*/  LOP3.LUT R37, R0, 0x16, R29, 0xfe, !PT ;  /* 0x0000001600257812 */ /* 0x000fe200078efe1d */
[----:B-1----:R-:W-:Y:S01]  /*289a0*/  IMAD R41, R31, UR7, RZ ;  /* 0x000000071f297c24 */ /* 0x002fe2000f8e02ff */
[CC--:B------:R-:W-:Y:S01]  /*289b0*/  IADD3 R30, P6, R38.reuse, R3.reuse, RZ ;  /* 0x00000003261e7210 */ /* 0x0c0fe20007fde0ff */
[----:B------:R-:W-:Y:S01]  /*289c0*/  ULDC UR4, c[0x0][0x248] ;  /* 0x0000920000047ab9 */ /* 0x000fe20000000800 */
[----:B------:R-:W-:Y:S01]  /*289d0*/  IADD3 R36, P5, R39, R3, RZ ;  /* 0x0000000327247210 */ /* 0x000fe20007fbe0ff */
[----:B------:R-:W-:Y:S01]  /*289e0*/  IMAD R42, R37, UR8, RZ ;  /* 0x00000008252a7c24 */ /* 0x000fe2000f8e02ff */
[----:B------:R-:W-:Y:S01]  /*289f0*/  ISETP.LT.AND P2, PT, R31, UR11, !P0 ;  /* 0x0000000b1f007c0c */ /* 0x000fe2000c741270 */
[----:B------:R-:W-:Y:S01]  /*28a00*/  ULDC UR5, c[0x0][0x248] ;  /* 0x0000920000057ab9 */ /* 0x000fe20000000800 */
[----:B------:R-:W-:Y:S01]  /*28a10*/  ISETP.LT.AND P4, PT, R37, UR12, !P0 ;  /* 0x0000000c25007c0c */ /* 0x000fe2000c781270 */
[----:B------:R-:W-:Y:S01]  /*28a20*/  ULDC UR7, c[0x0][0x248] ;  /* 0x0000920000077ab9 */ /* 0x000fe20000000800 */
[-C--:B------:R-:W-:Y:S01]  /*28a30*/  LEA.HI.X.SX32 R31, R38, R28.reuse, 0x1, P6 ;  /* 0x0000001c261f7211 */ /* 0x080fe200030f0eff */
[----:B------:R-:W-:Y:S01]  /*28a40*/  ULDC UR11, c[0x0][0x22c] ;  /* 0x00008b00000b7ab9 */ /* 0x000fe20000000800 */
[----:B------:R-:W-:Y:S01]  /*28a50*/  PRMT R49, R32, 0x7772, RZ ;  /* 0x0000777220317816 */ /* 0x000fe200000000ff */
[----:B------:R-:W-:Y:S01]  /*28a60*/  ULDC UR8, c[0x0][0x248] ;  /* 0x0000920000087ab9 */ /* 0x000fe20000000800 */
[----:B------:R-:W-:Y:S01]  /*28a70*/  LEA.HI.X.SX32 R37, R39, R28, 0x1, P5 ;  /* 0x0000001c27257211 */ /* 0x000fe200028f0eff */
[----:B------:R-:W-:Y:S01]  /*28a80*/  ULDC UR12, c[0x0][0x22c] ;  /* 0x00008b00000c7ab9 */ /* 0x000fe20000000800 */
[----:B------:R-:W-:-:S02]  /*28a90*/  PRMT R47, R33, 0x7772, RZ ;  /* 0x00007772212f7816 */ /* 0x000fc400000000ff */
[CC--:B------:R-:W-:Y:S01]  /*28aa0*/  IADD3 R38, P6, R41.reuse, R3.reuse, RZ ;  /* 0x0000000329267210 */ /* 0x0c0fe20007fde0ff */
[----:B------:R0:W-:Y:S01]  /*28ab0*/  @P1 STG.E.U8 desc[UR28][R30.64], R49 ;  /* 0x000000311e001986 */ /* 0x0001e2000c10111c */
[----:B------:R-:W-:Y:S02]  /*28ac0*/  IADD3 R40, P1, R42, R3, RZ ;  /* 0x000000032a287210 */ /* 0x000fe40007f3e0ff */
[-C--:B------:R-:W-:Y:S01]  /*28ad0*/  LEA.HI.X.SX32 R39, R41, R28.reuse, 0x1, P6 ;  /* 0x0000001c29277211 */ /* 0x080fe200030f0eff */
[----:B------:R1:W-:Y:S01]  /*28ae0*/  @P3 STG.E.U8 desc[UR28][R36.64], R47 ;  /* 0x0000002f24003986 */ /* 0x0003e2000c10111c */
[----:B------:R-:W-:Y:S02]  /*28af0*/  PRMT R45, R34, 0x7772, RZ ;  /* 0x00007772222d7816 */ /* 0x000fe400000000ff */
[----:B------:R-:W-:Y:S02]  /*28b00*/  LEA.HI.X.SX32 R41, R42, R28, 0x1, P1 ;  /* 0x0000001c2a297211 */ /* 0x000fe400008f0eff */
[----:B------:R-:W-:Y:S01]  /*28b10*/  PRMT R43, R35, 0x7772, RZ ;  /* 0x00007772232b7816 */ /* 0x000fe200000000ff */
[----:B------:R4:W-:Y:S01]  /*28b20*/  @P2 STG.E.U8 desc[UR28][R38.64], R45 ;  /* 0x0000002d26002986 */ /* 0x0009e2000c10111c */
[C-C-:B0-----:R-:W-:Y:S01]  /*28b30*/  LOP3.LUT R30, R0.reuse, 0x1c, R29.reuse, 0xfe, !PT ;  /* 0x0000001c001e7812 */ /* 0x141fe200078efe1d */
[----:B------:R-:W0:Y:S01]  /*28b40*/  LDC R49, c[0x0][0x248] ;  /* 0x00009200ff317b82 */ /* 0x000e220000000800 */
[----:B-1----:R-:W-:-:S02]  /*28b50*/  LOP3.LUT R37, R0, 0x18, R29, 0xfe, !PT ;  /* 0x0000001800257812 */ /* 0x002fc400078efe1d */
[C---:B------:R-:W-:Y:S02]  /*28b60*/  LOP3.LUT R36, R0.reuse, 0x1a, R29, 0xfe, !PT ;  /* 0x0000001a00247812 */ /* 0x040fe400078efe1d */
[C---:B------:R-:W-:Y:S01]  /*28b70*/  ISETP.LT.AND P1, PT, R37.reuse, UR9, !P0 ;  /* 0x0000000925007c0c */ /* 0x040fe2000c721270 */
[----:B------:R-:W-:Y:S01]  /*28b80*/  IMAD R37, R37, UR4, RZ ;  /* 0x0000000425257c24 */ /* 0x000fe2000f8e02ff */
[----:B------:R-:W-:Y:S01]  /*28b90*/  LOP3.LUT R31, R0, UR34, RZ, 0xfc, !PT ;  /* 0x00000022001f7c12 */ /* 0x000fe2000f8efcff */
[----:B----4-:R-:W-:Y:S01]  /*28ba0*/  IMAD R39, R36, UR5, RZ ;  /* 0x0000000524277c24 */ /* 0x010fe2000f8e02ff */
[----:B------:R1:W-:Y:S01]  /*28bb0*/  @P4 STG.E.U8 desc[UR28][R40.64], R43 ;  /* 0x0000002b28004986 */ /* 0x0003e2000c10111c */
[----:B------:R-:W-:Y:S01]  /*28bc0*/  ISETP.LT.AND P2, PT, R30, UR11, !P0 ;  /* 0x0000000b1e007c0c */ /* 0x000fe2000c741270 */
[----:B------:R-:W-:Y:S01]  /*28bd0*/  ULDC UR9, c[0x0][0x22c] ;  /* 0x00008b0000097ab9 */ /* 0x000fe20000000800 */
[----:B------:R-:W-:Y:S01]  /*28be0*/  ISETP.LT.AND P3, PT, R36, UR10, !P0 ;  /* 0x0000000a24007c0c */ /* 0x000fe2000c761270 */
[----:B------:R-:W-:Y:S01]  /*28bf0*/  ULDC UR4, c[0x0][0x248] ;  /* 0x0000920000047ab9 */ /* 0x000fe20000000800 */
[-C--:B------:R-:W-:Y:S01]  /*28c00*/  IADD3 R36, P5, R39, R3.reuse, RZ ;  /* 0x0000000327247210 */ /* 0x080fe20007fbe0ff */
[----:B------:R-:W-:Y:S01]  /*28c10*/  ULDC UR5, c[0x0][0x248] ;  /* 0x0000920000057ab9 */ /* 0x000fe20000000800 */
[----:B------:R-:W-:Y:S01]  /*28c20*/  ISETP.LT.AND P4, PT, R31, UR12, !P0 ;  /* 0x0000000c1f007c0c */ /* 0x000fe2000c781270 */
[----:B------:R-:W-:Y:S01]  /*28c30*/  ULDC UR10, c[0x0][0x22c] ;  /* 0x00008b00000a7ab9 */ /* 0x000fe20000000800 */
[----:B------:R-:W-:Y:S01]  /*28c40*/  PRMT R47, R32, 0x7773, RZ ;  /* 0x00007773202f7816 */ /* 0x000fe200000000ff */
[----:B------:R-:W-:Y:S01]  /*28c50*/  ULDC UR11, c[0x0][0x22c] ;  /* 0x00008b00000b7ab9 */ /* 0x000fe20000000800 */
[----:B------:R-:W-:Y:S01]  /*28c60*/  PRMT R45, R33, 0x7773, RZ ;  /* 0x00007773212d7816 */ /* 0x000fe200000000ff */
[----:B-1----:R-:W-:Y:S01]  /*28c70*/  IMAD R40, R30, UR7, RZ ;  /* 0x000000071e287c24 */ /* 0x002fe2000f8e02ff */
[-C--:B------:R-:W-:Y:S01]  /*28c80*/  IADD3 R30, P6, R37, R3.reuse, RZ ;  /* 0x00000003251e7210 */ /* 0x080fe20007fde0ff */
[----:B------:R-:W-:Y:S01]  /*28c90*/  IMAD R41, R31, UR8, RZ ;  /* 0x000000081f297c24 */ /* 0x000fe2000f8e02ff */
[----:B------:R-:W-:Y:S01]  /*28ca0*/  PRMT R43, R34, 0x7773, RZ ;  /* 0x00007773222b7816 */ /* 0x000fe200000000ff */
[----:B------:R-:W-:Y:S01]  /*28cb0*/  ULDC UR7, c[0x0][0x248] ;  /* 0x0000920000077ab9 */ /* 0x000fe20000000800 */
[-C--:B------:R-:W-:Y:S01]  /*28cc0*/  LEA.HI.X.SX32 R31, R37, R28.reuse, 0x1, P6 ;  /* 0x0000001c251f7211 */ /* 0x080fe200030f0eff */
[----:B------:R-:W-:Y:S01]  /*28cd0*/  ULDC UR8, c[0x0][0x248] ;  /* 0x0000920000087ab9 */ /* 0x000fe20000000800 */
[----:B------:R-:W-:Y:S01]  /*28ce0*/  IADD3 R38, P6, R40, R3, RZ ;  /* 0x0000000328267210 */ /* 0x000fe20007fde0ff */
[----:B------:R-:W-:Y:S01]  /*28cf0*/  ULDC UR12, c[0x0][0x22c] ;  /* 0x00008b00000c7ab9 */ /* 0x000fe20000000800 */
[----:B------:R-:W-:-:S02]  /*28d00*/  LEA.HI.X.SX32 R37, R39, R28, 0x1, P5 ;  /* 0x0000001c27257211 */ /* 0x000fc400028f0eff */
[-C--:B------:R-:W-:Y:S02]  /*28d10*/  IADD3 R32, P5, R41, R3.reuse, RZ ;  /* 0x0000000329207210 */ /* 0x080fe40007fbe0ff */
[--C-:B------:R-:W-:Y:S01]  /*28d20*/  LOP3.LUT R34, R0, 0x20, R29.reuse, 0xfe, !PT ;  /* 0x0000002000227812 */ /* 0x100fe200078efe1d */
[----:B------:R1:W-:Y:S01]  /*28d30*/  @P1 STG.E.U8 desc[UR28][R30.64], R47 ;  /* 0x0000002f1e001986 */ /* 0x0003e2000c10111c */
[-C--:B------:R-:W-:Y:S02]  /*28d40*/  LEA.HI.X.SX32 R39, R40, R28.reuse, 0x1, P6 ;  /* 0x0000001c28277211 */ /* 0x080fe400030f0eff */
[----:B------:R-:W-:Y:S02]  /*28d50*/  PRMT R35, R35, 0x7773, RZ ;  /* 0x0000777323237816 */ /* 0x000fe400000000ff */
[----:B------:R-:W-:Y:S02]  /*28d60*/  LEA.HI.X.SX32 R33, R41, R28, 0x1, P5 ;  /* 0x0000001c29217211 */ /* 0x000fe400028f0eff */
[C---:B------:R-:W-:Y:S01]  /*28d70*/  ISETP.LT.AND P1, PT, R34.reuse, UR9, !P0 ;  /* 0x0000000922007c0c */ /* 0x040fe2000c721270 */
[----:B------:R-:W-:Y:S01]  /*28d80*/  IMAD R34, R34, UR4, RZ ;  /* 0x0000000422227c24 */ /* 0x000fe2000f8e02ff */
[----:B------:R4:W-:Y:S01]  /*28d90*/  @P3 STG.E.U8 desc[UR28][R36.64], R45 ;  /* 0x0000002d24003986 */ /* 0x0009e2000c10111c */
[C-C-:B-1----:R-:W-:Y:S01]  /*28da0*/  LOP3.LUT R30, R0.reuse, 0x22, R29.reuse, 0xfe, !PT ;  /* 0x00000022001e7812 */ /* 0x142fe200078efe1d */
[----:B------:R-:W1:Y:S01]  /*28db0*/  LDC R47, c[0x0][0x248] ;  /* 0x00009200ff2f7b82 */ /* 0x000e620000000800 */
[--C-:B------:R-:W-:Y:S01]  /*28dc0*/  LOP3.LUT R31, R0, 0x24, R29.reuse, 0xfe, !PT ;  /* 0x00000024001f7812 */ /* 0x100fe200078efe1d */
[----:B------:R-:W-:Y:S01]  /*28dd0*/  @P2 STG.E.U8 desc[UR28][R38.64], R43 ;  /* 0x0000002b26002986 */ /* 0x000fe2000c10111c */
[----:B------:R-:W-:Y:S01]  /*28de0*/  ISETP.LT.AND P3, PT, R30, UR10, !P0 ;  /* 0x0000000a1e007c0c */ /* 0x000fe2000c761270 */
[----:B------:R-:W-:Y:S01]  /*28df0*/  ULDC UR4, c[0x0][0x248] ;  /* 0x0000920000047ab9 */ /* 0x000fe20000000800 */
[C---:B------:R-:W-:Y:S01]  /*28e00*/  ISETP.LT.AND P2, PT, R31.reuse, UR11, !P0 ;  /* 0x0000000b1f007c0c */ /* 0x040fe2000c741270 */
[----:B------:R2:W-:Y:S01]  /*28e10*/  @P4 STG.E.U8 desc[UR28][R32.64], R35 ;  /* 0x0000002320004986 */ /* 0x0005e2000c10111c */
[----:B------:R-:W-:Y:S01]  /*28e20*/  PRMT R41, R6, 0x7770, RZ ;  /* 0x0000777006297816 */ /* 0x000fe200000000ff */
[----:B----4-:R-:W-:Y:S01]  /*28e30*/  IMAD R37, R31, UR7, RZ ;  /* 0x000000071f257c24 */ /* 0x010fe2000f8e02ff */
[----:B------:R-:W-:Y:S01]  /*28e40*/  PRMT R45, R4, 0x7770, RZ ;  /* 0x00007770042d7816 */ /* 0x000fe200000000ff */
[----:B------:R-:W-:Y:S01]  /*28e50*/  ULDC UR9, c[0x0][0x22c] ;  /* 0x00008b0000097ab9 */ /* 0x000fe20000000800 */
[----:B------:R-:W-:Y:S01]  /*28e60*/  ULDC UR10, c[0x0][0x22c] ;  /* 0x00008b00000a7ab9 */ /* 0x000fe20000000800 */
[----:B------:R-:W-:Y:S01]  /*28e70*/  ULDC UR7, c[0x0][0x248] ;  /* 0x0000920000077ab9 */ /* 0x000fe20000000800 */
[----:B------:R-:W-:Y:S01]  /*28e80*/  ULDC UR11, c[0x0][0x22c] ;  /* 0x00008b00000b7ab9 */ /* 0x000fe20000000800 */
[----:B--2---:R-:W-:Y:S01]  /*28e90*/  IMAD R35, R30, UR5, RZ ;  /* 0x000000051e237c24 */ /* 0x004fe2000f8e02ff */
[----:B------:R-:W-:Y:S01]  /*28ea0*/  IADD3 R30, P6, R34, R3, RZ ;  /* 0x00000003221e7210 */ /* 0x000fe20007fde0ff */
[----:B------:R-:W-:Y:S01]  /*28eb0*/  ULDC UR5, c[0x0][0x248] ;  /* 0x0000920000057ab9 */ /* 0x000fe20000000800 */
[----:B------:R-:W-:-:S02]  /*28ec0*/  LOP3.LUT R33, R0, 0x26, R29, 0xfe, !PT ;  /* 0x0000002600217812 */ /* 0x000fc400078efe1d */
[-C--:B------:R-:W-:Y:S02]  /*28ed0*/  IADD3 R32, P5, R35, R3.reuse, RZ ;  /* 0x0000000323207210 */ /* 0x080fe40007fbe0ff */
[-C--:B------:R-:W-:Y:S02]  /*28ee0*/  LEA.HI.X.SX32 R31, R34, R28.reuse, 0x1, P6 ;  /* 0x0000001c221f7211 */ /* 0x080fe400030f0eff */
[----:B------:R-:W-:Y:S01]  /*28ef0*/  IADD3 R34, P6, R37, R3, RZ ;  /* 0x0000000325227210 */ /* 0x000fe20007fde0ff */
[C---:B------:R-:W-:Y:S01]  /*28f00*/  IMAD R38, R33.reuse, UR8, RZ ;  /* 0x0000000821267c24 */ /* 0x040fe2000f8e02ff */
[----:B------:R-:W-:Y:S01]  /*28f10*/  ISETP.LT.AND P4, PT, R33, UR12, !P0 ;  /* 0x0000000c21007c0c */ /* 0x000fe2000c781270 */
[----:B------:R2:W-:Y:S01]  /*28f20*/  @P1 STG.E.U8 desc[UR28][R30.64], R45 ;  /* 0x0000002d1e001986 */ /* 0x0005e2000c10111c */
[-C--:B------:R-:W-:Y:S01]  /*28f30*/  LEA.HI.X.SX32 R33, R35, R28.reuse, 0x1, P5 ;  /* 0x0000001c23217211 */ /* 0x080fe200028f0eff */
[----:B------:R-:W-:Y:S01]  /*28f40*/  ULDC UR8, c[0x0][0x248] ;  /* 0x0000920000087ab9 */ /* 0x000fe20000000800 */
[----:B------:R-:W-:Y:S01]  /*28f50*/  PRMT R43, R5, 0x7770, RZ ;  /* 0x00007770052b7816 */ /* 0x000fe200000000ff */
[----:B------:R-:W-:Y:S01]  /*28f60*/  ULDC UR12, c[0x0][0x22c] ;  /* 0x00008b00000c7ab9 */ /* 0x000fe20000000800 */
[----:B------:R-:W-:-:S02]  /*28f70*/  LEA.HI.X.SX32 R35, R37, R28, 0x1, P6 ;  /* 0x0000001c25237211 */ /* 0x000fc400030f0eff */
[----:B------:R-:W-:Y:S01]  /*28f80*/  IADD3 R36, P1, R38, R3, RZ ;  /* 0x0000000326247210 */ /* 0x000fe20007f3e0ff */
[----:B------:R-:W-:Y:S01]  /*28f90*/  @P3 STG.E.U8 desc[UR28][R32.64], R43 ;  /* 0x0000002b20003986 */ /* 0x000fe2000c10111c */
[----:B--2---:R-:W-:-:S03]  /*28fa0*/  LOP3.LUT R31, R0, 0x28, R29, 0xfe, !PT ;  /* 0x00000028001f7812 */ /* 0x004fc600078efe1d */
[----:B------:R2:W-:Y:S01]  /*28fb0*/  @P2 STG.E.U8 desc[UR28][R34.64], R41 ;  /* 0x0000002922002986 */ /* 0x0005e2000c10111c */
[--C-:B------:R-:W-:Y:S02]  /*28fc0*/  LOP3.LUT R30, R0, 0x2a, R29.reuse, 0xfe, !PT ;  /* 0x0000002a001e7812 */ /* 0x100fe400078efe1d */
[----:B------:R-:W-:Y:S01]  /*28fd0*/  ISETP.LT.AND P2, PT, R31, UR9, !P0 ;  /* 0x000000091f007c0c */ /* 0x000fe2000c741270 */
[----:B------:R-:W-:Y:S01]  /*28fe0*/  ULDC UR9, c[0x0][0x22c] ;  /* 0x00008b0000097ab9 */ /* 0x000fe20000000800 */
[----:B------:R-:W-:Y:S02]  /*28ff0*/  LEA.HI.X.SX32 R37, R38, R28, 0x1, P1 ;  /* 0x0000001c26257211 */ /* 0x000fe400008f0eff */
[----:B------:R-:W-:Y:S01]  /*29000*/  PRMT R39, R7, 0x7770, RZ ;  /* 0x0000777007277816 */ /* 0x000fe200000000ff */
[----:B--2---:R-:W-:Y:S01]  /*29010*/  IMAD R34, R31, UR4, RZ ;  /* 0x000000041f227c24 */ /* 0x004fe2000f8e02ff */
[----:B------:R-:W-:Y:S01]  /*29020*/  LOP3.LUT R31, R0, 0x2c, R29, 0xfe, !PT ;  /* 0x0000002c001f7812 */ /* 0x000fe200078efe1d */
[C---:B------:R-:W-:Y:S01]  /*29030*/  IMAD R35, R30.reuse, UR5, RZ ;  /* 0x000000051e237c24 */ /* 0x040fe2000f8e02ff */
[----:B------:R-:W-:-:S02]  /*29040*/  ISETP.LT.AND P3, PT, R30, UR10, !P0 ;  /* 0x0000000a1e007c0c */ /* 0x000fc4000c761270 */
[----:B------:R-:W-:Y:S01]  /*29050*/  LOP3.LUT R33, R0, UR33, RZ, 0xfc, !PT ;  /* 0x0000002100217c12 */ /* 0x000fe2000f8efcff */
[----:B------:R2:W-:Y:S01]  /*29060*/  @P4 STG.E.U8 desc[UR28][R36.64], R39 ;  /* 0x0000002724004986 */ /* 0x0005e2000c10111c */
[-C--:B------:R-:W-:Y:S01]  /*29070*/  IADD3 R30, P6, R34, R3.reuse, RZ ;  /* 0x00000003221e7210 */ /* 0x080fe20007fde0ff */
[----:B------:R-:W-:Y:S01]  /*29080*/  ULDC UR4, c[0x0][0x248] ;  /* 0x0000920000047ab9 */ /* 0x000fe20000000800 */
[----:B------:R-:W-:Y:S01]  /*29090*/  ISETP.LT.AND P4, PT, R31, UR11, !P0 ;  /* 0x0000000b1f007c0c */ /* 0x000fe2000c781270 */
[----:B------:R-:W-:Y:S01]  /*290a0*/  IMAD R38, R33, UR8, RZ ;  /* 0x0000000821267c24 */ /* 0x000fe2000f8e02ff */
[-C--:B------:R-:W-:Y:S01]  /*290b0*/  IADD3 R32, P5, R35, R3.reuse, RZ ;  /* 0x0000000323207210 */ /* 0x080fe20007fbe0ff */
[----:B------:R-:W-:Y:S01]  /*290c0*/  ULDC UR5, c[0x0][0x248] ;  /* 0x0000920000057ab9 */ /* 0x000fe20000000800 */
[----:B------:R-:W-:Y:S01]  /*290d0*/  PRMT R45, R4, 0x7771, RZ ;  /* 0x00007771042d7816 */ /* 0x000fe200000000ff */
[----:B------:R-:W-:Y:S01]  /*290e0*/  ULDC UR10, c[0x0][0x22c] ;  /* 0x00008b00000a7ab9 */ /* 0x000fe20000000800 */
[----:B------:R-:W-:Y:S01]  /*290f0*/  ISETP.LT.AND P1, PT, R33, UR12, !P0 ;  /* 0x0000000c21007c0c */ /* 0x000fe2000c721270 */
[----:B------:R-:W-:Y:S01]  /*29100*/  ULDC UR11, c[0x0][0x22c] ;  /* 0x00008b00000b7ab9 */ /* 0x000fe20000000800 */
[----:B--2---:R-:W-:Y:S01]  /*29110*/  IMAD R37, R31, UR7, RZ ;  /* 0x000000071f257c24 */ /* 0x004fe2000f8e02ff */
[-C--:B------:R-:W-:Y:S01]  /*29120*/  LEA.HI.X.SX32 R31, R34, R28.reuse, 0x1, P6 ;  /* 0x0000001c221f7211 */ /* 0x080fe200030f0eff */
[----:B------:R-:W-:Y:S01]  /*29130*/  ULDC UR7, c[0x0][0x248] ;  /* 0x0000920000077ab9 */ /* 0x000fe20000000800 */
[-C--:B------:R-:W-:Y:S01]  /*29140*/  LEA.HI.X.SX32 R33, R35, R28.reuse, 0x1, P5 ;  /* 0x0000001c23217211 */ /* 0x080fe200028f0eff */
[----:B------:R-:W-:Y:S01]  /*29150*/  ULDC UR8, c[0x0][0x248] ;  /* 0x0000920000087ab9 */ /* 0x000fe20000000800 */
[----:B------:R-:W-:Y:S01]  /*29160*/  PRMT R43, R5, 0x7771, RZ ;  /* 0x00007771052b7816 */ /* 0x000fe200000000ff */
[----:B------:R2:W-:Y:S01]  /*29170*/  @P2 STG.E.U8 desc[UR28][R30.64], R45 ;  /* 0x0000002d1e002986 */ /* 0x0005e2000c10111c */
        /* <DEDUP_REMOVED lines=8> */
[C-C-:B--2---:R-:W-:Y:S02]  /*29200*/  LOP3.LUT R30, R0.reuse, 0x32, R29.reuse, 0xfe, !PT ;  /* 0x00000032001e7812 */ /* 0x144fe400078efe1d */
[C-C-:B----4-:R-:W-:Y:S01]  /*29210*/  LOP3.LUT R32, R0.reuse, 0x30, R29.reuse, 0xfe, !PT ;  /* 0x0000003000207812 */ /* 0x150fe200078efe1d */
[----:B------:R2:W-:Y:S01]  /*29220*/  @P4 STG.E.U8 desc[UR28][R34.64], R41 ;  /* 0x0000002922004986 */ /* 0x0005e2000c10111c */
[----:B------:R-:W-:-:S03]  /*29230*/  LOP3.LUT R31, R0, 0x34, R29, 0xfe, !PT ;  /* 0x00000034001f7812 */ /* 0x000fc600078efe1d */
[----:B------:R4:W-:Y:S01]  /*29240*/  @P1 STG.E.U8 desc[UR28][R36.64], R39 ;  /* 0x0000002724001986 */ /* 0x0009e2000c10111c */
[----:B------:R-:W-:Y:S01]  /*29250*/  ISETP.LT.AND P1, PT, R32, UR9, !P0 ;  /* 0x0000000920007c0c */ /* 0x000fe2000c721270 */
[----:B------:R-:W-:Y:S01]  /*29260*/  ULDC UR9, c[0x0][0x22c] ;  /* 0x00008b0000097ab9 */ /* 0x000fe20000000800 */
[----:B------:R-:W-:Y:S01]  /*29270*/  ISETP.LT.AND P3, PT, R30, UR10, !P0 ;  /* 0x0000000a1e007c0c */ /* 0x000fe2000c761270 */
[----:B------:R-:W-:Y:S01]  /*29280*/  ULDC UR10, c[0x0][0x22c] ;  /* 0x00008b00000a7ab9 */ /* 0x000fe20000000800 */
[----:B--2---:R-:W-:Y:S02]  /*29290*/  IMAD R34, R32, UR4, RZ ;  /* 0x0000000420227c24 */ /* 0x004fe4000f8e02ff */
[----:B------:R-:W-:Y:S01]  /*292a0*/  IMAD R35, R30, UR5, RZ ;  /* 0x000000051e237c24 */ /* 0x000fe2000f8e02ff */
[----:B------:R-:W-:Y:S01]  /*292b0*/  LOP3.LUT R33, R0, 0x36, R29, 0xfe, !PT ;  /* 0x0000003600217812 */ /* 0x000fe200078efe1d */
[----:B----4-:R-:W-:Y:S01]  /*292c0*/  IMAD R37, R31, UR7, RZ ;  /* 0x000000071f257c24 */ /* 0x010fe2000f8e02ff */
        /* <DEDUP_REMOVED lines=24> */
[----:B--2---:R-:W-:-:S02]  /*29450*/  LOP3.LUT R30, R0, 0x3c, R29, 0xfe, !PT ;  /* 0x0000003c001e7812 */ /* 0x004fc400078efe1d */
[C-C-:B----4-:R-:W-:Y:S02]  /*29460*/  LOP3.LUT R33, R0.reuse, 0x38, R29.reuse, 0xfe, !PT ;  /* 0x0000003800217812 */ /* 0x150fe400078efe1d */
[C---:B------:R-:W-:Y:S02]  /*29470*/  LOP3.LUT R32, R0.reuse, 0x3a, R29, 0xfe, !PT ;  /* 0x0000003a00207812 */ /* 0x040fe400078efe1d */
[C---:B------:R-:W-:Y:S01]  /*29480*/  ISETP.LT.AND P1, PT, R33.reuse, UR9, !P0 ;  /* 0x0000000921007c0c */ /* 0x040fe2000c721270 */
[----:B------:R-:W-:Y:S01]  /*29490*/  IMAD R33, R33, UR4, RZ ;  /* 0x0000000421217c24 */ /* 0x000fe2000f8e02ff */
[----:B------:R-:W-:Y:S01]  /*294a0*/  LOP3.LUT R31, R0, UR32, RZ, 0xfc, !PT ;  /* 0x00000020001f7c12 */ /* 0x000fe2000f8efcff */
[----:B---3--:R-:W-:Y:S01]  /*294b0*/  IMAD R35, R32, UR5, RZ ;  /* 0x0000000520237c24 */ /* 0x008fe2000f8e02ff */
        /* <DEDUP_REMOVED lines=12> */
[----:B--2---:R-:W-:Y:S01]  /*29580*/  IMAD R36, R30, UR7, RZ ;  /* 0x000000071e247c24 */ /* 0x004fe2000f8e02ff */
        /* <DEDUP_REMOVED lines=9> */
[----:B------:R-:W-:Y:S02]  /*29620*/  IADD3 R4, P5, R37, R3, RZ ;  /* 0x0000000325047210 */ /* 0x000fe40007fbe0ff */
[-C--:B------:R-:W-:Y:S02]  /*29630*/  LEA.HI.X.SX32 R35, R36, R28.reuse, 0x1, P6 ;  /* 0x0000001c24237211 */ /* 0x080fe400030f0eff */
[----:B------:R-:W-:Y:S02]  /*29640*/  PRMT R39, R7, 0x7773, RZ ;  /* 0x0000777307277816 */ /* 0x000fe400000000ff */
[----:B------:R-:W-:Y:S01]  /*29650*/  LEA.HI.X.SX32 R5, R37, R28, 0x1, P5 ;  /* 0x0000001c25057211 */ /* 0x000fe200028f0eff */
[----:B------:R2:W-:Y:S01]  /*29660*/  @P1 STG.E.U8 desc[UR28][R30.64], R45 ;  /* 0x0000002d1e001986 */ /* 0x0005e2000c10111c */
[----:B------:R-:W-:-:S03]  /*29670*/  LOP3.LUT R7, R0, 0x40, R29, 0xfe, !PT ;  /* 0x0000004000077812 */ /* 0x000fc600078efe1d */
[----:B------:R3:W-:Y:S01]  /*29680*/  @P3 STG.E.U8 desc[UR28][R32.64], R43 ;  /* 0x0000002b20003986 */ /* 0x0007e2000c10111c */
[----:B------:R-:W-:-:S03]  /*29690*/  LOP3.LUT R6, R0, 0x44, R29, 0xfe, !PT ;  /* 0x0000004400067812 */ /* 0x000fc600078efe1d */
[----:B------:R4:W-:Y:S01]  /*296a0*/  @P2 STG.E.U8 desc[UR28][R34.64], R41 ;  /* 0x0000002922002986 */ /* 0x0009e2000c10111c */
[C---:B------:R-:W-:Y:S01]  /*296b0*/  ISETP.LT.AND P1, PT, R7.reuse, UR9, !P0 ;  /* 0x0000000907007c0c */ /* 0x040fe2000c721270 */
[----:B------:R-:W-:Y:S02]  /*296c0*/  ULDC UR9, c[0x0][0x22c] ;  /* 0x00008b0000097ab9 */ /* 0x000fe40000000800 */
[----:B------:R0:W-:Y:S01]  /*296d0*/  @P4 STG.E.U8 desc[UR28][R4.64], R39 ;  /* 0x0000002704004986 */ /* 0x0001e2000c10111c */
[--C-:B--2---:R-:W-:Y:S02]  /*296e0*/  LOP3.LUT R30, R0, 0x42, R29.reuse, 0xfe, !PT ;  /* 0x00000042001e7812 */ /* 0x104fe400078efe1d */
[C---:B------:R-:W-:Y:S01]  /*296f0*/  ISETP.LT.AND P2, PT, R6.reuse, UR11, !P0 ;  /* 0x0000000b06007c0c */ /* 0x040fe2000c741270 */
[----:B---3--:R-:W-:Y:S01]  /*29700*/  IMAD R33, R6, UR7, RZ ;  /* 0x0000000706217c24 */ /* 0x008fe2000f8e02ff */
[C---:B------:R-:W-:Y:S01]  /*29710*/  ISETP.LT.AND P3, PT, R30.reuse, UR10, !P0 ;  /* 0x0000000a1e007c0c */ /* 0x040fe2000c761270 */
[----:B------:R-:W-:Y:S01]  /*29720*/  IMAD R31, R30, UR5, RZ ;  /* 0x000000051e1f7c24 */ /* 0x000fe2000f8e02ff */
[----:B------:R-:W-:Y:S01]  /*29730*/  PRMT R37, R10, 0x7770, RZ ;  /* 0x000077700a257816 */ /* 0x000fe200000000ff */
[----:B------:R-:W-:Y:S01]  /*29740*/  ULDC UR5, c[0x0][0x248] ;  /* 0x0000920000057ab9 */ /* 0x000fe20000000800 */
[----:B----4-:R-:W-:Y:S01]  /*29750*/  PRMT R41, R8, 0x7770, RZ ;  /* 0x0000777008297816 */ /* 0x010fe200000000ff */
[----:B------:R-:W-:Y:S01]  /*29760*/  ULDC UR10, c[0x0][0x22c] ;  /* 0x00008b00000a7ab9 */ /* 0x000fe20000000800 */
[----:B0-----:R-:W-:Y:S01]  /*29770*/  IMAD R5, R7, UR4, RZ ;  /* 0x0000000407057c24 */ /* 0x001fe2000f8e02ff */
[----:B------:R-:W-:Y:S01]  /*29780*/  LOP3.LUT R7, R0, 0x46, R29, 0xfe, !PT ;  /* 0x0000004600077812 */ /* 0x000fe200078efe1d */
[----:B------:R-:W-:Y:S01]  /*29790*/  ULDC UR4, c[0x0][0x248] ;  /* 0x0000920000047ab9 */ /* 0x000fe20000000800 */
[----:B------:R-:W-:Y:S01]  /*297a0*/  PRMT R39, R9, 0x7770, RZ ;  /* 0x0000777009277816 */ /* 0x000fe200000000ff */
[----:B------:R-:W-:Y:S01]  /*297b0*/  ULDC UR7, c[0x0][0x248] ;  /* 0x0000920000077ab9 */ /* 0x000fe20000000800 */
[-C--:B------:R-:W-:Y:S01]  /*297c0*/  IADD3 R4, P6, R5, R3.reuse, RZ ;  /* 0x0000000305047210 */ /* 0x080fe20007fde0ff */
[----:B------:R-:W-:Y:S01]  /*297d0*/  ULDC UR11, c[0x0][0x22c] ;  /* 0x00008b00000b7ab9 */ /* 0x000fe20000000800 */
[----:B------:R-:W-:-:S02]  /*297e0*/  IADD3 R6, P5, R31, R3, RZ ;  /* 0x000000031f067210 */ /* 0x000fc40007fbe0ff */
[-C--:B------:R-:W-:Y:S02]  /*297f0*/  LEA.HI.X.SX32 R5, R5, R28.reuse, 0x1, P6 ;  /* 0x0000001c05057211 */ /* 0x080fe400030f0eff */
[-C--:B------:R-:W-:Y:S01]  /*29800*/  IADD3 R30, P6, R33, R3.reuse, RZ ;  /* 0x00000003211e7210 */ /* 0x080fe20007fde0ff */
[C---:B------:R-:W-:Y:S01]  /*29810*/  IMAD R34, R7.reuse, UR8, RZ ;  /* 0x0000000807227c24 */ /* 0x040fe2000f8e02ff */
[----:B------:R-:W-:Y:S01]  /*29820*/  ISETP.LT.AND P4, PT, R7, UR12, !P0 ;  /* 0x0000000c07007c0c */ /* 0x000fe2000c781270 */
[----:B------:R0:W-:Y:S01]  /*29830*/  @P1 STG.E.U8 desc[UR28][R4.64], R41 ;  /* 0x0000002904001986 */ /* 0x0001e2000c10111c */
[-C--:B------:R-:W-:Y:S01]  /*29840*/  LEA.HI.X.SX32 R7, R31, R28.reuse, 0x1, P5 ;  /* 0x0000001c1f077211 */ /* 0x080fe200028f0eff */
[----:B------:R-:W-:Y:S01]  /*29850*/  ULDC UR8, c[0x0][0x248] ;  /* 0x0000920000087ab9 */ /* 0x000fe20000000800 */
[----:B------:R-:W-:Y:S01]  /*29860*/  LEA.HI.X.SX32 R31, R33, R28, 0x1, P6 ;  /* 0x0000001c211f7211 */ /* 0x000fe200030f0eff */
[----:B------:R-:W-:Y:S01]  /*29870*/  ULDC UR12, c[0x0][0x22c] ;  /* 0x00008b00000c7ab9 */ /* 0x000fe20000000800 */
[----:B------:R-:W-:Y:S01]  /*29880*/  IADD3 R32, P1, R34, R3, RZ ;  /* 0x0000000322207210 */ /* 0x000fe20007f3e0ff */
[----:B------:R-:W-:Y:S01]  /*29890*/  @P3 STG.E.U8 desc[UR28][R6.64], R39 ;  /* 0x0000002706003986 */ /* 0x000fe2000c10111c */
[----:B0-----:R-:W-:-:S03]  /*298a0*/  LOP3.LUT R5, R0, 0x48, R29, 0xfe, !PT ;  /* 0x0000004800057812 */ /* 0x001fc600078efe1d */
[----:B------:R0:W-:Y:S01]  /*298b0*/  @P2 STG.E.U8 desc[UR28][R30.64], R37 ;  /* 0x000000251e002986 */ /* 0x0001e2000c10111c */
[--C-:B------:R-:W-:Y:S02]  /*298c0*/  LOP3.LUT R4, R0, 0x4a, R29.reuse, 0xfe, !PT ;  /* 0x0000004a00047812 */ /* 0x100fe400078efe1d */
[----:B------:R-:W-:Y:S01]  /*298d0*/  ISETP.LT.AND P2, PT, R5, UR9, !P0 ;  /* 0x0000000905007c0c */ /* 0x000fe2000c741270 */
[----:B------:R-:W-:Y:S01]  /*298e0*/  ULDC UR9, c[0x0][0x22c] ;  /* 0x00008b0000097ab9 */ /* 0x000fe20000000800 */
[----:B------:R-:W-:Y:S02]  /*298f0*/  LEA.HI.X.SX32 R33, R34, R28, 0x1, P1 ;  /* 0x0000001c22217211 */ /* 0x000fe400008f0eff */
[----:B------:R-:W-:Y:S01]  /*29900*/  PRMT R35, R11, 0x7770, RZ ;  /* 0x000077700b237816 */ /* 0x000fe200000000ff */
[----:B0-----:R-:W-:Y:S01]  /*29910*/  IMAD R30, R5, UR4, RZ ;  /* 0x00000004051e7c24 */ /* 0x001fe2000f8e02ff */
        /* <DEDUP_REMOVED lines=15> */
[----:B0-----:R-:W-:Y:S01]  /*29a10*/  IMAD R33, R5, UR7, RZ ;  /* 0x0000000705217c24 */ /* 0x001fe2000f8e02ff */
        /* <DEDUP_REMOVED lines=15> */
[C-C-:B--2---:R-:W-:Y:S01]  /*29b10*/  LOP3.LUT R6, R0.reuse, 0x50, R29.reuse, 0xfe, !PT ;  /* 0x0000005000067812 */ /* 0x144fe200078efe1d */
        /* <DEDUP_REMOVED lines=10> */
[----:B--2---:R-:W-:Y:S01]  /*29bc0*/  IMAD R33, R5, UR7, RZ ;  /* 0x0000000705217c24 */ /* 0x004fe2000f8e02ff */
        /* <DEDUP_REMOVED lines=24> */
[----:B0-----:R-:W-:-:S02]  /*29d50*/  LOP3.LUT R4, R0, 0x5c, R29, 0xfe, !PT ;  /* 0x0000005c00047812 */ /* 0x001fc400078efe1d */
[C-C-:B--2---:R-:W-:Y:S02]  /*29d60*/  LOP3.LUT R7, R0.reuse, 0x58, R29.reuse, 0xfe, !PT ;  /* 0x0000005800077812 */ /* 0x144fe400078efe1d */
[C---:B------:R-:W-:Y:S02]  /*29d70*/  LOP3.LUT R6, R0.reuse, 0x5a, R29, 0xfe, !PT ;  /* 0x0000005a00067812 */ /* 0x040fe400078efe1d */
[C---:B------:R-:W-:Y:S01]  /*29d80*/  ISETP.LT.AND P1, PT, R7.reuse, UR9, !P0 ;  /* 0x0000000907007c0c */ /* 0x040fe2000c721270 */
[----:B------:R-:W-:Y:S01]  /*29d90*/  IMAD R7, R7, UR4, RZ ;  /* 0x0000000407077c24 */ /* 0x000fe2000f8e02ff */
[----:B------:R-:W-:Y:S01]  /*29da0*/  LOP3.LUT R5, R0, UR30, RZ, 0xfc, !PT ;  /* 0x0000001e00057c12 */ /* 0x000fe2000f8efcff */
[C---:B---3--:R-:W-:Y:S01]  /*29db0*/  IMAD R31, R6.reuse, UR5, RZ ;  /* 0x00000005061f7c24 */ /* 0x048fe2000f8e02ff */
[----:B------:R-:W-:Y:S01]  /*29dc0*/  ISETP.LT.AND P3, PT, R6, UR10, !P0 ;  /* 0x0000000a06007c0c */ /* 0x000fe2000c761270 */
[----:B------:R0:W-:Y:S01]  /*29dd0*/  @P4 STG.E.U8 desc[UR28][R32.64], R35 ;  /* 0x0000002320004986 */ /* 0x0001e2000c10111c */
        /* <DEDUP_REMOVED lines=9> */
[----:B------:R-:W-:Y:S01]  /*29e70*/  ULDC UR11, c[0x0][0x22c] ;  /* 0x00008b00000b7ab9 */ /* 0x000fe20000000800 */
[----:B------:R-:W-:Y:S01]  /*29e80*/  PRMT R11, R11, 0x7773, RZ ;  /* 0x000077730b0b7816 */ /* 0x000fe200000000ff */
[----:B0-----:R-:W-:Y:S01]  /*29e90*/  IMAD R32, R4, UR7, RZ ;  /* 0x0000000704207c24 */ /* 0x001fe2000f8e02ff */
        /* <DEDUP_REMOVED lines=9> */
[C---:B------:R-:W-:Y:S01]  /*29f30*/  IADD3 R8, P5, R33.reuse, R3, RZ ;  /* 0x0000000321087210 */ /* 0x040fe20007fbe0ff */
[----:B------:R-:W-:Y:S01]  /*29f40*/  @P1 STG.E.U8 desc[UR28][R4.64], R39 ;  /* 0x0000002704001986 */ /* 0x000fe2000c10111c */
[-C--:B------:R-:W-:Y:S02]  /*29f50*/  LEA.HI.X.SX32 R31, R32, R28.reuse, 0x1, P6 ;  /* 0x0000001c201f7211 */ /* 0x080fe400030f0eff */
[----:B------:R-:W-:Y:S01]  /*29f60*/  LEA.HI.X.SX32 R9, R33, R28, 0x1, P5 ;  /* 0x0000001c21097211 */ /* 0x000fe200028f0eff */
[----:B------:R0:W-:Y:S04]  /*29f70*/  @P3 STG.E.U8 desc[UR28][R6.64], R37 ;  /* 0x0000002506003986 */ /* 0x0001e8000c10111c */
[----:B------:R-:W-:Y:S04]  /*29f80*/  @P2 STG.E.U8 desc[UR28][R30.64], R35 ;  /* 0x000000231e002986 */ /* 0x000fe8000c10111c */
[----:B------:R2:W-:Y:S01]  /*29f90*/  @P4 STG.E.U8 desc[UR28][R8.64], R11 ;  /* 0x0000000b08004986 */ /* 0x0005e2000c10111c */
[----:B0-----:R-:W-:-:S02]  /*29fa0*/  LOP3.LUT R6, R0, 0x60, R29, 0xfe, !PT ;  /* 0x0000006000067812 */ /* 0x001fc400078efe1d */
[C-C-:B------:R-:W-:Y:S02]  /*29fb0*/  LOP3.LUT R4, R0.reuse, 0x62, R29.reuse, 0xfe, !PT ;  /* 0x0000006200047812 */ /* 0x140fe400078efe1d */
[--C-:B------:R-:W-:Y:S02]  /*29fc0*/  LOP3.LUT R5, R0, 0x64, R29.reuse, 0xfe, !PT ;  /* 0x0000006400057812 */ /* 0x100fe400078efe1d */
[C---:B------:R-:W-:Y:S01]  /*29fd0*/  ISETP.LT.AND P1, PT, R6.reuse, UR9, !P0 ;  /* 0x0000000906007c0c */ /* 0x040fe2000c721270 */
[----:B------:R-:W-:Y:S01]  /*29fe0*/  ULDC UR9, c[0x0][0x22c] ;  /* 0x00008b0000097ab9 */ /* 0x000fe20000000800 */
[----:B--2---:R-:W-:Y:S01]  /*29ff0*/  IMAD R8, R6, UR4, RZ ;  /* 0x0000000406087c24 */ /* 0x004fe2000f8e02ff */
[C---:B------:R-:W-:Y:S01]  /*2a000*/  ISETP.LT.AND P3, PT, R4.reuse, UR10, !P0 ;  /* 0x0000000a04007c0c */ /* 0x040fe2000c761270 */
[----:B------:R-:W-:Y:S01]  /*2a010*/  IMAD R9, R4, UR5, RZ ;  /* 0x0000000504097c24 */ /* 0x000fe2000f8e02ff */
[----:B------:R-:W-:Y:S01]  /*2a020*/  LOP3.LUT R7, R0, 0x66, R29, 0xfe, !PT ;  /* 0x0000006600077812 */ /* 0x000fe200078efe1d */
[C---:B------:R-:W-:Y:S01]  /*2a030*/  IMAD R11, R5.reuse, UR7, RZ ;  /* 0x00000007050b7c24 */ /* 0x040fe2000f8e02ff */
[-C--:B------:R-:W-:Y:S01]  /*2a040*/  IADD3 R4, P6, R8, R3.reuse, RZ ;  /* 0x0000000308047210 */ /* 0x080fe20007fde0ff */
[----:B------:R-:W-:Y:S01]  /*2a050*/  ULDC UR4, c[0x0][0x248] ;  /* 0x0000920000047ab9 */ /* 0x000fe20000000800 */
[----:B------:R-:W-:Y:S01]  /*2a060*/  ISETP.LT.AND P2, PT, R5, UR11, !P0 ;  /* 0x0000000b05007c0c */ /* 0x000fe2000c741270 */
[----:B------:R-:W-:Y:S01]  /*2a070*/  ULDC UR5, c[0x0][0x248] ;  /* 0x0000920000057ab9 */ /* 0x000fe20000000800 */
[----:B------:R-:W-:-:S02]  /*2a080*/  IADD3 R6, P5, R9, R3, RZ ;  /* 0x0000000309067210 */ /* 0x000fc40007fbe0ff */
[----:B------:R-:W-:Y:S01]  /*2a090*/  PRMT R37, R16, 0x7770, RZ ;  /* 0x0000777010257816 */ /* 0x000fe200000000ff */
[----:B------:R-:W-:Y:S01]  /*2a0a0*/  IMAD R30, R7, UR8, RZ ;  /* 0x00000008071e7c24 */ /* 0x000fe2000f8e02ff */
[-C--:B------:R-:W-:Y:S01]  /*2a0b0*/  LEA.HI.X.SX32 R5, R8, R28.reuse, 0x1, P6 ;  /* 0x0000001c08057211 */ /* 0x080fe200030f0eff */
[----:B------:R-:W-:Y:S01]  /*2a0c0*/  ULDC UR10, c[0x0][0x22c] ;  /* 0x00008b00000a7ab9 */ /* 0x000fe20000000800 */
[----:B------:R-:W-:Y:S01]  /*2a0d0*/  IADD3 R8, P6, R11, R3, RZ ;  /* 0x000000030b087210 */ /* 0x000fe20007fde0ff */
[----:B------:R-:W-:Y:S01]  /*2a0e0*/  ULDC UR7, c[0x0][0x248] ;  /* 0x0000920000077ab9 */ /* 0x000fe20000000800 */
[----:B------:R-:W-:Y:S01]  /*2a0f0*/  ISETP.LT.AND P4, PT, R7, UR12, !P0 ;  /* 0x0000000c07007c0c */ /* 0x000fe2000c781270 */
[----:B------:R0:W-:Y:S01]  /*2a100*/  @P1 STG.E.U8 desc[UR28][R4.64], R37 ;  /* 0x0000002504001986 */ /* 0x0001e2000c10111c */
[-C--:B------:R-:W-:Y:S01]  /*2a110*/  LEA.HI.X.SX32 R7, R9, R28.reuse, 0x1, P5 ;  /* 0x0000001c09077211 */ /* 0x080fe200028f0eff */
[----:B------:R-:W-:Y:S01]  /*2a120*/  ULDC UR11, c[0x0][0x22c] ;  /* 0x00008b00000b7ab9 */ /* 0x000fe20000000800 */
[----:B------:R-:W-:Y:S01]  /*2a130*/  PRMT R35, R17, 0x7770, RZ ;  /* 0x0000777011237816 */ /* 0x000fe200000000ff */
[----:B------:R-:W-:Y:S01]  /*2a140*/  ULDC UR8, c[0x0][0x248] ;  /* 0x0000920000087ab9 */ /* 0x000fe20000000800 */
[----:B------:R-:W-:Y:S01]  /*2a150*/  LEA.HI.X.SX32 R9, R11, R28, 0x1, P6 ;  /* 0x0000001c0b097211 */ /* 0x000fe200030f0eff */
[----:B------:R-:W-:Y:S01]  /*2a160*/  ULDC UR12, c[0x0][0x22c] ;  /* 0x00008b00000c7ab9 */ /* 0x000fe20000000800 */
[----:B------:R-:W-:-:S02]  /*2a170*/  PRMT R33, R18, 0x7770, RZ ;  /* 0x0000777012217816 */ /* 0x000fc400000000ff */
[-C--:B------:R-:W-:Y:S02]  /*2a180*/  IADD3 R10, P1, R30, R3.reuse, RZ ;  /* 0x000000031e0a7210 */ /* 0x080fe40007f3e0ff */
[--C-:B0-----:R-:W-:Y:S01]  /*2a190*/  LOP3.LUT R5, R0, 0x68, R29.reuse, 0xfe, !PT ;  /* 0x0000006800057812 */ /* 0x101fe200078efe1d */
[----:B------:R-:W-:Y:S01]  /*2a1a0*/  @P3 STG.E.U8 desc[UR28][R6.64], R35 ;  /* 0x0000002306003986 */ /* 0x000fe2000c10111c */
[-C--:B------:R-:W-:Y:S02]  /*2a1b0*/  LEA.HI.X.SX32 R11, R30, R28.reuse, 0x1, P1 ;  /* 0x0000001c1e0b7211 */ /* 0x080fe400008f0eff */
[----:B------:R-:W-:Y:S01]  /*2a1c0*/  PRMT R31, R19, 0x7770, RZ ;  /* 0x00007770131f7816 */ /* 0x000fe200000000ff */
[----:B------:R0:W-:Y:S01]  /*2a1d0*/  @P2 STG.E.U8 desc[UR28][R8.64], R33 ;  /* 0x0000002108002986 */ /* 0x0001e2000c10111c */
[--C-:B------:R-:W-:Y:S02]  /*2a1e0*/  LOP3.LUT R4, R0, 0x6a, R29.reuse, 0xfe, !PT ;  /* 0x0000006a00047812 */ /* 0x100fe400078efe1d */
[C---:B------:R-:W-:Y:S01]  /*2a1f0*/  ISETP.LT.AND P2, PT, R5.reuse, UR9, !P0 ;  /* 0x0000000905007c0c */ /* 0x040fe2000c741270 */
[----:B------:R2:W-:Y:S01]  /*2a200*/  @P4 STG.E.U8 desc[UR28][R10.64], R31 ;  /* 0x0000001f0a004986 */ /* 0x0005e2000c10111c */
[----:B------:R-:W-:Y:S01]  /*2a210*/  ISETP.LT.AND P3, PT, R4, UR10, !P0 ;  /* 0x0000000a04007c0c */ /* 0x000fe2000c761270 */
[----:B------:R-:W-:Y:S01]  /*2a220*/  ULDC UR9, c[0x0][0x22c] ;  /* 0x00008b0000097ab9 */ /* 0x000fe20000000800 */
[----:B------:R-:W-:Y:S01]  /*2a230*/  PRMT R37, R16, 0x7771, RZ ;  /* 0x0000777110257816 */ /* 0x000fe200000000ff */
[----:B------:R-:W-:Y:S01]  /*2a240*/  ULDC UR10, c[0x0][0x22c] ;  /* 0x00008b00000a7ab9 */ /* 0x000fe20000000800 */
[----:B0-----:R-:W-:Y:S01]  /*2a250*/  IMAD R8, R5, UR4, RZ ;  /* 0x0000000405087c24 */ /* 0x001fe2000f8e02ff */
[----:B------:R-:W-:Y:S01]  /*2a260*/  LOP3.LUT R5, R0, 0x6c, R29, 0xfe, !PT ;  /* 0x0000006c00057812 */ /* 0x000fe200078efe1d */
[----:B------:R-:W-:Y:S01]  /*2a270*/  IMAD R9, R4, UR5, RZ ;  /* 0x0000000504097c24 */ /* 0x000fe2000f8e02ff */
[----:B------:R-:W-:Y:S01]  /*2a280*/  LOP3.LUT R7, R0, UR19, RZ, 0xfc, !PT ;  /* 0x0000001300077c12 */ /* 0x000fe2000f8efcff */
[----:B------:R-:W-:Y:S01]  /*2a290*/  ULDC UR4, c[0x0][0x248] ;  /* 0x0000920000047ab9 */ /* 0x000fe20000000800 */
[CC--:B------:R-:W-:Y:S01]  /*2a2a0*/  IADD3 R4, P6, R8.reuse, R3.reuse, RZ ;  /* 0x0000000308047210 */ /* 0x0c0fe20007fde0ff */
[C---:B--2---:R-:W-:Y:S01]  /*2a2b0*/  IMAD R11, R5.reuse, UR7, RZ ;  /* 0x00000007050b7c24 */ /* 0x044fe2000f8e02ff */
[----:B------:R-:W-:Y:S01]  /*2a2c0*/  ISETP.LT.AND P4, PT, R5, UR11, !P0 ;  /* 0x0000000b05007c0c */ /* 0x000fe2000c781270 */
[----:B------:R-:W-:Y:S01]  /*2a2d0*/  ULDC UR5, c[0x0][0x248] ;  /* 0x0000920000057ab9 */ /* 0x000fe20000000800 */
[-C--:B------:R-:W-:Y:S01]  /*2a2e0*/  IADD3 R6, P5, R9, R3.reuse, RZ ;  /* 0x0000000309067210 */ /* 0x080fe20007fbe0ff */
[----:B------:R-:W-:Y:S01]  /*2a2f0*/  IMAD R30, R7, UR8, RZ ;  /* 0x00000008071e7c24 */ /* 0x000fe2000f8e02ff */
[-C--:B------:R-:W-:Y:S01]  /*2a300*/  LEA.HI.X.SX32 R5, R8, R28.reuse, 0x1, P6 ;  /* 0x0000001c08057211 */ /* 0x080fe200030f0eff */
[----:B------:R-:W-:Y:S01]  /*2a310*/  ULDC UR8, c[0x0][0x22c] ;  /* 0x00008b0000087ab9 */ /* 0x000fe20000000800 */
[----:B------:R-:W-:Y:S01]  /*2a320*/  IADD3 R8, P6, R11, R3, RZ ;  /* 0x000000030b087210 */ /* 0x000fe20007fde0ff */
[----:B------:R-:W-:Y:S01]  /*2a330*/  ULDC UR7, c[0x0][0x248] ;  /* 0x0000920000077ab9 */ /* 0x000fe20000000800 */
[----:B------:R-:W-:Y:S01]  /*2a340*/  ISETP.LT.AND P1, PT, R7, UR12, !P0 ;  /* 0x0000000c07007c0c */ /* 0x000fe2000c721270 */
[----:B------:R0:W-:Y:S01]  /*2a350*/  @P2 STG.E.U8 desc[UR28][R4.64], R37 ;  /* 0x0000002504002986 */ /* 0x0001e2000c10111c */
[----:B------:R-:W-:Y:S01]  /*2a360*/  LEA.HI.X.SX32 R7, R9, R28, 0x1, P5 ;  /* 0x0000001c09077211 */ /* 0x000fe200028f0eff */
[----:B------:R-:W-:Y:S01]  /*2a370*/  ULDC UR11, c[0x0][0x22c] ;  /* 0x00008b00000b7ab9 */ /* 0x000fe20000000800 */
[----:B------:R-:W-:-:S02]  /*2a380*/  PRMT R35, R17, 0x7771, RZ ;  /* 0x0000777111237816 */ /* 0x000fc400000000ff */
[-C--:B------:R-:W-:Y:S02]  /*2a390*/  LEA.HI.X.SX32 R9, R11, R28.reuse, 0x1, P6 ;  /* 0x0000001c0b097211 */ /* 0x080fe400030f0eff */
[----:B------:R-:W-:Y:S02]  /*2a3a0*/  PRMT R33, R18, 0x7771, RZ ;  /* 0x0000777112217816 */ /* 0x000fe400000000ff */
[----:B------:R-:W-:Y:S02]  /*2a3b0*/  IADD3 R10, P2, R30, R3, RZ ;  /* 0x000000031e0a7210 */ /* 0x000fe40007f5e0ff */
[C-C-:B0-----:R-:W-:Y:S01]  /*2a3c0*/  LOP3.LUT R5, R0.reuse, 0x70, R29.reuse, 0xfe, !PT ;  /* 0x0000007000057812 */ /* 0x141fe200078efe1d */
[----:B------:R0:W-:Y:S01]  /*2a3d0*/  @P3 STG.E.U8 desc[UR28][R6.64], R35 ;  /* 0x0000002306003986 */ /* 0x0001e2000c10111c */
[----:B------:R-:W-:Y:S02]  /*2a3e0*/  LOP3.LUT R4, R0, 0x72, R29, 0xfe, !PT ;  /* 0x0000007200047812 */ /* 0x000fe400078efe1d */
[----:B------:R-:W-:Y:S01]  /*2a3f0*/  LEA.HI.X.SX32 R11, R30, R28, 0x1, P2 ;  /* 0x0000001c1e0b7211 */ /* 0x000fe200010f0eff */
[----:B------:R2:W-:Y:S01]  /*2a400*/  @P4 STG.E.U8 desc[UR28][R8.64], R33 ;  /* 0x0000002108004986 */ /* 0x0005e2000c10111c */
[----:B------:R-:W-:-:S02]  /*2a410*/  PRMT R31, R19, 0x7771, RZ ;  /* 0x00007771131f7816 */ /* 0x000fc400000000ff */
[C---:B------:R-:W-:Y:S01]  /*2a420*/  ISETP.LT.AND P4, PT, R5.reuse, UR8, !P0 ;  /* 0x0000000805007c0c */ /* 0x040fe2000c781270 */
[----:B------:R-:W-:Y:S01]  /*2a430*/  ULDC UR8, c[0x0][0x22c] ;  /* 0x00008b0000087ab9 */ /* 0x000fe20000000800 */
[----:B0-----:R-:W-:Y:S01]  /*2a440*/  IMAD R7, R5, UR4, RZ ;  /* 0x0000000405077c24 */ /* 0x001fe2000f8e02ff */
[--C-:B------:R-:W-:Y:S01]  /*2a450*/  LOP3.LUT R5, R0, 0x74, R29.reuse, 0xfe, !PT ;  /* 0x0000007400057812 */ /* 0x100fe200078efe1d */
[----:B------:R0:W-:Y:S01]  /*2a460*/  @P1 STG.E.U8 desc[UR28][R10.64], R31 ;  /* 0x0000001f0a001986 */ /* 0x0001e2000c10111c */
[C---:B------:R-:W-:Y:S01]  /*2a470*/  ISETP.LT.AND P2, PT, R4.reuse, UR9, !P0 ;  /* 0x0000000904007c0c */ /* 0x040fe2000c741270 */
[----:B--2---:R-:W-:Y:S01]  /*2a480*/  IMAD R9, R4, UR5, RZ ;  /* 0x0000000504097c24 */ /* 0x004fe2000f8e02ff */
[-C--:B------:R-:W-:Y:S01]  /*2a490*/  IADD3 R4, P3, R7, R3.reuse, RZ ;  /* 0x0000000307047210 */ /* 0x080fe20007f7e0ff */
[----:B------:R-:W-:Y:S01]  /*2a4a0*/  ULDC UR4, c[0x0][0x248] ;  /* 0x0000920000047ab9 */ /* 0x000fe20000000800 */
[----:B------:R-:W-:Y:S01]  /*2a4b0*/  LOP3.LUT R8, R0, 0x82, R29, 0xfe, !PT ;  /* 0x0000008200087812 */ /* 0x000fe200078efe1d */
[----:B------:R-:W-:Y:S01]  /*2a4c0*/  ULDC UR9, c[0x0][0x22c] ;  /* 0x00008b0000097ab9 */ /* 0x000fe20000000800 */
[C---:B------:R-:W-:Y:S01]  /*2a4d0*/  ISETP.LT.AND P1, PT, R5.reuse, UR10, !P0 ;  /* 0x0000000a05007c0c */ /* 0x040fe2000c721270 */
[----:B------:R-:W-:Y:S01]  /*2a4e0*/  ULDC UR5, c[0x0][0x248] ;  /* 0x0000920000057ab9 */ /* 0x000fe20000000800 */
[----:B0-----:R-:W-:Y:S01]  /*2a4f0*/  IMAD R10, R5, UR7, RZ ;  /* 0x00000007050a7c24 */ /* 0x001fe2000f8e02ff */
[----:B------:R-:W-:Y:S01]  /*2a500*/  LEA.HI.X.SX32 R5, R7, R28, 0x1, P3 ;  /* 0x0000001c07057211 */ /* 0x000fe200018f0eff */
[----:B------:R-:W-:Y:S01]  /*2a510*/  ULDC UR10, c[0x0][0x22c] ;  /* 0x00008b00000a7ab9 */ /* 0x000fe20000000800 */
[----:B------:R-:W-:Y:S01]  /*2a520*/  IADD3 R6, P5, R9, R3, RZ ;  /* 0x0000000309067210 */ /* 0x000fe20007fbe0ff */
[----:B------:R-:W-:Y:S01]  /*2a530*/  ULDC UR7, c[0x0][0x248] ;  /* 0x0000920000077ab9 */ /* 0x000fe20000000800 */
[----:B------:R-:W-:-:S02]  /*2a540*/  ISETP.LT.AND P3, PT, R8, UR11, !P0 ;  /* 0x0000000b08007c0c */ /* 0x000fc4000c761270 */
[----:B------:R-:W-:Y:S02]  /*2a550*/  IADD3 R8, P6, R10, R3, RZ ;  /* 0x000000030a087210 */ /* 0x000fe40007fde0ff */
[----:B------:R-:W-:Y:S02]  /*2a560*/  PRMT R33, R16, 0x7772, RZ ;  /* 0x0000777210217816 */ /* 0x000fe400000000ff */
[-C--:B------:R-:W-:Y:S02]  /*2a570*/  LEA.HI.X.SX32 R7, R9, R28.reuse, 0x1, P5 ;  /* 0x0000001c09077211 */ /* 0x080fe400028f0eff */
[----:B------:R-:W-:Y:S02]  /*2a580*/  PRMT R31, R17, 0x7772, RZ ;  /* 0x00007772111f7816 */ /* 0x000fe400000000ff */
[----:B------:R-:W-:Y:S01]  /*2a590*/  LEA.HI.X.SX32 R9, R10, R28, 0x1, P6 ;  /* 0x0000001c0a097211 */ /* 0x000fe200030f0eff */
[----:B------:R0:W-:Y:S01]  /*2a5a0*/  @P4 STG.E.U8 desc[UR28][R4.64], R33 ;  /* 0x0000002104004986 */ /* 0x0001e2000c10111c */
[----:B------:R-:W-:-:S02]  /*2a5b0*/  LOP3.LUT R10, R0, 0x76, R29, 0xfe, !PT ;  /* 0x00000076000a7812 */ /* 0x000fc400078efe1d */
[----:B------:R-:W-:Y:S01]  /*2a5c0*/  PRMT R11, R18, 0x7772, RZ ;  /* 0x00007772120b7816 */ /* 0x000fe200000000ff */
[----:B------:R2:W-:Y:S01]  /*2a5d0*/  @P2 STG.E.U8 desc[UR28][R6.64], R31 ;  /* 0x0000001f06002986 */ /* 0x0005e2000c10111c */
[----:B------:R-:W-:Y:S01]  /*2a5e0*/  ISETP.LT.AND P5, PT, R10, UR8, !P0 ;  /* 0x000000080a007c0c */ /* 0x000fe2000c7a1270 */
[----:B------:R-:W-:Y:S01]  /*2a5f0*/  ULDC UR8, c[0x0][0x22c] ;  /* 0x00008b0000087ab9 */ /* 0x000fe20000000800 */
[C-C-:B0-----:R-:W-:Y:S02]  /*2a600*/  LOP3.LUT R5, R0.reuse, 0x78, R29.reuse, 0xfe, !PT ;  /* 0x0000007800057812 */ /* 0x141fe400078efe1d */
[--C-:B------:R-:W-:Y:S01]  /*2a610*/  LOP3.LUT R4, R0, 0x7a, R29.reuse, 0xfe, !PT ;  /* 0x0000007a00047812 */ /* 0x100fe200078efe1d */
[----:B--2---:R-:W-:Y:S01]  /*2a620*/  IMAD R6, R10, UR4, RZ ;  /* 0x000000040a067c24 */ /* 0x004fe2000f8e02ff */
[C---:B------:R-:W-:Y:S01]  /*2a630*/  ISETP.LT.AND P2, PT, R5.reuse, UR9, !P0 ;  /* 0x0000000905007c0c */ /* 0x040fe2000c741270 */
[----:B------:R-:W-:Y:S01]  /*2a640*/  IMAD R5, R5, UR5, RZ ;  /* 0x0000000505057c24 */ /* 0x000fe2000f8e02ff */
[----:B------:R0:W-:Y:S01]  /*2a650*/  @P1 STG.E.U8 desc[UR28][R8.64], R11 ;  /* 0x0000000b08001986 */ /* 0x0001e2000c10111c */
[C---:B------:R-:W-:Y:S01]  /*2a660*/  ISETP.LT.AND P1, PT, R4.reuse, UR10, !P0 ;  /* 0x0000000a04007c0c */ /* 0x040fe2000c721270 */
[----:B------:R-:W-:Y:S01]  /*2a670*/  IMAD R4, R4, UR7, RZ ;  /* 0x0000000704047c24 */ /* 0x000fe2000f8e02ff */
[----:B------:R-:W-:Y:S01]  /*2a680*/  PRMT R33, R19, 0x7772, RZ ;  /* 0x0000777213217816 */ /* 0x000fe200000000ff */
[----:B------:R-:W-:Y:S01]  /*2a690*/  ULDC UR4, c[0x0][0x22c] ;  /* 0x00008b0000047ab9 */ /* 0x000fe20000000800 */
[-C--:B------:R-:W-:Y:S01]  /*2a6a0*/  IADD3 R10, P6, R5, R3.reuse, RZ ;  /* 0x00000003050a7210 */ /* 0x080fe20007fde0ff */
[----:B------:R-:W-:Y:S01]  /*2a6b0*/  ULDC UR5, c[0x0][0x22c] ;  /* 0x00008b0000057ab9 */ /* 0x000fe20000000800 */
[----:B------:R-:W-:Y:S01]  /*2a6c0*/  LOP3.LUT R7, R0, 0x84, R29, 0xfe, !PT ;  /* 0x0000008400077812 */ /* 0x000fe200078efe1d */
[----:B------:R-:W-:Y:S01]  /*2a6d0*/  ULDC UR7, c[0x0][0x22c] ;  /* 0x00008b0000077ab9 */ /* 0x000fe20000000800 */
[----:B0-----:R-:W-:-:S02]  /*2a6e0*/  IADD3 R8, P4, R6, R3, RZ ;  /* 0x0000000306087210 */ /* 0x001fc40007f9e0ff */
[-C--:B------:R-:W-:Y:S02]  /*2a6f0*/  LEA.HI.X.SX32 R11, R5, R28.reuse, 0x1, P6 ;  /* 0x0000001c050b7211 */ /* 0x080fe400030f0eff */
[-C--:B------:R-:W-:Y:S02]  /*2a700*/  LEA.HI.X.SX32 R9, R6, R28.reuse, 0x1, P4 ;  /* 0x0000001c06097211 */ /* 0x080fe400020f0eff */
[----:B------:R-:W-:Y:S02]  /*2a710*/  IADD3 R30, P6, R4, R3, RZ ;  /* 0x00000003041e7210 */ /* 0x000fe40007fde0ff */
[----:B------:R-:W-:Y:S01]  /*2a720*/  PRMT R35, R16, 0x7773, RZ ;  /* 0x0000777310237816 */ /* 0x000fe200000000ff */
[----:B------:R0:W-:Y:S01]  /*2a730*/  @P5 STG.E.U8 desc[UR28][R8.64], R33 ;  /* 0x0000002108005986 */ /* 0x0001e2000c10111c */
[----:B------:R-:W-:Y:S02]  /*2a740*/  PRMT R37, R17, 0x7773, RZ ;  /* 0x0000777311257816 */ /* 0x000fe400000000ff */
[----:B------:R-:W-:-:S02]  /*2a750*/  LEA.HI.X.SX32 R31, R4, R28, 0x1, P6 ;  /* 0x0000001c041f7211 */ /* 0x000fc400030f0eff */
[----:B------:R-:W-:Y:S01]  /*2a760*/  ISETP.LT.AND P4, PT, R7, UR4, !P0 ;  /* 0x0000000407007c0c */ /* 0x000fe2000c781270 */
[----:B------:R-:W-:Y:S01]  /*2a770*/  ULDC UR4, c[0x0][0x248] ;  /* 0x0000920000047ab9 */ /* 0x000fe20000000800 */
[----:B------:R-:W-:Y:S01]  /*2a780*/  @P2 STG.E.U8 desc[UR28][R10.64], R35 ;  /* 0x000000230a002986 */ /* 0x000fe2000c10111c */
[----:B0-----:R-:W-:-:S03]  /*2a790*/  LOP3.LUT R8, R0, 0x7c, R29, 0xfe, !PT ;  /* 0x0000007c00087812 */ /* 0x001fc600078efe1d */
[----:B------:R0:W-:Y:S01]  /*2a7a0*/  @P1 STG.E.U8 desc[UR28][R30.64], R37 ;  /* 0x000000251e001986 */ /* 0x0001e2000c10111c */
[----:B------:R-:W-:Y:S01]  /*2a7b0*/  SHF.R.U32.HI R39, RZ, 0x6, R152 ;  /* 0x00000006ff277819 */ /* 0x000fe20000011698 */
[C---:B------:R-:W-:Y:S01]  /*2a7c0*/  IMAD R9, R8.reuse, UR4, RZ ;  /* 0x0000000408097c24 */ /* 0x040fe2000f8e02ff */
[----:B------:R-:W-:Y:S01]  /*2a7d0*/  ISETP.LT.AND P2, PT, R8, UR5, !P0 ;  /* 0x0000000508007c0c */ /* 0x000fe2000c741270 */
[----:B------:R-:W-:Y:S01]  /*2a7e0*/  ULDC UR5, c[0x0][0x22c] ;  /* 0x00008b0000057ab9 */ /* 0x000fe20000000800 */
[----:B------:R-:W-:Y:S01]  /*2a7f0*/  PRMT R17, R18, 0x7773, RZ ;  /* 0x0000777312117816 */ /* 0x000fe200000000ff */
[----:B------:R-:W-:Y:S01]  /*2a800*/  ULDC UR4, c[0x0][0x248] ;  /* 0x0000920000047ab9 */ /* 0x000fe20000000800 */
[C-C-:B------:R-:W-:Y:S01]  /*2a810*/  LOP3.LUT R16, R0.reuse, 0x80, R29.reuse, 0xfe, !PT ;  /* 0x0000008000107812 */ /* 0x140fe200078efe1d */
[----:B0-----:R-:W0:Y:S01]  /*2a820*/  LDC R31, c[0x0][0x248] ;  /* 0x00009200ff1f7b82 */ /* 0x001e220000000800 */
[C-C-:B------:R-:W-:Y:S02]  /*2a830*/  LOP3.LUT R30, R0.reuse, 0x86, R29.reuse, 0xfe, !PT ;  /* 0x00000086001e7812 */ /* 0x140fe400078efe1d */
[----:B------:R-:W-:-:S02]  /*2a840*/  LOP3.LUT R18, R0, 0x88, R29, 0xfe, !PT ;  /* 0x0000008800127812 */ /* 0x000fc400078efe1d */
[C-C-:B------:R-:W-:Y:S02]  /*2a850*/  LOP3.LUT R89, R0.reuse, 0x8a, R29.reuse, 0xfe, !PT ;  /* 0x0000008a00597812 */ /* 0x140fe400078efe1d */
[C-C-:B------:R-:W-:Y:S01]  /*2a860*/  LOP3.LUT R88, R0.reuse, 0x8c, R29.reuse, 0xfe, !PT ;  /* 0x0000008c00587812 */ /* 0x140fe200078efe1d */
[----:B------:R-:W2:Y:S01]  /*2a870*/  LDC R37, c[0x0][0x248] ;  /* 0x00009200ff257b82 */ /* 0x000ea20000000800 */
[C-C-:B------:R-:W-:Y:S02]  /*2a880*/  LOP3.LUT R87, R0.reuse, 0x90, R29.reuse, 0xfe, !PT ;  /* 0x0000009000577812 */ /* 0x140fe400078efe1d */
[C-C-:B------:R-:W-:Y:S02]  /*2a890*/  LOP3.LUT R86, R0.reuse, 0x92, R29.reuse, 0xfe, !PT ;  /* 0x0000009200567812 */ /* 0x140fe400078efe1d */
[C-C-:B------:R-:W-:Y:S02]  /*2a8a0*/  LOP3.LUT R85, R0.reuse, 0x94, R29.reuse, 0xfe, !PT ;  /* 0x0000009400557812 */ /* 0x140fe400078efe1d */
[----:B------:R-:W-:-:S02]  /*2a8b0*/  LOP3.LUT R84, R0, 0x96, R29, 0xfe, !PT ;  /* 0x0000009600547812 */ /* 0x000fc400078efe1d */
[C-C-:B------:R-:W-:Y:S02]  /*2a8c0*/  LOP3.LUT R83, R0.reuse, 0x98, R29.reuse, 0xfe, !PT ;  /* 0x0000009800537812 */ /* 0x140fe400078efe1d */
[C-C-:B------:R-:W-:Y:S02]  /*2a8d0*/  LOP3.LUT R82, R0.reuse, 0x9a, R29.reuse, 0xfe, !PT ;  /* 0x0000009a00527812 */ /* 0x140fe400078efe1d */
        /* <DEDUP_REMOVED lines=41> */
[C---:B------:R-:W-:Y:S02]  /*2ab70*/  LOP3.LUT R36, R0.reuse, 0xfa, R29, 0xfe, !PT ;  /* 0x000000fa00247812 */ /* 0x040fe400078efe1d */
[C-C-:B------:R-:W-:Y:S02]  /*2ab80*/  LOP3.LUT R4, R0.reuse, 0xfe, R39.reuse, 0xfe, !PT ;  /* 0x000000fe00047812 */ /* 0x140fe400078efe27 */
[C-C-:B------:R-:W-:Y:S02]  /*2ab90*/  LOP3.LUT R5, R0.reuse, 0xee, R39.reuse, 0xfe, !PT ;  /* 0x000000ee00057812 */ /* 0x140fe400078efe27 */
[C-C-:B------:R-:W-:Y:S02]  /*2aba0*/  LOP3.LUT R6, R0.reuse, 0xde, R39.reuse, 0xfe, !PT ;  /* 0x000000de00067812 */ /* 0x140fe400078efe27 */
[----:B------:R-:W-:-:S02]  /*2abb0*/  LOP3.LUT R7, R0, 0xce, R39, 0xfe, !PT ;  /* 0x000000ce00077812 */ /* 0x000fc400078efe27 */
[C-C-:B------:R-:W-:Y:S02]  /*2abc0*/  LOP3.LUT R32, R0.reuse, 0xbe, R39.reuse, 0xfe, !PT ;  /* 0x000000be00207812 */ /* 0x140fe400078efe27 */
[C-C-:B------:R-:W-:Y:S02]  /*2abd0*/  LOP3.LUT R33, R0.reuse, 0xae, R39.reuse, 0xfe, !PT ;  /* 0x000000ae00217812 */ /* 0x140fe400078efe27 */
[C-C-:B------:R-:W-:Y:S02]  /*2abe0*/  LOP3.LUT R34, R0.reuse, 0x9e, R39.reuse, 0xfe, !PT ;  /* 0x0000009e00227812 */ /* 0x140fe400078efe27 */
[C---:B------:R-:W-:Y:S02]  /*2abf0*/  LOP3.LUT R35, R0.reuse, 0x8e, R39, 0xfe, !PT ;  /* 0x0000008e00237812 */ /* 0x040fe400078efe27 */
[----:B------:R-:W-:Y:S02]  /*2ac00*/  LOP3.LUT R29, R0, 0xfc, R29, 0xfe, !PT ;  /* 0x000000fc001d7812 */ /* 0x000fe400078efe1d */
[----:B------:R-:W-:-:S02]  /*2ac10*/  IADD3 R8, P1, R9, R3, RZ ;  /* 0x0000000309087210 */ /* 0x000fc40007f3e0ff */
[----:B------:R-:W-:Y:S02]  /*2ac20*/  LOP3.LUT R0, R0, UR16, RZ, 0xfc, !PT ;  /* 0x0000001000007c12 */ /* 0x000fe4000f8efcff */
[----:B------:R-:W-:Y:S02]  /*2ac30*/  LEA.HI.X.SX32 R9, R9, R28, 0x1, P1 ;  /* 0x0000001c09097211 */ /* 0x000fe400008f0eff */
[C---:B------:R-:W-:Y:S01]  /*2ac40*/  ISETP.LT.AND P1, PT, R0.reuse, UR5, !P0 ;  /* 0x0000000500007c0c */ /* 0x040fe2000c721270 */
[----:B------:R-:W-:Y:S01]  /*2ac50*/  IMAD R0, R0, UR4, RZ ;  /* 0x0000000400007c24 */ /* 0x000fe2000f8e02ff */
[----:B------:R-:W-:Y:S01]  /*2ac60*/  ULDC UR5, c[0x0][0x22c] ;  /* 0x00008b0000057ab9 */ /* 0x000fe20000000800 */
[----:B------:R3:W-:Y:S01]  /*2ac70*/  @P2 STG.E.U8 desc[UR28][R8.64], R17 ;  /* 0x0000001108002986 */ /* 0x0007e2000c10111c */
[----:B------:R-:W-:Y:S02]  /*2ac80*/  ULDC UR4, c[0x0][0x248] ;  /* 0x0000920000047ab9 */ /* 0x000fe40000000800 */
[----:B------:R-:W-:-:S02]  /*2ac90*/  IADD3 R10, P2, R0, R3, RZ ;  /* 0x00000003000a7210 */ /* 0x000fc40007f5e0ff */
[----:B------:R-:W-:Y:S02]  /*2aca0*/  PRMT R19, R19, 0x7773, RZ ;  /* 0x0000777313137816 */ /* 0x000fe400000000ff */
[-C--:B------:R-:W-:Y:S02]  /*2acb0*/  LEA.HI.X.SX32 R11, R0, R28.reuse, 0x1, P2 ;  /* 0x0000001c000b7211 */ /* 0x080fe400010f0eff */
[C---:B------:R-:W-:Y:S01]  /*2acc0*/  ISETP.LT.AND P6, PT, R16.reuse, UR5, !P0 ;  /* 0x0000000510007c0c */ /* 0x040fe2000c7c1270 */
[----:B------:R-:W-:Y:S01]  /*2acd0*/  IMAD R16, R16, UR4, RZ ;  /* 0x0000000410107c24 */ /* 0x000fe2000f8e02ff */
[----:B------:R-:W-:Y:S01]  /*2ace0*/  ISETP.LT.AND P5, PT, R30, UR7, !P0 ;  /* 0x000000071e007c0c */ /* 0x000fe2000c7a1270 */
[----:B------:R4:W-:Y:S01]  /*2acf0*/  @P1 STG.E.U8 desc[UR28][R10.64], R19 ;  /* 0x000000130a001986 */ /* 0x0009e2000c10111c */
[----:B------:R-:W4:Y:S01]  /*2ad00*/  LDC R30, c[0x0][0x248] ;  /* 0x00009200ff1e7b82 */ /* 0x000f220000000800 */
[----:B0-----:R-:W-:Y:S01]  /*2ad10*/  IMAD R0, R31, 0x2, R16 ;  /* 0x000000021f007824 */ /* 0x001fe200078e0210 */
[-C--:B---3--:R-:W-:Y:S01]  /*2ad20*/  IADD3 R8, P1, R16, R3.reuse, RZ ;  /* 0x0000000310087210 */ /* 0x088fe20007f3e0ff */
[----:B------:R-:W-:Y:S01]  /*2ad30*/  ULDC UR4, c[0x0][0x22c] ;  /* 0x00008b0000047ab9 */ /* 0x000fe20000000800 */
[----:B------:R-:W-:Y:S01]  /*2ad40*/  ISETP.LT.AND P2, PT, R18, UR8, !P0 ;  /* 0x0000000812007c0c */ /* 0x000fe2000c741270 */
[----:B------:R-:W-:Y:S01]  /*2ad50*/  ULDC UR5, c[0x0][0x22c] ;  /* 0x00008b0000057ab9 */ /* 0x000fe20000000800 */
[----:B------:R-:W-:Y:S01]  /*2ad60*/  LEA.HI.X.SX32 R9, R16, R28, 0x1, P1 ;  /* 0x0000001c10097211 */ /* 0x000fe200008f0eff */
[----:B--2---:R-:W-:Y:S01]  /*2ad70*/  IMAD R18, R37, 0x2, R0 ;  /* 0x0000000225127824 */ /* 0x004fe200078e0200 */
[----:B------:R-:W-:Y:S01]  /*2ad80*/  IADD3 R16, P1, R0, R3, RZ ;  /* 0x0000000300107210 */ /* 0x000fe20007f3e0ff */
[----:B------:R-:W-:Y:S01]  /*2ad90*/  ULDC UR7, c[0x0][0x22c] ;  /* 0x00008b0000077ab9 */ /* 0x000fe20000000800 */
[----:B------:R-:W-:-:S02]  /*2ada0*/  PRMT R39, R12, 0x7770, RZ ;  /* 0x000077700c277816 */ /* 0x000fc400000000ff */
[----:B------:R-:W-:Y:S01]  /*2adb0*/  LEA.HI.X.SX32 R17, R0, R28, 0x1, P1 ;  /* 0x0000001c00117211 */ /* 0x000fe200008f0eff */
[----:B-1----:R-:W-:Y:S02]  /*2adc0*/  IMAD R0, R47, 0x2, R18 ;  /* 0x000000022f007824 */ /* 0x002fe400078e0212 */
[----:B------:R0:W-:Y:S01]  /*2add0*/  @P6 STG.E.U8 desc[UR28][R8.64], R39 ;  /* 0x0000002708006986 */ /* 0x0001e2000c10111c */
[----:B------:R-:W1:Y:S01]  /*2ade0*/  LDC R47, c[0x0][0x248] ;  /* 0x00009200ff2f7b82 */ /* 0x000e620000000800 */
[----:B----4-:R-:W-:-:S04]  /*2adf0*/  IADD3 R10, P6, R18, R3, RZ ;  /* 0x00000003120a7210 */ /* 0x010fc80007fde0ff */
[-C--:B------:R-:W-:Y:S02]  /*2ae00*/  LEA.HI.X.SX32 R11, R18, R28.reuse, 0x1, P6 ;  /* 0x0000001c120b7211 */ /* 0x080fe400030f0eff */
[-C--:B------:R-:W-:Y:S02]  /*2ae10*/  IADD3 R18, P6, R0, R3.reuse, RZ ;  /* 0x0000000300127210 */ /* 0x080fe40007fde0ff */
[----:B------:R-:W-:Y:S02]  /*2ae20*/  PRMT R37, R13, 0x7770, RZ ;  /* 0x000077700d257816 */ /* 0x000fe400000000ff */
[----:B------:R-:W-:Y:S01]  /*2ae30*/  PRMT R31, R14, 0x7770, RZ ;  /* 0x000077700e1f7816 */ /* 0x000fe200000000ff */
[----:B0-----:R-:W-:Y:S01]  /*2ae40*/  IMAD R9, R49, 0x2, R0 ;  /* 0x0000000231097824 */ /* 0x001fe200078e0200 */
[----:B------:R-:W-:Y:S01]  /*2ae50*/  LEA.HI.X.SX32 R19, R0, R28, 0x1, P6 ;  /* 0x0000001c00137211 */ /* 0x000fe200030f0eff */
[----:B------:R-:W0:Y:S01]  /*2ae60*/  LDC R49, c[0x0][0x248] ;  /* 0x00009200ff317b82 */ /* 0x000e220000000800 */
[----:B------:R-:W-:Y:S01]  /*2ae70*/  PRMT R39, R15, 0x7770, RZ ;  /* 0x000077700f277816 */ /* 0x000fe200000000ff */
[----:B------:R2:W-:Y:S01]  /*2ae80*/  @P3 STG.E.U8 desc[UR28][R16.64], R37 ;  /* 0x0000002510003986 */ /* 0x0005e2000c10111c */
[----:B------:R-:W-:Y:S01]  /*2ae90*/  IMAD R0, R30, 0x2, R9 ;  /* 0x000000021e007824 */ /* 0x000fe200078e0209 */
[----:B------:R-:W-:Y:S01]  /*2aea0*/  ISETP.LT.AND P1, PT, R89, UR4, !P0 ;  /* 0x0000000459007c0c */ /* 0x000fe2000c721270 */
[----:B------:R-:W-:Y:S01]  /*2aeb0*/  ULDC UR4, c[0x0][0x22c] ;  /* 0x00008b0000047ab9 */ /* 0x000fe20000000800 */
[----:B------:R-:W-:Y:S01]  /*2aec0*/  @P4 STG.E.U8 desc[UR28][R10.64], R31 ;  /* 0x0000001f0a004986 */ /* 0x000fe2000c10111c */
[-C--:B------:R-:W-:Y:S01]  /*2aed0*/  IADD3 R8, P4, R9, R3.reuse, RZ ;  /* 0x0000000309087210 */ /* 0x080fe20007f9e0ff */
[----:B------:R-:W3:Y:S02]  /*2aee0*/  LDC R30, c[0x0][0x248] ;  /* 0x00009200ff1e7b82 */ /* 0x000ee40000000800 */
[----:B------:R4:W-:Y:S01]  /*2aef0*/  @P5 STG.E.U8 desc[UR28][R18.64], R39 ;  /* 0x0000002712005986 */ /* 0x0009e2000c10111c */
[----:B------:R-:W-:Y:S01]  /*2af00*/  ISETP.LT.AND P3, PT, R88, UR4, !P0 ;  /* 0x0000000458007c0c */ /* 0x000fe2000c761270 */
[----:B------:R-:W-:Y:S01]  /*2af10*/  ULDC UR4, c[0x0][0x22c] ;  /* 0x00008b0000047ab9 */ /* 0x000fe20000000800 */
[----:B--2---:R-:W-:-:S02]  /*2af20*/  IADD3 R16, P5, R0, R3, RZ ;  /* 0x0000000300107210 */ /* 0x004fc40007fbe0ff */
[-C--:B------:R-:W-:Y:S01]  /*2af30*/  LEA.HI.X.SX32 R9, R9, R28.reuse, 0x1, P4 ;  /* 0x0000001c09097211 */ /* 0x080fe200020f0eff */
[----:B----4-:R-:W2:Y:S01]  /*2af40*/  LDC R39, c[0x0][0x248] ;  /* 0x00009200ff277b82 */ /* 0x010ea20000000800 */
[----:B------:R-:W-:Y:S02]  /*2af50*/  PRMT R37, R12, 0x7771, RZ ;  /* 0x000077710c257816 */ /* 0x000fe400000000ff */
[----:B------:R-:W-:Y:S02]  /*2af60*/  LEA.HI.X.SX32 R17, R0, R28, 0x1, P5 ;  /* 0x0000001c00117211 */ /* 0x000fe400028f0eff */
[----:B------:R-:W-:Y:S01]  /*2af70*/  PRMT R31, R13, 0x7771, RZ ;  /* 0x000077710d1f7816 */ /* 0x000fe200000000ff */
[----:B-1----:R-:W-:Y:S01]  /*2af80*/  IMAD R0, R47, 0x2, R0 ;  /* 0x000000022f007824 */ /* 0x002fe200078e0200 */
[----:B------:R-:W-:Y:S01]  /*2af90*/  ISETP.LT.AND P6, PT, R87, UR4, !P0 ;  /* 0x0000000457007c0c */ /* 0x000fe2000c7c1270 */
[----:B------:R-:W-:Y:S01]  /*2afa0*/  ULDC UR4, c[0x0][0x22c] ;  /* 0x00008b0000047ab9 */ /* 0x000fe20000000800 */
[----:B------:R-:W1:Y:S01]  /*2afb0*/  LDC R18, c[0x0][0x248] ;  /* 0x00009200ff127b82 */ /* 0x000e620000000800 */
[----:B------:R-:W-:Y:S01]  /*2afc0*/  ISETP.LT.AND P4, PT, R86, UR4, !P0 ;  /* 0x0000000456007c0c */ /* 0x000fe2000c781270 */
[----:B------:R4:W-:Y:S01]  /*2afd0*/  @P2 STG.E.U8 desc[UR28][R8.64], R37 ;  /* 0x0000002508002986 */ /* 0x0009e2000c10111c */
[----:B------:R-:W-:Y:S01]  /*2afe0*/  ULDC UR4, c[0x0][0x248] ;  /* 0x0000920000047ab9 */ /* 0x000fe20000000800 */
[----:B------:R-:W-:-:S02]  /*2aff0*/  IADD3 R10, P2, R0, R3, RZ ;  /* 0x00000003000a7210 */ /* 0x000fc40007f5e0ff */
[----:B------:R4:W-:Y:S01]  /*2b000*/  @P1 STG.E.U8 desc[UR28][R16.64], R31 ;  /* 0x0000001f10001986 */ /* 0x0009e2000c10111c */
[C---:B------:R-:W-:Y:S01]  /*2b010*/  ISETP.LT.AND P1, PT, R35.reuse, UR5, !P0 ;  /* 0x0000000523007c0c */ /* 0x040fe2000c721270 */
[----:B------:R-:W-:Y:S01]  /*2b020*/  IMAD R35, R35, UR4, RZ ;  /* 0x0000000423237c24 */ /* 0x000fe2000f8e02ff */
[----:B------:R-:W3:Y:S01]  /*2b030*/  LDC R47, c[0x0][0x248] ;  /* 0x00009200ff2f7b82 */ /* 0x000ee20000000800 */
[----:B------:R-:W-:Y:S01]  /*2b040*/  LEA.HI.X.SX32 R11, R0, R28, 0x1, P2 ;  /* 0x0000001c000b7211 */ /* 0x000fe200010f0eff */
[----:B0-----:R-:W-:Y:S01]  /*2b050*/  IMAD R0, R49, 0x4, R0 ;  /* 0x0000000431007824 */ /* 0x001fe200078e0200 */
[----:B------:R-:W-:Y:S01]  /*2b060*/  PRMT R19, R15, 0x7771, RZ ;  /* 0x000077710f137816 */ /* 0x000fe200000000ff */
[----:B------:R-:W-:Y:S01]  /*2b070*/  ULDC UR4, c[0x0][0x22c] ;  /* 0x00008b0000047ab9 */ /* 0x000fe20000000800 */
[----:B----4-:R-:W-:Y:S01]  /*2b080*/  IADD3 R8, P2, R35, R3, RZ ;  /* 0x0000000323087210 */ /* 0x010fe20007f5e0ff */
[----:B------:R-:W-:Y:S01]  /*2b090*/  ULDC UR5, c[0x0][0x22c] ;  /* 0x00008b0000057ab9 */ /* 0x000fe20000000800 */
[----:B------:R-:W-:-:S02]  /*2b0a0*/  PRMT R31, R14, 0x7771, RZ ;  /* 0x000077710e1f7816 */ /* 0x000fc400000000ff */
[----:B------:R-:W-:-:S03]  /*2b0b0*/  LEA.HI.X.SX32 R9, R35, R28, 0x1, P2 ;  /* 0x0000001c23097211 */ /* 0x000fc600010f0eff */
[----:B------:R2:W-:Y:S04]  /*2b0c0*/  @P3 STG.E.U8 desc[UR28][R10.64], R31 ;  /* 0x0000001f0a003986 */ /* 0x0005e8000c10111c */
[----:B------:R3:W-:Y:S01]  /*2b0d0*/  @P1 STG.E.U8 desc[UR28][R8.64], R19 ;  /* 0x0000001308001986 */ /* 0x0007e2000c10111c */
[C---:B------:R-:W-:Y:S01]  /*2b0e0*/  IADD3 R16, P1, R0.reuse, R3, RZ ;  /* 0x0000000300107210 */ /* 0x040fe20007f3e0ff */
[----:B--2---:R-:W-:Y:S02]  /*2b0f0*/  IMAD R11, R39, 0x2, R0 ;  /* 0x00000002270b7824 */ /* 0x004fe400078e0200 */
[----:B------:R-:W0:Y:S01]  /*2b100*/  LDC R39, c[0x0][0x248] ;  /* 0x00009200ff277b82 */ /* 0x000e220000000800 */
[----:B------:R-:W-:Y:S01]  /*2b110*/  LEA.HI.X.SX32 R17, R0, R28, 0x1, P1 ;  /* 0x0000001c00117211 */ /* 0x000fe200008f0eff */
[----:B-1----:R-:W-:Y:S01]  /*2b120*/  IMAD R0, R18, 0x2, R11 ;  /* 0x0000000212007824 */ /* 0x002fe200078e020b */
[----:B------:R-:W-:-:S02]  /*2b130*/  PRMT R37, R12, 0x7772, RZ ;  /* 0x000077720c257816 */ /* 0x000fc400000000ff */
[-C--:B------:R-:W-:Y:S01]  /*2b140*/  IADD3 R10, P1, R11, R3.reuse, RZ ;  /* 0x000000030b0a7210 */ /* 0x080fe20007f3e0ff */
[----:B---3--:R-:W-:Y:S01]  /*2b150*/  IMAD R19, R47, 0x2, R0 ;  /* 0x000000022f137824 */ /* 0x008fe200078e0200 */
[----:B------:R-:W-:Y:S01]  /*2b160*/  ISETP.LT.AND P5, PT, R85, UR7, !P0 ;  /* 0x0000000755007c0c */ /* 0x000fe2000c7a1270 */
[----:B------:R1:W-:Y:S01]  /*2b170*/  @P6 STG.E.U8 desc[UR28][R16.64], R37 ;  /* 0x0000002510006986 */ /* 0x0003e2000c10111c */
[----:B------:R-:W2:Y:S01]  /*2b180*/  LDC R47, c[0x0][0x248] ;  /* 0x00009200ff2f7b82 */ /* 0x000ea20000000800 */
[----:B------:R-:W-:Y:S01]  /*2b190*/  IADD3 R8, P6, R0, R3, RZ ;  /* 0x0000000300087210 */ /* 0x000fe20007fde0ff */
[----:B------:R-:W-:Y:S01]  /*2b1a0*/  ULDC UR7, c[0x0][0x22c] ;  /* 0x00008b0000077ab9 */ /* 0x000fe20000000800 */
[----:B------:R-:W-:Y:S01]  /*2b1b0*/  ISETP.LT.AND P3, PT, R84, UR4, !P0 ;  /* 0x0000000454007c0c */ /* 0x000fe2000c761270 */
[----:B------:R-:W-:Y:S01]  /*2b1c0*/  ULDC UR4, c[0x0][0x22c] ;  /* 0x00008b0000047ab9 */ /* 0x000fe20000000800 */
[----:B------:R-:W-:Y:S02]  /*2b1d0*/  LEA.HI.X.SX32 R11, R11, R28, 0x1, P1 ;  /* 0x0000001c0b0b7211 */ /* 0x000fe400008f0eff */
[----:B------:R-:W-:-:S02]  /*2b1e0*/  PRMT R35, R13, 0x7772, RZ ;  /* 0x000077720d237816 */ /* 0x000fc400000000ff */
[-C--:B------:R-:W-:Y:S01]  /*2b1f0*/  LEA.HI.X.SX32 R9, R0, R28.reuse, 0x1, P6 ;  /* 0x0000001c00097211 */ /* 0x080fe200030f0eff */
[----:B------:R-:W-:Y:S01]  /*2b200*/  IMAD R0, R30, 0x2, R19 ;  /* 0x000000021e007824 */ /* 0x000fe200078e0213 */
[----:B------:R-:W-:Y:S01]  /*2b210*/  IADD3 R18, P6, R19, R3, RZ ;  /* 0x0000000313127210 */ /* 0x000fe20007fde0ff */
[----:B------:R3:W-:Y:S01]  /*2b220*/  @P4 STG.E.U8 desc[UR28][R10.64], R35 ;  /* 0x000000230a004986 */ /* 0x0007e2000c10111c */
[----:B------:R-:W-:Y:S01]  /*2b230*/  ISETP.LT.AND P2, PT, R83, UR4, !P0 ;  /* 0x0000000453007c0c */ /* 0x000fe2000c741270 */
[----:B------:R-:W-:Y:S01]  /*2b240*/  ULDC UR4, c[0x0][0x22c] ;  /* 0x00008b0000047ab9 */ /* 0x000fe20000000800 */
[----:B------:R-:W-:Y:S01]  /*2b250*/  PRMT R31, R14, 0x7772, RZ ;  /* 0x000077720e1f7816 */ /* 0x000fe200000000ff */
[----:B-1----:R-:W1:Y:S01]  /*2b260*/  LDC R37, c[0x0][0x248] ;  /* 0x00009200ff257b82 */ /* 0x002e620000000800 */
[----:B------:R-:W-:Y:S01]  /*2b270*/  LEA.HI.X.SX32 R19, R19, R28, 0x1, P6 ;  /* 0x0000001c13137211 */ /* 0x000fe200030f0eff */
[----:B0-----:R-:W-:Y:S01]  /*2b280*/  IMAD R30, R39, 0x2, R0 ;  /* 0x00000002271e7824 */ /* 0x001fe200078e0200 */
[----:B------:R-:W-:Y:S01]  /*2b290*/  ISETP.LT.AND P1, PT, R82, UR4, !P0 ;  /* 0x0000000452007c0c */ /* 0x000fe2000c721270 */
[----:B------:R0:W-:Y:S01]  /*2b2a0*/  @P5 STG.E.U8 desc[UR28][R8.64], R31 ;  /* 0x0000001f08005986 */ /* 0x0001e2000c10111c */
[----:B------:R-:W-:Y:S01]  /*2b2b0*/  ULDC UR4, c[0x0][0x22c] ;  /* 0x00008b0000047ab9 */ /* 0x000fe20000000800 */
[----:B---3--:R-:W-:-:S02]  /*2b2c0*/  PRMT R35, R15, 0x7772, RZ ;  /* 0x000077720f237816 */ /* 0x008fc400000000ff */
[----:B------:R-:W3:Y:S01]  /*2b2d0*/  LDC R39, c[0x0][0x248] ;  /* 0x00009200ff277b82 */ /* 0x000ee20000000800 */
[-C--:B------:R-:W-:Y:S02]  /*2b2e0*/  IADD3 R10, P5, R0, R3.reuse, RZ ;  /* 0x00000003000a7210 */ /* 0x080fe40007fbe0ff */
[----:B------:R4:W-:Y:S01]  /*2b2f0*/  @P3 STG.E.U8 desc[UR28][R18.64], R35 ;  /* 0x0000002312003986 */ /* 0x0009e2000c10111c */
[----:B------:R-:W-:Y:S02]  /*2b300*/  IADD3 R16, P3, R30, R3, RZ ;  /* 0x000000031e107210 */ /* 0x000fe40007f7e0ff */
[----:B------:R-:W-:Y:S01]  /*2b310*/  ISETP.LT.AND P4, PT, R81, UR4, !P0 ;  /* 0x0000000451007c0c */ /* 0x000fe2000c781270 */
[----:B------:R-:W-:Y:S01]  /*2b320*/  ULDC UR4, c[0x0][0x22c] ;  /* 0x00008b0000047ab9 */ /* 0x000fe20000000800 */
[----:B------:R-:W-:Y:S02]  /*2b330*/  LEA.HI.X.SX32 R11, R0, R28, 0x1, P5 ;  /* 0x0000001c000b7211 */ /* 0x000fe400028f0eff */
[----:B0-----:R-:W-:-:S02]  /*2b340*/  PRMT R31, R12, 0x7773, RZ ;  /* 0x000077730c1f7816 */ /* 0x001fc400000000ff */
[-C--:B------:R-:W-:Y:S01]  /*2b350*/  LEA.HI.X.SX32 R17, R30, R28.reuse, 0x1, P3 ;  /* 0x0000001c1e117211 */ /* 0x080fe200018f0eff */
[----:B----4-:R-:W0:Y:S01]  /*2b360*/  LDC R19, c[0x0][0x248] ;  /* 0x00009200ff137b82 */ /* 0x010e220000000800 */
[----:B------:R-:W-:Y:S02]  /*2b370*/  PRMT R13, R13, 0x7773, RZ ;  /* 0x000077730d0d7816 */ /* 0x000fe400000000ff */
[----:B------:R-:W-:Y:S01]  /*2b380*/  ISETP.LT.AND P6, PT, R80, UR4, !P0 ;  /* 0x0000000450007c0c */ /* 0x000fe2000c7c1270 */
[----:B------:R-:W-:Y:S01]  /*2b390*/  ULDC UR4, c[0x0][0x22c] ;  /* 0x00008b0000047ab9 */ /* 0x000fe20000000800 */
[----:B------:R4:W-:Y:S01]  /*2b3a0*/  @P2 STG.E.U8 desc[UR28][R10.64], R31 ;  /* 0x0000001f0a002986 */ /* 0x0009e2000c10111c */
[----:B------:R-:W-:Y:S01]  /*2b3b0*/  ISETP.LT.AND P5, PT, R79, UR4, !P0 ;  /* 0x000000044f007c0c */ /* 0x000fe2000c7a1270 */
[----:B--2---:R-:W-:Y:S01]  /*2b3c0*/  IMAD R30, R47, 0x2, R30 ;  /* 0x000000022f1e7824 */ /* 0x004fe200078e021e */
[----:B------:R-:W2:Y:S01]  /*2b3d0*/  LDC R35, c[0x0][0x248] ;  /* 0x00009200ff237b82 */ /* 0x000ea20000000800 */
[----:B------:R1:W-:Y:S01]  /*2b3e0*/  @P1 STG.E.U8 desc[UR28][R16.64], R13 ;  /* 0x0000000d10001986 */ /* 0x0003e2000c10111c */
[----:B------:R-:W-:Y:S01]  /*2b3f0*/  ULDC UR4, c[0x0][0x248] ;  /* 0x0000920000047ab9 */ /* 0x000fe20000000800 */
[C---:B------:R-:W-:Y:S01]  /*2b400*/  ISETP.LT.AND P1, PT, R34.reuse, UR5, !P0 ;  /* 0x0000000522007c0c */ /* 0x040fe2000c721270 */
[----:B------:R-:W-:Y:S01]  /*2b410*/  IMAD R34, R34, UR4, RZ ;  /* 0x0000000422227c24 */ /* 0x000fe2000f8e02ff */
[-C--:B------:R-:W-:Y:S01]  /*2b420*/  IADD3 R8, P2, R30, R3.reuse, RZ ;  /* 0x000000031e087210 */ /* 0x080fe20007f5e0ff */
[----:B------:R-:W-:Y:S01]  /*2b430*/  ULDC UR4, c[0x0][0x22c] ;  /* 0x00008b0000047ab9 */ /* 0x000fe20000000800 */
[----:B------:R-:W-:Y:S01]  /*2b440*/  PRMT R15, R15, 0x7773, RZ ;  /* 0x000077730f0f7816 */ /* 0x000fe200000000ff */
[----:B------:R-:W-:Y:S01]  /*2b450*/  ULDC UR5, c[0x0][0x22c] ;  /* 0x00008b0000057ab9 */ /* 0x000fe20000000800 */
[----:B----4-:R-:W-:Y:S01]  /*2b460*/  IADD3 R10, P3, R34, R3, RZ ;  /* 0x00000003220a7210 */ /* 0x010fe20007f7e0ff */
[----:B------:R-:W4:Y:S01]  /*2b470*/  LDC R18, c[0x0][0x248] ;  /* 0x00009200ff127b82 */ /* 0x000f220000000800 */
[----:B------:R-:W-:Y:S01]  /*2b480*/  LEA.HI.X.SX32 R9, R30, R28, 0x1, P2 ;  /* 0x0000001c1e097211 */ /* 0x000fe200010f0eff */
[----:B-1----:R-:W-:Y:S01]  /*2b490*/  IMAD R30, R37, 0x4, R30 ;  /* 0x00000004251e7824 */ /* 0x002fe200078e021e */
[----:B------:R-:W-:-:S02]  /*2b4a0*/  PRMT R17, R14, 0x7773, RZ ;  /* 0x000077730e117816 */ /* 0x000fc400000000ff */
[----:B------:R-:W-:-:S03]  /*2b4b0*/  LEA.HI.X.SX32 R11, R34, R28, 0x1, P3 ;  /* 0x0000001c220b7211 */ /* 0x000fc600018f0eff */
[----:B------:R-:W1:Y:S01]  /*2b4c0*/  LDC R37, c[0x0][0x248] ;  /* 0x00009200ff257b82 */ /* 0x000e620000000800 */
[----:B------:R3:W-:Y:S01]  /*2b4d0*/  @P4 STG.E.U8 desc[UR28][R8.64], R17 ;  /* 0x0000001108004986 */ /* 0x0007e2000c10111c */
[----:B0-----:R-:W-:-:S03]  /*2b4e0*/  IMAD R0, R19, 0x2, R30 ;  /* 0x0000000213007824 */ /* 0x001fc600078e021e */
[----:B------:R0:W-:Y:S01]  /*2b4f0*/  @P1 STG.E.U8 desc[UR28][R10.64], R15 ;  /* 0x0000000f0a001986 */ /* 0x0001e2000c10111c */
[-C--:B------:R-:W-:Y:S02]  /*2b500*/  IADD3 R12, P1, R30, R3.reuse, RZ ;  /* 0x000000031e0c7210 */ /* 0x080fe40007f3e0ff */
[----:B------:R-:W4:Y:S01]  /*2b510*/  LDC R16, c[0x0][0x248] ;  /* 0x00009200ff107b82 */ /* 0x000f220000000800 */
[----:B------:R-:W-:Y:S01]  /*2b520*/  PRMT R31, R20, 0x7770, RZ ;  /* 0x00007770141f7816 */ /* 0x000fe200000000ff */
[----:B--2---:R-:W-:Y:S01]  /*2b530*/  IMAD R14, R35, 0x2, R0 ;  /* 0x00000002230e7824 */ /* 0x004fe200078e0200 */
[-C--:B------:R-:W-:Y:S02]  /*2b540*/  LEA.HI.X.SX32 R13, R30, R28.reuse, 0x1, P1 ;  /* 0x0000001c1e0d7211 */ /* 0x080fe400008f0eff */
[-C--:B---3--:R-:W-:Y:S02]  /*2b550*/  IADD3 R8, P1, R0, R3.reuse, RZ ;  /* 0x0000000300087210 */ /* 0x088fe40007f3e0ff */
[----:B------:R-:W-:Y:S01]  /*2b560*/  ISETP.LT.AND P2, PT, R78, UR7, !P0 ;  /* 0x000000074e007c0c */ /* 0x000fe2000c741270 */
[----:B------:R-:W2:Y:S01]  /*2b570*/  LDC R35, c[0x0][0x248] ;  /* 0x00009200ff237b82 */ /* 0x000ea20000000800 */
[-C--:B------:R-:W-:Y:S01]  /*2b580*/  LEA.HI.X.SX32 R9, R0, R28.reuse, 0x1, P1 ;  /* 0x0000001c00097211 */ /* 0x080fe200008f0eff */
[----:B------:R1:W-:Y:S01]  /*2b590*/  @P6 STG.E.U8 desc[UR28][R12.64], R31 ;  /* 0x0000001f0c006986 */ /* 0x0003e2000c10111c */
[C---:B0-----:R-:W-:Y:S01]  /*2b5a0*/  IADD3 R10, P6, R14.reuse, R3, RZ ;  /* 0x000000030e0a7210 */ /* 0x041fe20007fde0ff */
[----:B------:R-:W-:Y:S01]  /*2b5b0*/  IMAD R0, R39, 0x2, R14 ;  /* 0x0000000227007824 */ /* 0x000fe200078e020e */
[----:B------:R-:W-:Y:S01]  /*2b5c0*/  ISETP.LT.AND P4, PT, R77, UR4, !P0 ;  /* 0x000000044d007c0c */ /* 0x000fe2000c781270 */
[----:B------:R-:W-:Y:S01]  /*2b5d0*/  ULDC UR4, c[0x0][0x22c] ;  /* 0x00008b0000047ab9 */ /* 0x000fe20000000800 */
[----:B------:R-:W-:Y:S01]  /*2b5e0*/  LEA.HI.X.SX32 R11, R14, R28, 0x1, P6 ;  /* 0x0000001c0e0b7211 */ /* 0x000fe200030f0eff */
[----:B------:R-:W-:Y:S01]  /*2b5f0*/  ULDC UR7, c[0x0][0x22c] ;  /* 0x00008b0000077ab9 */ /* 0x000fe20000000800 */
[----:B------:R-:W-:-:S02]  /*2b600*/  PRMT R19, R21, 0x7770, RZ ;  /* 0x0000777015137816 */ /* 0x000fc400000000ff */
[-C--:B------:R-:W-:Y:S02]  /*2b610*/  IADD3 R14, P6, R0, R3.reuse, RZ ;  /* 0x00000003000e7210 */ /* 0x080fe40007fde0ff */
[----:B------:R-:W-:Y:S01]  /*2b620*/  PRMT R17, R22, 0x7770, RZ ;  /* 0x0000777016117816 */ /* 0x000fe200000000ff */
[----:B-1----:R-:W-:Y:S01]  /*2b630*/  IMAD R13, R37, 0x2, R0 ;  /* 0x00000002250d7824 */ /* 0x002fe200078e0200 */
[----:B------:R-:W-:Y:S01]  /*2b640*/  ISETP.LT.AND P3, PT, R76, UR4, !P0 ;  /* 0x000000044c007c0c */ /* 0x000fe2000c761270 */
[----:B------:R-:W-:Y:S01]  /*2b650*/  ULDC UR4, c[0x0][0x22c] ;  /* 0x00008b0000047ab9 */ /* 0x000fe20000000800 */
[----:B------:R-:W-:Y:S01]  /*2b660*/  LEA.HI.X.SX32 R15, R0, R28, 0x1, P6 ;  /* 0x0000001c000f7211 */ /* 0x000fe200030f0eff */
[----:B------:R-:W0:Y:S01]  /*2b670*/  LDC R37, c[0x0][0x248] ;  /* 0x00009200ff257b82 */ /* 0x000e220000000800 */
[----:B------:R-:W-:Y:S01]  /*2b680*/  PRMT R31, R23, 0x7770, RZ ;  /* 0x00007770171f7816 */ /* 0x000fe200000000ff */
[----:B------:R1:W-:Y:S01]  /*2b690*/  @P5 STG.E.U8 desc[UR28][R8.64], R19 ;  /* 0x0000001308005986 */ /* 0x0003e2000c10111c */
[----:B------:R-:W-:Y:S01]  /*2b6a0*/  ISETP.LT.AND P1, PT, R75, UR4, !P0 ;  /* 0x000000044b007c0c */ /* 0x000fe2000c721270 */
[----:B------:R-:W-:Y:S01]  /*2b6b0*/  ULDC UR4, c[0x0][0x22c] ;  /* 0x00008b0000047ab9 */ /* 0x000fe20000000800 */
[----:B----4-:R-:W-:Y:S01]  /*2b6c0*/  IMAD R0, R16, 0x2, R13 ;  /* 0x0000000210007824 */ /* 0x010fe200078e020d */
[----:B------:R-:W-:Y:S01]  /*2b6d0*/  @P2 STG.E.U8 desc[UR28][R10.64], R17 ;  /* 0x000000110a002986 */ /* 0x000fe2000c10111c */
[----:B------:R-:W-:Y:S01]  /*2b6e0*/  ISETP.LT.AND P5, PT, R74, UR4, !P0 ;  /* 0x000000044a007c0c */ /* 0x000fe2000c7a1270 */
[----:B------:R-:W-:Y:S01]  /*2b6f0*/  ULDC UR4, c[0x0][0x22c] ;  /* 0x00008b0000047ab9 */ /* 0x000fe20000000800 */
[----:B------:R-:W3:Y:S01]  /*2b700*/  LDC R16, c[0x0][0x248] ;  /* 0x00009200ff107b82 */ /* 0x000ee20000000800 */
[----:B------:R4:W-:Y:S01]  /*2b710*/  @P4 STG.E.U8 desc[UR28][R14.64], R31 ;  /* 0x0000001f0e004986 */ /* 0x0009e2000c10111c */
[----:B-1----:R-:W-:-:S02]  /*2b720*/  IADD3 R8, P2, R13, R3, RZ ;  /* 0x000000030d087210 */ /* 0x002fc40007f5e0ff */
[----:B------:R-:W-:Y:S02]  /*2b730*/  PRMT R19, R20, 0x7771, RZ ;  /* 0x0000777114137816 */ /* 0x000fe400000000ff */
[-C--:B------:R-:W-:Y:S02]  /*2b740*/  LEA.HI.X.SX32 R9, R13, R28.reuse, 0x1, P2 ;  /* 0x0000001c0d097211 */ /* 0x080fe400010f0eff */
[----:B------:R-:W-:Y:S01]  /*2b750*/  ISETP.LT.AND P6, PT, R73, UR4, !P0 ;  /* 0x0000000449007c0c */ /* 0x000fe2000c7c1270 */
[----:B------:R-:W-:Y:S01]  /*2b760*/  ULDC UR4, c[0x0][0x22c] ;  /* 0x00008b0000047ab9 */ /* 0x000fe20000000800 */
[----:B----4-:R-:W1:Y:S01]  /*2b770*/  LDC R31, c[0x0][0x248] ;  /* 0x00009200ff1f7b82 */ /* 0x010e620000000800 */
[----:B------:R-:W-:Y:S01]  /*2b780*/  IADD3 R12, P4, R0, R3, RZ ;  /* 0x00000003000c7210 */ /* 0x000fe20007f9e0ff */
[----:B------:R4:W-:Y:S01]  /*2b790*/  @P3 STG.E.U8 desc[UR28][R8.64], R19 ;  /* 0x0000001308003986 */ /* 0x0009e2000c10111c */
[----:B------:R-:W-:Y:S01]  /*2b7a0*/  ISETP.LT.AND P2, PT, R72, UR4, !P0 ;  /* 0x0000000448007c0c */ /* 0x000fe2000c741270 */
[----:B------:R-:W-:Y:S01]  /*2b7b0*/  ULDC UR4, c[0x0][0x248] ;  /* 0x0000920000047ab9 */ /* 0x000fe20000000800 */
[----:B------:R-:W-:-:S03]  /*2b7c0*/  LEA.HI.X.SX32 R13, R0, R28, 0x1, P4 ;  /* 0x0000001c000d7211 */ /* 0x000fc600020f0eff */
[----:B------:R-:W3:Y:S01]  /*2b7d0*/  LDC R14, c[0x0][0x248] ;  /* 0x00009200ff0e7b82 */ /* 0x000ee20000000800 */
[----:B------:R-:W-:Y:S01]  /*2b7e0*/  PRMT R17, R21, 0x7771, RZ ;  /* 0x0000777115117816 */ /* 0x000fe200000000ff */
[----:B--2---:R-:W-:Y:S01]  /*2b7f0*/  IMAD R0, R35, 0x2, R0 ;  /* 0x0000000223007824 */ /* 0x004fe200078e0200 */
[C---:B------:R-:W-:Y:S01]  /*2b800*/  ISETP.LT.AND P3, PT, R33.reuse, UR5, !P0 ;  /* 0x0000000521007c0c */ /* 0x040fe2000c761270 */
[----:B------:R-:W-:Y:S01]  /*2b810*/  IMAD R33, R33, UR4, RZ ;  /* 0x0000000421217c24 */ /* 0x000fe2000f8e02ff */
[----:B------:R-:W-:Y:S01]  /*2b820*/  PRMT R15, R23, 0x7771, RZ ;  /* 0x00007771170f7816 */ /* 0x000fe200000000ff */
[----:B------:R2:W-:Y:S02]  /*2b830*/  @P1 STG.E.U8 desc[UR28][R12.64], R17 ;  /* 0x000000110c001986 */ /* 0x0005e4000c10111c */
[----:B------:R-:W3:Y:S01]  /*2b840*/  LDC R35, c[0x0][0x248] ;  /* 0x00009200ff237b82 */ /* 0x000ee20000000800 */
[CC--:B------:R-:W-:Y:S01]  /*2b850*/  IADD3 R10, P1, R0.reuse, R3.reuse, RZ ;  /* 0x00000003000a7210 */ /* 0x0c0fe20007f3e0ff */
[----:B------:R-:W-:Y:S01]  /*2b860*/  ULDC UR4, c[0x0][0x22c] ;  /* 0x00008b0000047ab9 */ /* 0x000fe20000000800 */
[----:B----4-:R-:W-:Y:S01]  /*2b870*/  IADD3 R8, P4, R33, R3, RZ ;  /* 0x0000000321087210 */ /* 0x010fe20007f9e0ff */
[----:B------:R-:W-:Y:S01]  /*2b880*/  ULDC UR5, c[0x0][0x22c] ;  /* 0x00008b0000057ab9 */ /* 0x000fe20000000800 */
[-C--:B------:R-:W-:Y:S01]  /*2b890*/  LEA.HI.X.SX32 R11, R0, R28.reuse, 0x1, P1 ;  /* 0x0000001c000b7211 */ /* 0x080fe200008f0eff */
[----:B0-----:R-:W-:Y:S01]  /*2b8a0*/  IMAD R0, R37, 0x4, R0 ;  /* 0x0000000425007824 */ /* 0x001fe200078e0200 */
[----:B------:R-:W-:-:S02]  /*2b8b0*/  LEA.HI.X.SX32 R9, R33, R28, 0x1, P4 ;  /* 0x0000001c21097211 */ /* 0x000fc400020f0eff */
[----:B------:R-:W0:Y:S01]  /*2b8c0*/  LDC R33, c[0x0][0x248] ;  /* 0x00009200ff217b82 */ /* 0x000e220000000800 */
[----:B--2---:R-:W-:-:S05]  /*2b8d0*/  PRMT R17, R22, 0x7771, RZ ;  /* 0x0000777116117816 */ /* 0x004fca00000000ff */
[----:B------:R1:W-:Y:S04]  /*2b8e0*/  @P5 STG.E.U8 desc[UR28][R10.64], R17 ;  /* 0x000000110a005986 */ /* 0x0003e8000c10111c */
[----:B------:R2:W-:Y:S01]  /*2b8f0*/  @P3 STG.E.U8 desc[UR28][R8.64], R15 ;  /* 0x0000000f08003986 */ /* 0x0005e2000c10111c */
[----:B------:R-:W-:-:S04]  /*2b900*/  IADD3 R12, P3, R0, R3, RZ ;  /* 0x00000003000c7210 */ /* 0x000fc80007f7e0ff */
[----:B------:R-:W-:Y:S01]  /*2b910*/  LEA.HI.X.SX32 R13, R0, R28, 0x1, P3 ;  /* 0x0000001c000d7211 */ /* 0x000fe200018f0eff */
[----:B-1----:R-:W-:Y:S01]  /*2b920*/  IMAD R11, R31, 0x2, R0 ;  /* 0x000000021f0b7824 */ /* 0x002fe200078e0200 */
[----:B------:R-:W-:-:S03]  /*2b930*/  PRMT R31, R20, 0x7772, RZ ;  /* 0x00007772141f7816 */ /* 0x000fc600000000ff */
[----:B---3--:R-:W-:-:S04]  /*2b940*/  IMAD R0, R14, 0x2, R11 ;  /* 0x000000020e007824 */ /* 0x008fc800078e020b */
[----:B--2---:R-:W-:Y:S02]  /*2b950*/  IMAD R15, R35, 0x2, R0 ;  /* 0x00000002230f7824 */ /* 0x004fe400078e0200 */
[----:B------:R-:W1:Y:S01]  /*2b960*/  LDC R35, c[0x0][0x248] ;  /* 0x00009200ff237b82 */ /* 0x000e620000000800 */
[-C--:B------:R-:W-:Y:S01]  /*2b970*/  IADD3 R10, P3, R11, R3.reuse, RZ ;  /* 0x000000030b0a7210 */ /* 0x080fe20007f7e0ff */
[----:B------:R2:W-:Y:S01]  /*2b980*/  @P6 STG.E.U8 desc[UR28][R12.64], R31 ;  /* 0x0000001f0c006986 */ /* 0x0005e2000c10111c */
[----:B------:R-:W-:Y:S01]  /*2b990*/  ISETP.LT.AND P1, PT, R71, UR7, !P0 ;  /* 0x0000000747007c0c */ /* 0x000fe2000c721270 */
[----:B------:R-:W-:Y:S01]  /*2b9a0*/  ULDC UR7, c[0x0][0x22c] ;  /* 0x00008b0000077ab9 */ /* 0x000fe20000000800 */
[----:B------:R-:W-:Y:S02]  /*2b9b0*/  IADD3 R8, P6, R0, R3, RZ ;  /* 0x0000000300087210 */ /* 0x000fe40007fde0ff */
[----:B------:R-:W-:Y:S01]  /*2b9c0*/  ISETP.LT.AND P5, PT, R70, UR4, !P0 ;  /* 0x0000000446007c0c */ /* 0x000fe2000c7a1270 */
[----:B------:R-:W-:Y:S01]  /*2b9d0*/  ULDC UR4, c[0x0][0x22c] ;  /* 0x00008b0000047ab9 */ /* 0x000fe20000000800 */
[----:B------:R-:W-:-:S02]  /*2b9e0*/  LEA.HI.X.SX32 R11, R11, R28, 0x1, P3 ;  /* 0x0000001c0b0b7211 */ /* 0x000fc400018f0eff */
[----:B------:R-:W-:Y:S02]  /*2b9f0*/  PRMT R19, R21, 0x7772, RZ ;  /* 0x0000777215137816 */ /* 0x000fe400000000ff */
[-C--:B------:R-:W-:Y:S01]  /*2ba00*/  LEA.HI.X.SX32 R9, R0, R28.reuse, 0x1, P6 ;  /* 0x0000001c00097211 */ /* 0x080fe200030f0eff */
[----:B------:R-:W-:Y:S01]  /*2ba10*/  IMAD R0, R16, 0x2, R15 ;  /* 0x0000000210007824 */ /* 0x000fe200078e020f */
[----:B------:R-:W-:Y:S01]  /*2ba20*/  IADD3 R14, P6, R15, R3, RZ ;  /* 0x000000030f0e7210 */ /* 0x000fe20007fde0ff */
[----:B------:R3:W-:Y:S01]  /*2ba30*/  @P2 STG.E.U8 desc[UR28][R10.64], R19 ;  /* 0x000000130a002986 */ /* 0x0007e2000c10111c */
[----:B------:R-:W-:Y:S01]  /*2ba40*/  ISETP.LT.AND P4, PT, R69, UR4, !P0 ;  /* 0x0000000445007c0c */ /* 0x000fe2000c781270 */
[----:B------:R-:W-:Y:S01]  /*2ba50*/  ULDC UR4, c[0x0][0x22c] ;  /* 0x00008b0000047ab9 */ /* 0x000fe20000000800 */
[----:B------:R-:W-:Y:S01]  /*2ba60*/  PRMT R17, R22, 0x7772, RZ ;  /* 0x0000777216117816 */ /* 0x000fe200000000ff */
[----:B0-----:R-:W-:Y:S01]  /*2ba70*/  IMAD R16, R33, 0x2, R0 ;  /* 0x0000000221107824 */ /* 0x001fe200078e0200 */
[----:B------:R-:W-:Y:S01]  /*2ba80*/  LEA.HI.X.SX32 R15, R15, R28, 0x1, P6 ;  /* 0x0000001c0f0f7211 */ /* 0x000fe200030f0eff */
[----:B--2---:R-:W0:Y:S01]  /*2ba90*/  LDC R31, c[0x0][0x248] ;  /* 0x00009200ff1f7b82 */ /* 0x004e220000000800 */
[----:B------:R-:W-:Y:S01]  /*2baa0*/  ISETP.LT.AND P3, PT, R68, UR4, !P0 ;  /* 0x0000000444007c0c */ /* 0x000fe2000c761270 */
[----:B------:R2:W-:Y:S01]  /*2bab0*/  @P1 STG.E.U8 desc[UR28][R8.64], R17 ;  /* 0x0000001108001986 */ /* 0x0005e2000c10111c */
[----:B------:R-:W-:Y:S01]  /*2bac0*/  ULDC UR4, c[0x0][0x22c] ;  /* 0x00008b0000047ab9 */ /* 0x000fe20000000800 */
[----:B---3--:R-:W-:-:S02]  /*2bad0*/  PRMT R19, R23, 0x7772, RZ ;  /* 0x0000777217137816 */ /* 0x008fc400000000ff */
[-C--:B------:R-:W-:Y:S02]  /*2bae0*/  IADD3 R10, P6, R0, R3.reuse, RZ ;  /* 0x00000003000a7210 */ /* 0x080fe40007fde0ff */
[----:B------:R-:W3:Y:S01]  /*2baf0*/  LDC R33, c[0x0][0x248] ;  /* 0x00009200ff217b82 */ /* 0x000ee20000000800 */
[----:B------:R4:W-:Y:S01]  /*2bb00*/  @P5 STG.E.U8 desc[UR28][R14.64], R19 ;  /* 0x000000130e005986 */ /* 0x0009e2000c10111c */
[----:B------:R-:W-:Y:S02]  /*2bb10*/  IADD3 R12, P5, R16, R3, RZ ;  /* 0x00000003100c7210 */ /* 0x000fe40007fbe0ff */
[----:B------:R-:W-:Y:S01]  /*2bb20*/  ISETP.LT.AND P2, PT, R67, UR4, !P0 ;  /* 0x0000000443007c0c */ /* 0x000fe2000c741270 */
[----:B------:R-:W-:Y:S01]  /*2bb30*/  ULDC UR4, c[0x0][0x22c] ;  /* 0x00008b0000047ab9 */ /* 0x000fe20000000800 */
[----:B------:R-:W-:Y:S02]  /*2bb40*/  LEA.HI.X.SX32 R11, R0, R28, 0x1, P6 ;  /* 0x0000001c000b7211 */ /* 0x000fe400030f0eff */
[----:B--2---:R-:W-:-:S02]  /*2bb50*/  PRMT R17, R20, 0x7773, RZ ;  /* 0x0000777314117816 */ /* 0x004fc400000000ff */
[----:B------:R-:W-:Y:S01]  /*2bb60*/  ISETP.LT.AND P1, PT, R66, UR4, !P0 ;  /* 0x0000000442007c0c */ /* 0x000fe2000c721270 */
[----:B------:R-:W-:Y:S01]  /*2bb70*/  ULDC UR4, c[0x0][0x22c] ;  /* 0x00008b0000047ab9 */ /* 0x000fe20000000800 */
[-C--:B------:R-:W-:Y:S01]  /*2bb80*/  LEA.HI.X.SX32 R13, R16, R28.reuse, 0x1, P5 ;  /* 0x0000001c100d7211 */ /* 0x080fe200028f0eff */
[----:B-1----:R-:W-:Y:S01]  /*2bb90*/  IMAD R16, R35, 0x2, R16 ;  /* 0x0000000223107824 */ /* 0x002fe200078e0210 */
[----:B------:R-:W-:Y:S01]  /*2bba0*/  PRMT R21, R21, 0x7773, RZ ;  /* 0x0000777315157816 */ /* 0x000fe200000000ff */
[----:B----4-:R-:W1:Y:S01]  /*2bbb0*/  LDC R19, c[0x0][0x248] ;  /* 0x00009200ff137b82 */ /* 0x010e620000000800 */
[----:B------:R-:W-:Y:S01]  /*2bbc0*/  ISETP.LT.AND P6, PT, R65, UR4, !P0 ;  /* 0x0000000441007c0c */ /* 0x000fe2000c7c1270 */
[----:B------:R2:W-:Y:S01]  /*2bbd0*/  @P4 STG.E.U8 desc[UR28][R10.64], R17 ;  /* 0x000000110a004986 */ /* 0x0005e2000c10111c */
[----:B------:R-:W-:Y:S01]  /*2bbe0*/  ULDC UR4, c[0x0][0x248] ;  /* 0x0000920000047ab9 */ /* 0x000fe20000000800 */
[C---:B------:R-:W-:Y:S01]  /*2bbf0*/  ISETP.LT.AND P4, PT, R32.reuse, UR5, !P0 ;  /* 0x0000000520007c0c */ /* 0x040fe2000c781270 */
[----:B------:R-:W-:Y:S01]  /*2bc00*/  IMAD R32, R32, UR4, RZ ;  /* 0x0000000420207c24 */ /* 0x000fe2000f8e02ff */
[----:B------:R4:W-:Y:S01]  /*2bc10*/  @P3 STG.E.U8 desc[UR28][R12.64], R21 ;  /* 0x000000150c003986 */ /* 0x0009e2000c10111c */
[-C--:B------:R-:W-:Y:S01]  /*2bc20*/  IADD3 R8, P3, R16, R3.reuse, RZ ;  /* 0x0000000310087210 */ /* 0x080fe20007f7e0ff */
[----:B------:R-:W-:Y:S01]  /*2bc30*/  ULDC UR4, c[0x0][0x22c] ;  /* 0x00008b0000047ab9 */ /* 0x000fe20000000800 */
[----:B------:R-:W-:Y:S01]  /*2bc40*/  PRMT R15, R22, 0x7773, RZ ;  /* 0x00007773160f7816 */ /* 0x000fe200000000ff */
[----:B------:R-:W-:Y:S01]  /*2bc50*/  ULDC UR5, c[0x0][0x22c] ;  /* 0x00008b0000057ab9 */ /* 0x000fe20000000800 */
[----:B------:R-:W-:Y:S01]  /*2bc60*/  LEA.HI.X.SX32 R9, R16, R28, 0x1, P3 ;  /* 0x0000001c10097211 */ /* 0x000fe200018f0eff */
[----:B------:R-:W3:Y:S01]  /*2bc70*/  LDC R35, c[0x0][0x248] ;  /* 0x00009200ff237b82 */ /* 0x000ee20000000800 */
[----:B--2---:R-:W-:-:S07]  /*2bc80*/  IADD3 R10, P3, R32, R3, RZ ;  /* 0x00000003200a7210 */ /* 0x004fce0007f7e0ff */
[----:B------:R-:W2:Y:S01]  /*2bc90*/  LDC R17, c[0x0][0x248] ;  /* 0x00009200ff117b82 */ /* 0x000ea20000000800 */
[----:B------:R-:W-:Y:S01]  /*2bca0*/  PRMT R23, R23, 0x7773, RZ ;  /* 0x0000777317177816 */ /* 0x000fe200000000ff */
[----:B0-----:R-:W-:Y:S01]  /*2bcb0*/  IMAD R16, R31, 0x4, R16 ;  /* 0x000000041f107824 */ /* 0x001fe200078e0210 */
[----:B------:R-:W-:-:S05]  /*2bcc0*/  LEA.HI.X.SX32 R11, R32, R28, 0x1, P3 ;  /* 0x0000001c200b7211 */ /* 0x000fca00018f0eff */
[----:B----4-:R-:W0:Y:S01]  /*2bcd0*/  LDC R21, c[0x0][0x248] ;  /* 0x00009200ff157b82 */ /* 0x010e220000000800 */
[----:B------:R4:W-:Y:S04]  /*2bce0*/  @P2 STG.E.U8 desc[UR28][R8.64], R15 ;  /* 0x0000000f08002986 */ /* 0x0009e8000c10111c */
[----:B------:R4:W-:Y:S03]  /*2bcf0*/  @P4 STG.E.U8 desc[UR28][R10.64], R23 ;  /* 0x000000170a004986 */ /* 0x0009e6000c10111c */
[----:B------:R-:W3:Y:S01]  /*2bd00*/  LDC R31, c[0x0][0x248] ;  /* 0x00009200ff1f7b82 */ /* 0x000ee20000000800 */
[----:B------:R-:W-:-:S04]  /*2bd10*/  IADD3 R12, P4, R16, R3, RZ ;  /* 0x00000003100c7210 */ /* 0x000fc80007f9e0ff */
[-C--:B------:R-:W-:Y:S01]  /*2bd20*/  LEA.HI.X.SX32 R13, R16, R28.reuse, 0x1, P4 ;  /* 0x0000001c100d7211 */ /* 0x080fe200020f0eff */
[----:B-1----:R-:W-:Y:S01]  /*2bd30*/  IMAD R16, R19, 0x2, R16 ;  /* 0x0000000213107824 */ /* 0x002fe200078e0210 */
[----:B----4-:R-:W-:Y:S01]  /*2bd40*/  PRMT R15, R24, 0x7770, RZ ;  /* 0x00007770180f7816 */ /* 0x010fe200000000ff */
[----:B------:R-:W1:Y:S02]  /*2bd50*/  LDC R23, c[0x0][0x248] ;  /* 0x00009200ff177b82 */ /* 0x000e640000000800 */
[----:B--2---:R-:W-:Y:S02]  /*2bd60*/  IMAD R0, R17, 0x2, R16 ;  /* 0x0000000211007824 */ /* 0x004fe400078e0210 */
[----:B------:R2:W-:Y:S01]  /*2bd70*/  @P1 STG.E.U8 desc[UR28][R12.64], R15 ;  /* 0x0000000f0c001986 */ /* 0x0005e2000c10111c */
[C---:B------:R-:W-:Y:S02]  /*2bd80*/  IADD3 R8, P1, R16.reuse, R3, RZ ;  /* 0x0000000310087210 */ /* 0x040fe40007f3e0ff */
[----:B------:R-:W-:Y:S01]  /*2bd90*/  PRMT R19, R25, 0x7770, RZ ;  /* 0x0000777019137816 */ /* 0x000fe200000000ff */
[----:B0-----:R-:W-:Y:S01]  /*2bda0*/  IMAD R14, R21, 0x2, R0 ;  /* 0x00000002150e7824 */ /* 0x001fe200078e0200 */
[----:B------:R-:W-:-:S02]  /*2bdb0*/  LEA.HI.X.SX32 R9, R16, R28, 0x1, P1 ;  /* 0x0000001c10097211 */ /* 0x000fc400008f0eff */
[----:B------:R-:W-:-:S03]  /*2bdc0*/  IADD3 R10, P1, R0, R3, RZ ;  /* 0x00000003000a7210 */ /* 0x000fc60007f3e0ff */
[----:B------:R0:W-:Y:S01]  /*2bdd0*/  @P6 STG.E.U8 desc[UR28][R8.64], R19 ;  /* 0x0000001308006986 */ /* 0x0001e2000c10111c */
[-C--:B------:R-:W-:Y:S01]  /*2bde0*/  LEA.HI.X.SX32 R11, R0, R28.reuse, 0x1, P1 ;  /* 0x0000001c000b7211 */ /* 0x080fe200008f0eff */
[----:B---3--:R-:W-:Y:S01]  /*2bdf0*/  IMAD R0, R31, 0x2, R14 ;  /* 0x000000021f007824 */ /* 0x008fe200078e020e */
[CC--:B--2---:R-:W-:Y:S01]  /*2be00*/  IADD3 R12, P6, R14.reuse, R3.reuse, RZ ;  /* 0x000000030e0c7210 */ /* 0x0c4fe20007fde0ff */
[----:B------:R-:W2:Y:S02]  /*2be10*/  LDC R31, c[0x0][0x248] ;  /* 0x00009200ff1f7b82 */ /* 0x000ea40000000800 */
[----:B------:R-:W-:Y:S01]  /*2be20*/  IMAD R16, R33, 0x2, R0 ;  /* 0x0000000221107824 */ /* 0x000fe200078e0200 */
[-C--:B------:R-:W-:Y:S02]  /*2be30*/  LEA.HI.X.SX32 R13, R14, R28.reuse, 0x1, P6 ;  /* 0x0000001c0e0d7211 */ /* 0x080fe400030f0eff */
[-C--:B------:R-:W-:Y:S02]  /*2be40*/  IADD3 R14, P6, R0, R3.reuse, RZ ;  /* 0x00000003000e7210 */ /* 0x080fe40007fde0ff */
[----:B------:R-:W-:Y:S01]  /*2be50*/  ISETP.LT.AND P5, PT, R64, UR7, !P0 ;  /* 0x0000000740007c0c */ /* 0x000fe2000c7a1270 */
[----:B------:R-:W-:Y:S01]  /*2be60*/  ULDC UR7, c[0x0][0x22c] ;  /* 0x00008b0000077ab9 */ /* 0x000fe20000000800 */
[----:B------:R-:W-:Y:S01]  /*2be70*/  LEA.HI.X.SX32 R15, R0, R28, 0x1, P6 ;  /* 0x0000001c000f7211 */ /* 0x000fe200030f0eff */
[----:B------:R-:W3:Y:S01]  /*2be80*/  LDC R33, c[0x0][0x248] ;  /* 0x00009200ff217b82 */ /* 0x000ee20000000800 */
[----:B0-----:R-:W-:-:S02]  /*2be90*/  IADD3 R8, P6, R16, R3, RZ ;  /* 0x0000000310087210 */ /* 0x001fc40007fde0ff */
[----:B------:R-:W-:Y:S01]  /*2bea0*/  ISETP.LT.AND P3, PT, R63, UR4, !P0 ;  /* 0x000000043f007c0c */ /* 0x000fe2000c761270 */
[----:B------:R-:W-:Y:S01]  /*2beb0*/  ULDC UR4, c[0x0][0x22c] ;  /* 0x00008b0000047ab9 */ /* 0x000fe20000000800 */
[----:B------:R-:W-:Y:S01]  /*2bec0*/  LEA.HI.X.SX32 R9, R16, R28, 0x1, P6 ;  /* 0x0000001c10097211 */ /* 0x000fe200030f0eff */
[----:B-1----:R-:W-:Y:S01]  /*2bed0*/  IMAD R16, R23, 0x2, R16 ;  /* 0x0000000217107824 */ /* 0x002fe200078e0210 */
[----:B------:R-:W-:Y:S01]  /*2bee0*/  ISETP.LT.AND P2, PT, R62, UR4, !P0 ;  /* 0x000000043e007c0c */ /* 0x000fe2000c741270 */
[----:B------:R-:W0:Y:S01]  /*2bef0*/  LDC R23, c[0x0][0x248] ;  /* 0x00009200ff177b82 */ /* 0x000e220000000800 */
[----:B------:R-:W-:Y:S01]  /*2bf00*/  PRMT R17, R26, 0x7770, RZ ;  /* 0x000077701a117816 */ /* 0x000fe200000000ff */
[----:B------:R-:W-:Y:S01]  /*2bf10*/  ULDC UR4, c[0x0][0x22c] ;  /* 0x00008b0000047ab9 */ /* 0x000fe20000000800 */
[----:B------:R-:W-:Y:S02]  /*2bf20*/  PRMT R21, R27, 0x7770, RZ ;  /* 0x000077701b157816 */ /* 0x000fe400000000ff */
[----:B------:R-:W-:Y:S01]  /*2bf30*/  ISETP.LT.AND P4, PT, R61, UR4, !P0 ;  /* 0x000000043d007c0c */ /* 0x000fe2000c781270 */
[----:B------:R-:W-:Y:S01]  /*2bf40*/  ULDC UR4, c[0x0][0x22c] ;  /* 0x00008b0000047ab9 */ /* 0x000fe20000000800 */
[----:B------:R1:W-:Y:S01]  /*2bf50*/  @P5 STG.E.U8 desc[UR28][R10.64], R17 ;  /* 0x000000110a005986 */ /* 0x0003e2000c10111c */
[----:B------:R-:W-:-:S02]  /*2bf60*/  PRMT R19, R24, 0x7771, RZ ;  /* 0x0000777118137816 */ /* 0x000fc400000000ff */
[----:B------:R-:W-:Y:S01]  /*2bf70*/  ISETP.LT.AND P1, PT, R60, UR4, !P0 ;  /* 0x000000043c007c0c */ /* 0x000fe2000c721270 */
[----:B------:R4:W-:Y:S01]  /*2bf80*/  @P3 STG.E.U8 desc[UR28][R12.64], R21 ;  /* 0x000000150c003986 */ /* 0x0009e2000c10111c */
[----:B------:R-:W-:Y:S02]  /*2bf90*/  ULDC UR4, c[0x0][0x22c] ;  /* 0x00008b0000047ab9 */ /* 0x000fe40000000800 */
[----:B------:R-:W-:Y:S01]  /*2bfa0*/  ISETP.LT.AND P5, PT, R59, UR4, !P0 ;  /* 0x000000043b007c0c */ /* 0x000fe2000c7a1270 */
[----:B------:R2:W-:Y:S01]  /*2bfb0*/  @P2 STG.E.U8 desc[UR28][R14.64], R19 ;  /* 0x000000130e002986 */ /* 0x0005e2000c10111c */
[----:B------:R-:W-:Y:S01]  /*2bfc0*/  ULDC UR4, c[0x0][0x22c] ;  /* 0x00008b0000047ab9 */ /* 0x000fe20000000800 */
[----:B-1----:R-:W-:Y:S01]  /*2bfd0*/  IADD3 R10, P2, R16, R3, RZ ;  /* 0x00000003100a7210 */ /* 0x002fe20007f5e0ff */
[----:B----4-:R-:W1:Y:S01]  /*2bfe0*/  LDC R21, c[0x0][0x248] ;  /* 0x00009200ff157b82 */ /* 0x010e620000000800 */
[----:B------:R-:W-:Y:S01]  /*2bff0*/  ISETP.LT.AND P3, PT, R58, UR4, !P0 ;  /* 0x000000043a007c0c */ /* 0x000fe2000c761270 */
[----:B------:R-:W-:Y:S01]  /*2c000*/  ULDC UR4, c[0x0][0x248] ;  /* 0x0000920000047ab9 */ /* 0x000fe20000000800 */
[----:B------:R-:W-:-:S02]  /*2c010*/  PRMT R17, R25, 0x7771, RZ ;  /* 0x0000777119117816 */ /* 0x000fc400000000ff */
[C---:B------:R-:W-:Y:S01]  /*2c020*/  ISETP.LT.AND P6, PT, R7.reuse, UR5, !P0 ;  /* 0x0000000507007c0c */ /* 0x040fe2000c7c1270 */
[----:B------:R-:W-:Y:S01]  /*2c030*/  IMAD R7, R7, UR4, RZ ;  /* 0x0000000407077c24 */ /* 0x000fe2000f8e02ff */
[----:B------:R-:W-:Y:S01]  /*2c040*/  LEA.HI.X.SX32 R11, R16, R28, 0x1, P2 ;  /* 0x0000001c100b7211 */ /* 0x000fe200010f0eff */
[----:B--2---:R-:W2:Y:S01]  /*2c050*/  LDC R14, c[0x0][0x248] ;  /* 0x00009200ff0e7b82 */ /* 0x004ea20000000800 */
[----:B------:R-:W-:Y:S01]  /*2c060*/  PRMT R13, R26, 0x7771, RZ ;  /* 0x000077711a0d7816 */ /* 0x000fe200000000ff */
[----:B------:R4:W-:Y:S01]  /*2c070*/  @P4 STG.E.U8 desc[UR28][R8.64], R17 ;  /* 0x0000001108004986 */ /* 0x0009e2000c10111c */
[----:B0-----:R-:W-:Y:S01]  /*2c080*/  IMAD R16, R23, 0x4, R16 ;  /* 0x0000000417107824 */ /* 0x001fe200078e0210 */
[----:B------:R-:W-:Y:S01]  /*2c090*/  PRMT R15, R27, 0x7771, RZ ;  /* 0x000077711b0f7816 */ /* 0x000fe200000000ff */
[----:B------:R-:W-:Y:S01]  /*2c0a0*/  ULDC UR4, c[0x0][0x22c] ;  /* 0x00008b0000047ab9 */ /* 0x000fe20000000800 */
[----:B------:R0:W-:Y:S01]  /*2c0b0*/  @P1 STG.E.U8 desc[UR28][R10.64], R13 ;  /* 0x0000000d0a001986 */ /* 0x0001e2000c10111c */
[----:B------:R-:W-:Y:S01]  /*2c0c0*/  PRMT R19, R25, 0x7772, RZ ;  /* 0x0000777219137816 */ /* 0x000fe200000000ff */
[----:B------:R-:W3:Y:S01]  /*2c0d0*/  LDC R23, c[0x0][0x248] ;  /* 0x00009200ff177b82 */ /* 0x000ee20000000800 */
[----:B------:R-:W-:Y:S01]  /*2c0e0*/  ULDC UR5, c[0x0][0x22c] ;  /* 0x00008b0000057ab9 */ /* 0x000fe20000000800 */
[----:B----4-:R-:W-:-:S04]  /*2c0f0*/  IADD3 R8, P1, R7, R3, RZ ;  /* 0x0000000307087210 */ /* 0x010fc80007f3e0ff */
[----:B------:R-:W-:Y:S01]  /*2c100*/  LEA.HI.X.SX32 R9, R7, R28, 0x1, P1 ;  /* 0x0000001c07097211 */ /* 0x000fe200008f0eff */
[----:B-1----:R-:W-:-:S04]  /*2c110*/  IMAD R0, R21, 0x2, R16 ;  /* 0x0000000215007824 */ /* 0x002fc800078e0210 */
[----:B------:R1:W-:Y:S01]  /*2c120*/  @P6 STG.E.U8 desc[UR28][R8.64], R15 ;  /* 0x0000000f08006986 */ /* 0x0003e2000c10111c */
[CC--:B0-----:R-:W-:Y:S01]  /*2c130*/  IADD3 R10, P6, R16.reuse, R3.reuse, RZ ;  /* 0x00000003100a7210 */ /* 0x0c1fe20007fde0ff */
[----:B------:R-:W-:Y:S02]  /*2c140*/  IMAD R7, R31, 0x2, R0 ;  /* 0x000000021f077824 */ /* 0x000fe400078e0200 */
[----:B------:R-:W0:Y:S01]  /*2c150*/  LDC R31, c[0x0][0x248] ;  /* 0x00009200ff1f7b82 */ /* 0x000e220000000800 */
[-C--:B------:R-:W-:Y:S02]  /*2c160*/  LEA.HI.X.SX32 R11, R16, R28.reuse, 0x1, P6 ;  /* 0x0000001c100b7211 */ /* 0x080fe400030f0eff */
[CC--:B------:R-:W-:Y:S02]  /*2c170*/  IADD3 R12, P6, R0.reuse, R3.reuse, RZ ;  /* 0x00000003000c7210 */ /* 0x0c0fe40007fde0ff */
[----:B------:R-:W-:Y:S01]  /*2c180*/  ISETP.LT.AND P4, PT, R57, UR7, !P0 ;  /* 0x0000000739007c0c */ /* 0x000fe2000c781270 */
[----:B------:R-:W-:Y:S01]  /*2c190*/  ULDC UR7, c[0x0][0x22c] ;  /* 0x00008b0000077ab9 */ /* 0x000fe20000000800 */
[----:B------:R-:W-:Y:S01]  /*2c1a0*/  LEA.HI.X.SX32 R13, R0, R28, 0x1, P6 ;  /* 0x0000001c000d7211 */ /* 0x000fe200030f0eff */
[----:B--2---:R-:W-:Y:S01]  /*2c1b0*/  IMAD R0, R14, 0x2, R7 ;  /* 0x000000020e007824 */ /* 0x004fe200078e0207 */
[----:B-1----:R-:W-:-:S02]  /*2c1c0*/  IADD3 R8, P6, R7, R3, RZ ;  /* 0x0000000307087210 */ /* 0x002fc40007fde0ff */
[----:B------:R-:W-:Y:S01]  /*2c1d0*/  ISETP.LT.AND P2, PT, R55, UR4, !P0 ;  /* 0x0000000437007c0c */ /* 0x000fe2000c741270 */
[----:B------:R-:W-:Y:S01]  /*2c1e0*/  ULDC UR4, c[0x0][0x22c] ;  /* 0x00008b0000047ab9 */ /* 0x000fe20000000800 */
[----:B------:R-:W-:Y:S02]  /*2c1f0*/  PRMT R21, R24, 0x7772, RZ ;  /* 0x0000777218157816 */ /* 0x000fe400000000ff */
[-C--:B------:R-:W-:Y:S01]  /*2c200*/  LEA.HI.X.SX32 R9, R7, R28.reuse, 0x1, P6 ;  /* 0x0000001c07097211 */ /* 0x080fe200030f0eff */
[----:B---3--:R-:W-:Y:S01]  /*2c210*/  IMAD R7, R23, 0x2, R0 ;  /* 0x0000000217077824 */ /* 0x008fe200078e0200 */
[----:B------:R-:W-:Y:S01]  /*2c220*/  IADD3 R14, P6, R0, R3, RZ ;  /* 0x00000003000e7210 */ /* 0x000fe20007fde0ff */
[----:B------:R1:W-:Y:S01]  /*2c230*/  @P5 STG.E.U8 desc[UR28][R10.64], R21 ;  /* 0x000000150a005986 */ /* 0x0003e2000c10111c */
[----:B------:R-:W-:Y:S02]  /*2c240*/  PRMT R17, R26, 0x7772, RZ ;  /* 0x000077721a117816 */ /* 0x000fe400000000ff */
[----:B------:R-:W-:Y:S01]  /*2c250*/  LEA.HI.X.SX32 R15, R0, R28, 0x1, P6 ;  /* 0x0000001c000f7211 */ /* 0x000fe200030f0eff */
[----:B------:R2:W-:Y:S01]  /*2c260*/  @P3 STG.E.U8 desc[UR28][R12.64], R19 ;  /* 0x000000130c003986 */ /* 0x0005e2000c10111c */
[----:B------:R-:W-:Y:S01]  /*2c270*/  ISETP.LT.AND P1, PT, R56, UR5, !P0 ;  /* 0x0000000538007c0c */ /* 0x000fe2000c721270 */
[----:B------:R-:W-:Y:S01]  /*2c280*/  IMAD R0, R18, 0x2, R7 ;  /* 0x0000000212007824 */ /* 0x000fe200078e0207 */
[----:B------:R-:W-:Y:S01]  /*2c290*/  ISETP.LT.AND P5, PT, R54, UR4, !P0 ;  /* 0x0000000436007c0c */ /* 0x000fe2000c7a1270 */
[----:B------:R-:W-:Y:S01]  /*2c2a0*/  ULDC UR4, c[0x0][0x22c] ;  /* 0x00008b0000047ab9 */ /* 0x000fe20000000800 */
[----:B------:R-:W-:Y:S01]  /*2c2b0*/  @P4 STG.E.U8 desc[UR28][R8.64], R17 ;  /* 0x0000001108004986 */ /* 0x000fe2000c10111c */
[----:B-1----:R-:W1:Y:S01]  /*2c2c0*/  LDC R21, c[0x0][0x248] ;  /* 0x00009200ff157b82 */ /* 0x002e620000000800 */
[----:B--2---:R-:W-:-:S02]  /*2c2d0*/  PRMT R19, R27, 0x7772, RZ ;  /* 0x000077721b137816 */ /* 0x004fc400000000ff */
[----:B------:R-:W2:Y:S01]  /*2c2e0*/  LDS.128 R8, [R2] ;  /* 0x0000000002087984 */ /* 0x000ea20000000c00 */
[-C--:B------:R-:W-:Y:S01]  /*2c2f0*/  IADD3 R12, P6, R7, R3.reuse, RZ ;  /* 0x00000003070c7210 */ /* 0x080fe20007fde0ff */
[----:B------:R-:W-:Y:S01]  /*2c300*/  ULDC UR5, c[0x0][0x22c] ;  /* 0x00008b0000057ab9 */ /* 0x000fe20000000800 */
[----:B------:R-:W-:Y:S01]  /*2c310*/  ISETP.LT.AND P3, PT, R53, UR4, !P0 ;  /* 0x0000000435007c0c */ /* 0x000fe2000c761270 */
[----:B------:R3:W-:Y:S01]  /*2c320*/  @P2 STG.E.U8 desc[UR28][R14.64], R19 ;  /* 0x000000130e002986 */ /* 0x0007e2000c10111c */
[----:B------:R-:W-:Y:S01]  /*2c330*/  LEA.HI.X.SX32 R13, R7, R28, 0x1, P6 ;  /* 0x0000001c070d7211 */ /* 0x000fe200030f0eff */
[----:B------:R-:W-:Y:S01]  /*2c340*/  ULDC UR4, c[0x0][0x22c] ;  /* 0x00008b0000047ab9 */ /* 0x000fe20000000800 */
[----:B------:R-:W-:Y:S01]  /*2c350*/  IADD3 R16, P6, R0, R3, RZ ;  /* 0x0000000300107210 */ /* 0x000fe20007fde0ff */
[----:B------:R-:W4:Y:S01]  /*2c360*/  LDC R18, c[0x0][0x248] ;  /* 0x00009200ff127b82 */ /* 0x000f220000000800 */
[----:B------:R-:W-:Y:S01]  /*2c370*/  ISETP.LT.AND P4, PT, R52, UR4, !P0 ;  /* 0x0000000434007c0c */ /* 0x000fe2000c781270 */
[----:B------:R-:W-:Y:S01]  /*2c380*/  ULDC UR4, c[0x0][0x22c] ;  /* 0x00008b0000047ab9 */ /* 0x000fe20000000800 */
[----:B------:R-:W-:-:S05]  /*2c390*/  PRMT R7, R24, 0x7773, RZ ;  /* 0x0000777318077816 */ /* 0x000fca00000000ff */
[----:B---3--:R-:W3:Y:S01]  /*2c3a0*/  LDC R19, c[0x0][0x248] ;  /* 0x00009200ff137b82 */ /* 0x008ee20000000800 */
[----:B------:R-:W-:Y:S01]  /*2c3b0*/  LEA.HI.X.SX32 R17, R0, R28, 0x1, P6 ;  /* 0x0000001c00117211 */ /* 0x000fe200030f0eff */
[----:B0-----:R-:W-:Y:S01]  /*2c3c0*/  IMAD R0, R31, 0x2, R0 ;  /* 0x000000021f007824 */ /* 0x001fe200078e0200 */
[----:B------:R-:W-:Y:S02]  /*2c3d0*/  PRMT R25, R25, 0x7773, RZ ;  /* 0x0000777319197816 */ /* 0x000fe400000000ff */
[----:B------:R-:W-:Y:S01]  /*2c3e0*/  ISETP.LT.AND P2, PT, R51, UR4, !P0 ;  /* 0x0000000433007c0c */ /* 0x000fe2000c741270 */
[----:B------:R-:W-:Y:S02]  /*2c3f0*/  ULDC UR4, c[0x0][0x248] ;  /* 0x0000920000047ab9 */ /* 0x000fe40000000800 */
[----:B------:R-:W0:Y:S01]  /*2c400*/  LDC R31, c[0x0][0x248] ;  /* 0x00009200ff1f7b82 */ /* 0x000e220000000800 */
[----:B------:R-:W-:Y:S01]  /*2c410*/  @P1 STG.E.U8 desc[UR28][R12.64], R7 ;  /* 0x000000070c001986 */ /* 0x000fe2000c10111c */
[C---:B------:R-:W-:Y:S01]  /*2c420*/  IMAD R2, R6.reuse, UR4, RZ ;  /* 0x0000000406027c24 */ /* 0x040fe2000f8e02ff */
[----:B------:R-:W-:Y:S01]  /*2c430*/  ISETP.LT.AND P6, PT, R6, UR5, !P0 ;  /* 0x0000000506007c0c */ /* 0x000fe2000c7c1270 */
[----:B------:R-:W-:Y:S01]  /*2c440*/  ULDC UR4, c[0x0][0x22c] ;  /* 0x00008b0000047ab9 */ /* 0x000fe20000000800 */
[----:B------:R2:W-:Y:S01]  /*2c450*/  @P5 STG.E.U8 desc[UR28][R16.64], R25 ;  /* 0x0000001910005986 */ /* 0x0005e2000c10111c */
[-C--:B------:R-:W-:Y:S01]  /*2c460*/  IADD3 R14, P1, R0, R3.reuse, RZ ;  /* 0x00000003000e7210 */ /* 0x080fe20007f3e0ff */
[----:B------:R-:W-:Y:S01]  /*2c470*/  ULDC UR5, c[0x0][0x22c] ;  /* 0x00008b0000057ab9 */ /* 0x000fe20000000800 */
[----:B------:R-:W-:-:S02]  /*2c480*/  IADD3 R6, P5, R2, R3, RZ ;  /* 0x0000000302067210 */ /* 0x000fc40007fbe0ff */
[-C--:B------:R-:W-:Y:S01]  /*2c490*/  LEA.HI.X.SX32 R15, R0, R28.reuse, 0x1, P1 ;  /* 0x0000001c000f7211 */ /* 0x080fe200008f0eff */
[----:B--2---:R-:W2:Y:S01]  /*2c4a0*/  LDC R25, c[0x0][0x248] ;  /* 0x00009200ff197b82 */ /* 0x004ea20000000800 */
[----:B------:R-:W-:Y:S01]  /*2c4b0*/  PRMT R17, R26, 0x7773, RZ ;  /* 0x000077731a117816 */ /* 0x000fe200000000ff */
[----:B-1----:R-:W-:Y:S01]  /*2c4c0*/  IMAD R0, R21, 0x4, R0 ;  /* 0x0000000415007824 */ /* 0x002fe200078e0200 */
[----:B------:R-:W-:Y:S02]  /*2c4d0*/  PRMT R27, R27, 0x7773, RZ ;  /* 0x000077731b1b7816 */ /* 0x000fe400000000ff */
[----:B------:R-:W-:Y:S01]  /*2c4e0*/  LEA.HI.X.SX32 R7, R2, R28, 0x1, P5 ;  /* 0x0000001c02077211 */ /* 0x000fe200028f0eff */
[----:B------:R1:W-:Y:S01]  /*2c4f0*/  @P3 STG.E.U8 desc[UR28][R14.64], R17 ;  /* 0x000000110e003986 */ /* 0x0003e2000c10111c */
[----:B---3--:R-:W-:-:S03]  /*2c500*/  IMAD R2, R19, 0x2, R0 ;  /* 0x0000000213027824 */ /* 0x008fc600078e0200 */
[----:B------:R3:W-:Y:S01]  /*2c510*/  @P6 STG.E.U8 desc[UR28][R6.64], R27 ;  /* 0x0000001b06006986 */ /* 0x0007e2000c10111c */
[----:B------:R-:W-:-:S04]  /*2c520*/  IADD3 R12, P6, R0, R3, RZ ;  /* 0x00000003000c7210 */ /* 0x000fc80007fde0ff */
[----:B------:R-:W-:Y:S01]  /*2c530*/  LEA.HI.X.SX32 R13, R0, R28, 0x1, P6 ;  /* 0x0000001c000d7211 */ /* 0x000fe200030f0eff */
[----:B0-----:R-:W-:Y:S01]  /*2c540*/  IMAD R0, R31, 0x2, R2 ;  /* 0x000000021f007824 */ /* 0x001fe200078e0202 */
[----:B-1----:R-:W-:-:S04]  /*2c550*/  IADD3 R14, P6, R2, R3, RZ ;  /* 0x00000003020e7210 */ /* 0x002fc80007fde0ff */
[----:B------:R-:W-:Y:S01]  /*2c560*/  LEA.HI.X.SX32 R15, R2, R28, 0x1, P6 ;  /* 0x0000001c020f7211 */ /* 0x000fe200030f0eff */
[----:B---3--:R-:W0:Y:S01]  /*2c570*/  LDC R27, c[0x0][0x248] ;  /* 0x00009200ff1b7b82 */ /* 0x008e220000000800 */
[----:B--2---:R-:W-:Y:S01]  /*2c580*/  IMAD R2, R25, 0x2, R0 ;  /* 0x0000000219027824 */ /* 0x004fe200078e0200 */
[----:B------:R-:W-:Y:S02]  /*2c590*/  IADD3 R6, P6, R0, R3, RZ ;  /* 0x0000000300067210 */ /* 0x000fe40007fde0ff */
[----:B------:R-:W-:Y:S01]  /*2c5a0*/  ISETP.LT.AND P1, PT, R50, UR7, !P0 ;  /* 0x0000000732007c0c */ /* 0x000fe2000c721270 */
[----:B------:R-:W-:-:S03]  /*2c5b0*/  ULDC UR7, c[0x0][0x22c] ;  /* 0x00008b0000077ab9 */ /* 0x000fc60000000800 */
[----:B------:R-:W1:Y:S01]  /*2c5c0*/  LDC R25, c[0x0][0x248] ;  /* 0x00009200ff197b82 */ /* 0x000e620000000800 */
[-C--:B------:R-:W-:Y:S02]  /*2c5d0*/  LEA.HI.X.SX32 R7, R0, R28.reuse, 0x1, P6 ;  /* 0x0000001c00077211 */ /* 0x080fe400030f0eff */
[----:B------:R-:W-:Y:S01]  /*2c5e0*/  ISETP.LT.AND P5, PT, R46, UR4, !P0 ;  /* 0x000000042e007c0c */ /* 0x000fe2000c7a1270 */
[----:B------:R-:W-:Y:S01]  /*2c5f0*/  ULDC UR4, c[0x0][0x22c] ;  /* 0x00008b0000047ab9 */ /* 0x000fe20000000800 */
[----:B------:R-:W-:Y:S02]  /*2c600*/  IADD3 R16, P6, R2, R3, RZ ;  /* 0x0000000302107210 */ /* 0x000fe40007fde0ff */
[----:B------:R-:W-:Y:S02]  /*2c610*/  PRMT R23, R8, 0x7770, RZ ;  /* 0x0000777008177816 */ /* 0x000fe400000000ff */
[----:B------:R-:W-:Y:S01]  /*2c620*/  LEA.HI.X.SX32 R17, R2, R28, 0x1, P6 ;  /* 0x0000001c02117211 */ /* 0x000fe200030f0eff */
[----:B------:R-:W-:Y:S01]  /*2c630*/  IMAD R2, R33, 0x2, R2 ;  /* 0x0000000221027824 */ /* 0x000fe200078e0202 */
[----:B------:R-:W-:Y:S01]  /*2c640*/  PRMT R21, R9, 0x7770, RZ ;  /* 0x0000777009157816 */ /* 0x000fe200000000ff */
[----:B------:R2:W-:Y:S01]  /*2c650*/  @P4 STG.E.U8 desc[UR28][R12.64], R23 ;  /* 0x000000170c004986 */ /* 0x0005e2000c10111c */
[----:B------:R-:W-:Y:S01]  /*2c660*/  PRMT R19, R10, 0x7770, RZ ;  /* 0x000077700a137816 */ /* 0x000fe200000000ff */
[----:B------:R-:W-:Y:S01]  /*2c670*/  IMAD R0, R35, 0x2, R2 ;  /* 0x0000000223007824 */ /* 0x000fe200078e0202 */
[----:B------:R-:W-:Y:S01]  /*2c680*/  ISETP.LT.AND P3, PT, R48, UR5, !P0 ;  /* 0x0000000530007c0c */ /* 0x000fe2000c761270 */
[----:B------:R-:W-:Y:S01]  /*2c690*/  @P2 STG.E.U8 desc[UR28][R14.64], R21 ;  /* 0x000000150e002986 */ /* 0x000fe2000c10111c */
[----:B--2---:R-:W-:-:S03]  /*2c6a0*/  PRMT R23, R11, 0x7770, RZ ;  /* 0x000077700b177816 */ /* 0x004fc600000000ff */
[----:B------:R2:W-:Y:S01]  /*2c6b0*/  @P1 STG.E.U8 desc[UR28][R6.64], R19 ;  /* 0x0000001306001986 */ /* 0x0005e2000c10111c */
[CC--:B------:R-:W-:Y:S01]  /*2c6c0*/  IADD3 R12, P6, R2.reuse, R3.reuse, RZ ;  /* 0x00000003020c7210 */ /* 0x0c0fe20007fde0ff */
[----:B------:R-:W-:Y:S02]  /*2c6d0*/  ULDC UR5, c[0x0][0x22c] ;  /* 0x00008b0000057ab9 */ /* 0x000fe40000000800 */
[----:B------:R3:W-:Y:S01]  /*2c6e0*/  @P5 STG.E.U8 desc[UR28][R16.64], R23 ;  /* 0x0000001710005986 */ /* 0x0007e2000c10111c */
[----:B------:R-:W-:Y:S01]  /*2c6f0*/  ISETP.LT.AND P4, PT, R45, UR4, !P0 ;  /* 0x000000042d007c0c */ /* 0x000fe2000c781270 */
[----:B------:R-:W-:Y:S01]  /*2c700*/  ULDC UR4, c[0x0][0x22c] ;  /* 0x00008b0000047ab9 */ /* 0x000fe20000000800 */
[----:B------:R-:W-:Y:S02]  /*2c710*/  LEA.HI.X.SX32 R13, R2, R28, 0x1, P6 ;  /* 0x0000001c020d7211 */ /* 0x000fe400030f0eff */
[----:B--2---:R-:W-:Y:S02]  /*2c720*/  IADD3 R6, P5, R0, R3, RZ ;  /* 0x0000000300067210 */ /* 0x004fe40007fbe0ff */
[----:B------:R-:W-:-:S02]  /*2c730*/  PRMT R21, R8, 0x7771, RZ ;  /* 0x0000777108157816 */ /* 0x000fc400000000ff */
[-C--:B------:R-:W-:Y:S01]  /*2c740*/  LEA.HI.X.SX32 R7, R0, R28.reuse, 0x1, P5 ;  /* 0x0000001c00077211 */ /* 0x080fe200028f0eff */
[----:B-1----:R-:W-:Y:S01]  /*2c750*/  IMAD R0, R25, 0x2, R0 ;  /* 0x0000000219007824 */ /* 0x002fe200078e0200 */
[----:B------:R-:W-:Y:S01]  /*2c760*/  ISETP.LT.AND P2, PT, R44, UR4, !P0 ;  /* 0x000000042c007c0c */ /* 0x000fe2000c741270 */
[----:B---3--:R-:W1:Y:S01]  /*2c770*/  LDC R23, c[0x0][0x248] ;  /* 0x00009200ff177b82 */ /* 0x008e620000000800 */
[----:B------:R-:W-:Y:S01]  /*2c780*/  ULDC UR4, c[0x0][0x22c] ;  /* 0x00008b0000047ab9 */ /* 0x000fe20000000800 */
[----:B------:R2:W-:Y:S01]  /*2c790*/  @P3 STG.E.U8 desc[UR28][R12.64], R21 ;  /* 0x000000150c003986 */ /* 0x0005e2000c10111c */
[----:B------:R-:W-:Y:S01]  /*2c7a0*/  ISETP.LT.AND P1, PT, R43, UR4, !P0 ;  /* 0x000000042b007c0c */ /* 0x000fe2000c721270 */
[----:B------:R-:W-:Y:S01]  /*2c7b0*/  ULDC UR4, c[0x0][0x22c] ;  /* 0x00008b0000047ab9 */ /* 0x000fe20000000800 */
[----:B------:R-:W-:Y:S02]  /*2c7c0*/  IADD3 R14, P3, R0, R3, RZ ;  /* 0x00000003000e7210 */ /* 0x000fe40007f7e0ff */
[----:B------:R-:W-:Y:S01]  /*2c7d0*/  PRMT R19, R9, 0x7771, RZ ;  /* 0x0000777109137816 */ /* 0x000fe200000000ff */
[----:B------:R-:W3:Y:S01]  /*2c7e0*/  LDC R25, c[0x0][0x248] ;  /* 0x00009200ff197b82 */ /* 0x000ee20000000800 */
[----:B------:R-:W-:Y:S01]  /*2c7f0*/  ISETP.LT.AND P6, PT, R42, UR4, !P0 ;  /* 0x000000042a007c0c */ /* 0x000fe2000c7c1270 */
[----:B------:R-:W-:Y:S01]  /*2c800*/  ULDC UR4, c[0x0][0x248] ;  /* 0x0000920000047ab9 */ /* 0x000fe20000000800 */
[----:B------:R-:W-:Y:S01]  /*2c810*/  LEA.HI.X.SX32 R15, R0, R28, 0x1, P3 ;  /* 0x0000001c000f7211 */ /* 0x000fe200018f0eff */
[----:B------:R4:W-:Y:S01]  /*2c820*/  @P4 STG.E.U8 desc[UR28][R6.64], R19 ;  /* 0x0000001306004986 */ /* 0x0009e2000c10111c */
[----:B------:R-:W-:-:S02]  /*2c830*/  PRMT R17, R10, 0x7771, RZ ;  /* 0x000077710a117816 */ /* 0x000fc400000000ff */
[C---:B------:R-:W-:Y:S01]  /*2c840*/  ISETP.LT.AND P3, PT, R5.reuse, UR5, !P0 ;  /* 0x0000000505007c0c */ /* 0x040fe2000c761270 */
[----:B------:R-:W-:Y:S01]  /*2c850*/  IMAD R5, R5, UR4, RZ ;  /* 0x0000000405057c24 */ /* 0x000fe2000f8e02ff */
[----:B--2---:R-:W2:Y:S01]  /*2c860*/  LDC R21, c[0x0][0x248] ;  /* 0x00009200ff157b82 */ /* 0x004ea20000000800 */
[----:B------:R1:W-:Y:S01]  /*2c870*/  @P2 STG.E.U8 desc[UR28][R14.64], R17 ;  /* 0x000000110e002986 */ /* 0x0003e2000c10111c */
[----:B0-----:R-:W-:Y:S01]  /*2c880*/  IMAD R0, R27, 0x4, R0 ;  /* 0x000000041b007824 */ /* 0x001fe200078e0200 */
[----:B------:R-:W-:Y:S01]  /*2c890*/  ULDC UR4, c[0x0][0x22c] ;  /* 0x00008b0000047ab9 */ /* 0x000fe20000000800 */
[----:B------:R-:W-:Y:S01]  /*2c8a0*/  ISETP.LT.AND P5, PT, R41, UR7, !P0 ;  /* 0x0000000729007c0c */ /* 0x000fe2000c7a1270 */
[----:B------:R-:W-:-:S03]  /*2c8b0*/  ULDC UR5, c[0x0][0x22c] ;  /* 0x00008b0000057ab9 */ /* 0x000fc60000000800 */
[----:B----4-:R-:W0:Y:S01]  /*2c8c0*/  LDC R19, c[0x0][0x248] ;  /* 0x00009200ff137b82 */ /* 0x010e220000000800 */
[----:B------:R-:W-:-:S04]  /*2c8d0*/  IADD3 R6, P2, R5, R3, RZ ;  /* 0x0000000305067210 */ /* 0x000fc80007f5e0ff */
[-C--:B------:R-:W-:Y:S02]  /*2c8e0*/  LEA.HI.X.SX32 R7, R5, R28.reuse, 0x1, P2 ;  /* 0x0000001c05077211 */ /* 0x080fe400010f0eff */
[CC--:B------:R-:W-:Y:S01]  /*2c8f0*/  IADD3 R12, P2, R0.reuse, R3.reuse, RZ ;  /* 0x00000003000c7210 */ /* 0x0c0fe20007f5e0ff */
[----:B------:R-:W4:Y:S01]  /*2c900*/  LDC R27, c[0x0][0x248] ;  /* 0x00009200ff1b7b82 */ /* 0x000f220000000800 */
[----:B------:R-:W-:Y:S02]  /*2c910*/  PRMT R5, R11, 0x7771, RZ ;  /* 0x000077710b057816 */ /* 0x000fe400000000ff */
[----:B------:R-:W-:Y:S01]  /*2c920*/  LEA.HI.X.SX32 R13, R0, R28, 0x1, P2 ;  /* 0x0000001c000d7211 */ /* 0x000fe200010f0eff */
[----:B-1----:R-:W-:Y:S01]  /*2c930*/  IMAD R0, R23, 0x2, R0 ;  /* 0x0000000217007824 */ /* 0x002fe200078e0200 */
[----:B------:R-:W-:Y:S01]  /*2c940*/  PRMT R17, R8, 0x7772, RZ ;  /* 0x0000777208117816 */ /* 0x000fe200000000ff */
[----:B------:R1:W-:Y:S04]  /*2c950*/  @P3 STG.E.U8 desc[UR28][R6.64], R5 ;  /* 0x0000000506003986 */ /* 0x0003e8000c10111c */
[----:B------:R3:W-:Y:S01]  /*2c960*/  @P1 STG.E.U8 desc[UR28][R12.64], R17 ;  /* 0x000000110c001986 */ /* 0x0007e2000c10111c */
[----:B------:R-:W-:-:S04]  /*2c970*/  IADD3 R14, P1, R0, R3, RZ ;  /* 0x00000003000e7210 */ /* 0x000fc80007f3e0ff */
[-C--:B------:R-:W-:Y:S01]  /*2c980*/  LEA.HI.X.SX32 R15, R0, R28.reuse, 0x1, P1 ;  /* 0x0000001c000f7211 */ /* 0x080fe200008f0eff */
[----:B0-----:R-:W-:Y:S01]  /*2c990*/  IMAD R0, R19, 0x2, R0 ;  /* 0x0000000213007824 */ /* 0x001fe200078e0200 */
[----:B-1----:R-:W-:Y:S02]  /*2c9a0*/  PRMT R5, R9, 0x7772, RZ ;  /* 0x0000777209057816 */ /* 0x002fe400000000ff */
[----:B------:R-:W-:Y:S01]  /*2c9b0*/  ISETP.LT.AND P4, PT, R40, UR4, !P0 ;  /* 0x0000000428007c0c */ /* 0x000fe2000c781270 */
[----:B------:R-:W-:Y:S02]  /*2c9c0*/  ULDC UR4, c[0x0][0x22c] ;  /* 0x00008b0000047ab9 */ /* 0x000fe40000000800 */
[----:B------:R4:W-:Y:S01]  /*2c9d0*/  @P6 STG.E.U8 desc[UR28][R14.64], R5 ;  /* 0x000000050e006986 */ /* 0x0009e2000c10111c */
[-C--:B------:R-:W-:Y:S01]  /*2c9e0*/  IADD3 R6, P6, R0, R3.reuse, RZ ;  /* 0x0000000300067210 */ /* 0x080fe20007fde0ff */
[----:B--2---:R-:W-:Y:S01]  /*2c9f0*/  IMAD R2, R21, 0x2, R0 ;  /* 0x0000000215027824 */ /* 0x004fe200078e0200 */
[----:B------:R-:W-:Y:S01]  /*2ca00*/  ISETP.LT.AND P3, PT, R38, UR4, !P0 ;  /* 0x0000000426007c0c */ /* 0x000fe2000c761270 */
[----:B------:R-:W-:Y:S01]  /*2ca10*/  ULDC UR4, c[0x0][0x22c] ;  /* 0x00008b0000047ab9 */ /* 0x000fe20000000800 */
[----:B------:R-:W-:Y:S01]  /*2ca20*/  LEA.HI.X.SX32 R7, R0, R28, 0x1, P6 ;  /* 0x0000001c00077211 */ /* 0x000fe200030f0eff */
[----:B---3--:R-:W-:Y:S01]  /*2ca30*/  IMAD R0, R25, 0x2, R2 ;  /* 0x0000000219007824 */ /* 0x008fe200078e0202 */
[----:B------:R-:W-:Y:S01]  /*2ca40*/  ISETP.LT.AND P2, PT, R36, UR4, !P0 ;  /* 0x0000000424007c0c */ /* 0x000fe2000c741270 */
[----:B------:R-:W-:Y:S01]  /*2ca50*/  ULDC UR4, c[0x0][0x22c] ;  /* 0x00008b0000047ab9 */ /* 0x000fe20000000800 */
[----:B------:R-:W-:-:S02]  /*2ca60*/  IADD3 R12, P6, R2, R3, RZ ;  /* 0x00000003020c7210 */ /* 0x000fc40007fde0ff */
[----:B------:R-:W-:Y:S01]  /*2ca70*/  ISETP.LT.AND P1, PT, R29, UR4, !P0 ;  /* 0x000000041d007c0c */ /* 0x000fe2000c721270 */
[----:B----4-:R-:W-:Y:S01]  /*2ca80*/  IMAD R15, R27, 0x2, R0 ;  /* 0x000000021b0f7824 */ /* 0x010fe200078e0200 */
[----:B------:R-:W-:Y:S01]  /*2ca90*/  ULDC UR4, c[0x0][0x248] ;  /* 0x0000920000047ab9 */ /* 0x000fe20000000800 */
[----:B------:R-:W-:Y:S01]  /*2caa0*/  PRMT R23, R10, 0x7772, RZ ;  /* 0x000077720a177816 */ /* 0x000fe200000000ff */
[C---:B------:R-:W-:Y:S01]  /*2cab0*/  IMAD R16, R4.reuse, UR4, RZ ;  /* 0x0000000404107c24 */ /* 0x040fe2000f8e02ff */
[----:B------:R-:W-:Y:S02]  /*2cac0*/  ISETP.LT.AND P0, PT, R4, UR5, !P0 ;  /* 0x0000000504007c0c */ /* 0x000fe4000c701270 */
[----:B------:R-:W-:Y:S02]  /*2cad0*/  LEA.HI.X.SX32 R13, R2, R28, 0x1, P6 ;  /* 0x0000001c020d7211 */ /* 0x000fe400030f0eff */
[----:B------:R-:W-:Y:S01]  /*2cae0*/  PRMT R19, R8, 0x7773, RZ ;  /* 0x0000777308137816 */ /* 0x000fe200000000ff */
[----:B------:R-:W-:Y:S01]  /*2caf0*/  IMAD R8, R18, 0x2, R15 ;  /* 0x0000000212087824 */ /* 0x000fe200078e020f */
[----:B------:R-:W-:-:S02]  /*2cb00*/  IADD3 R4, P6, R0, R3, RZ ;  /* 0x0000000300047210 */ /* 0x000fc40007fde0ff */
[----:B------:R-:W-:Y:S01]  /*2cb10*/  PRMT R21, R11, 0x7772, RZ ;  /* 0x000077720b157816 */ /* 0x000fe200000000ff */
[----:B------:R0:W-:Y:S01]  /*2cb20*/  @P5 STG.E.U8 desc[UR28][R6.64], R23 ;  /* 0x0000001706005986 */ /* 0x0001e2000c10111c */
[-C--:B------:R-:W-:Y:S02]  /*2cb30*/  IADD3 R2, P5, R15, R3.reuse, RZ ;  /* 0x000000030f027210 */ /* 0x080fe40007fbe0ff */
[----:B------:R-:W-:Y:S01]  /*2cb40*/  LEA.HI.X.SX32 R5, R0, R28, 0x1, P6 ;  /* 0x0000001c00057211 */ /* 0x000fe200030f0eff */
[----:B------:R1:W-:Y:S01]  /*2cb50*/  @P4 STG.E.U8 desc[UR28][R12.64], R21 ;  /* 0x000000150c004986 */ /* 0x0003e2000c10111c */
[-C--:B------:R-:W-:Y:S02]  /*2cb60*/  IADD3 R14, P4, R16, R3.reuse, RZ ;  /* 0x00000003100e7210 */ /* 0x080fe40007f9e0ff */
[----:B------:R-:W-:Y:S02]  /*2cb70*/  PRMT R17, R9, 0x7773, RZ ;  /* 0x0000777309117816 */ /* 0x000fe400000000ff */
[----:B0-----:R-:W-:-:S02]  /*2cb80*/  IADD3 R6, P6, R8, R3, RZ ;  /* 0x0000000308067210 */ /* 0x001fc40007fde0ff */
[-C--:B------:R-:W-:Y:S02]  /*2cb90*/  LEA.HI.X.SX32 R3, R15, R28.reuse, 0x1, P5 ;  /* 0x0000001c0f037211 */ /* 0x080fe400028f0eff */
[----:B------:R-:W-:Y:S02]  /*2cba0*/  PRMT R9, R10, 0x7773, RZ ;  /* 0x000077730a097816 */ /* 0x000fe400000000ff */
[----:B------:R-:W-:Y:S01]  /*2cbb0*/  LEA.HI.X.SX32 R7, R8, R28, 0x1, P6 ;  /* 0x0000001c08077211 */ /* 0x000fe200030f0eff */
[----:B------:R1:W-:Y:S04]  /*2cbc0*/  @P3 STG.E.U8 desc[UR28][R4.64], R19 ;  /* 0x0000001304003986 */ /* 0x0003e8000c10111c */
[----:B------:R1:W-:Y:S01]  /*2cbd0*/  @P2 STG.E.U8 desc[UR28][R2.64], R17 ;  /* 0x0000001102002986 */ /* 0x0003e2000c10111c */
[----:B------:R-:W-:-:S03]  /*2cbe0*/  PRMT R11, R11, 0x7773, RZ ;  /* 0x000077730b0b7816 */ /* 0x000fc600000000ff */
[----:B------:R1:W-:Y:S01]  /*2cbf0*/  @P1 STG.E.U8 desc[UR28][R6.64], R9 ;  /* 0x0000000906001986 */ /* 0x0003e2000c10111c */
[----:B------:R-:W-:Y:S01]  /*2cc00*/  LEA.HI.X.SX32 R15, R16, R28, 0x1, P4 ;  /* 0x0000001c100f7211 */ /* 0x000fe200020f0eff */
[----:B------:R-:W-:Y:S06]  /*2cc10*/  @!P0 EXIT ;  /* 0x000000000000894d */ /* 0x000fec0003800000 */
[----:B------:R-:W-:Y:S01]  /*2cc20*/  STG.E.U8 desc[UR28][R14.64], R11 ;  /* 0x0000000b0e007986 */ /* 0x000fe2000c10111c */
[----:B------:R-:W-:Y:S05]  /*2cc30*/  EXIT ;  /* 0x000000000000794d */ /* 0x000fea0003800000 */
.L_x_3:
[----:B------:R-:W-:-:S00]  /*2cc40*/  BRA `(.L_x_3) ;  /* 0xfffffffc00fc7947 */ /* 0x000fc0000383ffff */
[----:B------:R-:W-:-:S00]  /*2cc50*/  NOP ;  /* 0x0000000000007918 */ /* 0x000fc00000000000 */
        /* <DEDUP_REMOVED lines=10> */
.L_x_4:


//--------------------- .nv.shared.matmul_kernel  --------------------------
	.section	.nv.shared.matmul_kernel,"aw",@nobits
	.sectionflags	@""
	.align	16
	.zero		1024


//--------------------- .nv.shared.reserved.0     --------------------------
	.section	.nv.shared.reserved.0,"aw",@nobits
	.weak		__nv_reservedSMEM_offset_0_alias
	.size		__nv_reservedSMEM_offset_0_alias, 0, 0
	.other		__nv_reservedSMEM_offset_0_alias,@"STO_CUDA_RESERVED_SHARED STV_DEFAULT"
__nv_reservedSMEM_offset_0_alias:
	.zero		0


//--------------------- .nv.constant0.matmul_kernel --------------------------
	.section	.nv.constant0.matmul_kernel,"a",@progbits
	.sectionflags	@""
	.align	4
.nv.constant0.matmul_kernel:
	.zero		608


//--------------------- SYMBOLS --------------------------

	.type		.nv.reservedSmem.offset0,@object
	.size		.nv.reservedSmem.offset0,0x4
